//
// Generated by NVIDIA NVVM Compiler
//
// Compiler Build ID: CL-36424714
// Cuda compilation tools, release 13.0, V13.0.88
// Based on NVVM 20.0.0
//

.version 9.0
.target sm_100
.address_size 64

	// .globl	_Z36paged_attention_v1_kernel_standaloneILi128ELi64EEvPfPKfS2_S2_ifPKiS4_iiii
.extern .shared .align 16 .b8 shared_mem[];

.visible .entry _Z36paged_attention_v1_kernel_standaloneILi128ELi64EEvPfPKfS2_S2_ifPKiS4_iiii(
	.param .u64 .ptr .align 1 _Z36paged_attention_v1_kernel_standaloneILi128ELi64EEvPfPKfS2_S2_ifPKiS4_iiii_param_0,
	.param .u64 .ptr .align 1 _Z36paged_attention_v1_kernel_standaloneILi128ELi64EEvPfPKfS2_S2_ifPKiS4_iiii_param_1,
	.param .u64 .ptr .align 1 _Z36paged_attention_v1_kernel_standaloneILi128ELi64EEvPfPKfS2_S2_ifPKiS4_iiii_param_2,
	.param .u64 .ptr .align 1 _Z36paged_attention_v1_kernel_standaloneILi128ELi64EEvPfPKfS2_S2_ifPKiS4_iiii_param_3,
	.param .u32 _Z36paged_attention_v1_kernel_standaloneILi128ELi64EEvPfPKfS2_S2_ifPKiS4_iiii_param_4,
	.param .f32 _Z36paged_attention_v1_kernel_standaloneILi128ELi64EEvPfPKfS2_S2_ifPKiS4_iiii_param_5,
	.param .u64 .ptr .align 1 _Z36paged_attention_v1_kernel_standaloneILi128ELi64EEvPfPKfS2_S2_ifPKiS4_iiii_param_6,
	.param .u64 .ptr .align 1 _Z36paged_attention_v1_kernel_standaloneILi128ELi64EEvPfPKfS2_S2_ifPKiS4_iiii_param_7,
	.param .u32 _Z36paged_attention_v1_kernel_standaloneILi128ELi64EEvPfPKfS2_S2_ifPKiS4_iiii_param_8,
	.param .u32 _Z36paged_attention_v1_kernel_standaloneILi128ELi64EEvPfPKfS2_S2_ifPKiS4_iiii_param_9,
	.param .u32 _Z36paged_attention_v1_kernel_standaloneILi128ELi64EEvPfPKfS2_S2_ifPKiS4_iiii_param_10,
	.param .u32 _Z36paged_attention_v1_kernel_standaloneILi128ELi64EEvPfPKfS2_S2_ifPKiS4_iiii_param_11
)
{
	.reg .pred 	%p<299>;
	.reg .b32 	%r<188>;
	.reg .b32 	%f<1439>;
	.reg .b64 	%rd<41>;

	ld.param.u64 	%rd10, [_Z36paged_attention_v1_kernel_standaloneILi128ELi64EEvPfPKfS2_S2_ifPKiS4_iiii_param_1];
	ld.param.u64 	%rd11, [_Z36paged_attention_v1_kernel_standaloneILi128ELi64EEvPfPKfS2_S2_ifPKiS4_iiii_param_2];
	ld.param.u32 	%r51, [_Z36paged_attention_v1_kernel_standaloneILi128ELi64EEvPfPKfS2_S2_ifPKiS4_iiii_param_4];
	ld.param.f32 	%f473, [_Z36paged_attention_v1_kernel_standaloneILi128ELi64EEvPfPKfS2_S2_ifPKiS4_iiii_param_5];
	ld.param.u64 	%rd13, [_Z36paged_attention_v1_kernel_standaloneILi128ELi64EEvPfPKfS2_S2_ifPKiS4_iiii_param_6];
	ld.param.u64 	%rd14, [_Z36paged_attention_v1_kernel_standaloneILi128ELi64EEvPfPKfS2_S2_ifPKiS4_iiii_param_7];
	cvta.to.global.u64 	%rd1, %rd13;
	cvta.to.global.u64 	%rd15, %rd14;
	mov.u32 	%r1, %ctaid.y;
	mul.wide.u32 	%rd16, %r1, 4;
	add.s64 	%rd17, %rd15, %rd16;
	ld.global.nc.u32 	%r2, [%rd17];
	setp.eq.s32 	%p1, %r2, 0;
	@%p1 bra 	$L__BB0_486;
	ld.param.u32 	%r167, [_Z36paged_attention_v1_kernel_standaloneILi128ELi64EEvPfPKfS2_S2_ifPKiS4_iiii_param_11];
	mov.u32 	%r56, %ctaid.x;
	mov.u32 	%r57, %nctaid.x;
	div.s32 	%r58, %r57, %r51;
	div.s32 	%r3, %r56, %r58;
	mov.u32 	%r4, %tid.x;
	add.s32 	%r59, %r167, %r2;
	add.s32 	%r60, %r59, -1;
	div.s32 	%r5, %r60, %r167;
	shl.b32 	%r61, %r2, 2;
	mov.u32 	%r62, shared_mem;
	add.s32 	%r6, %r62, %r61;
	mul.lo.s32 	%r63, %r57, %r1;
	shl.b32 	%r64, %r63, 6;
	shl.b32 	%r65, %r56, 6;
	add.s32 	%r7, %r64, %r65;
	setp.lt.s32 	%p2, %r5, 1;
	mov.f32 	%f1106, 0fFF7FFFFF;
	@%p2 bra 	$L__BB0_142;
	ld.param.u32 	%r165, [_Z36paged_attention_v1_kernel_standaloneILi128ELi64EEvPfPKfS2_S2_ifPKiS4_iiii_param_10];
	ld.param.u32 	%r161, [_Z36paged_attention_v1_kernel_standaloneILi128ELi64EEvPfPKfS2_S2_ifPKiS4_iiii_param_8];
	mul.lo.s32 	%r8, %r161, %r1;
	mul.lo.s32 	%r67, %r3, %r165;
	cvt.s64.s32 	%rd2, %r67;
	shl.b32 	%r68, %r4, 2;
	add.s32 	%r9, %r6, %r68;
	cvta.to.global.u64 	%rd18, %rd10;
	mul.wide.u32 	%rd19, %r7, 4;
	add.s64 	%rd3, %rd18, %rd19;
	cvta.to.global.u64 	%rd4, %rd11;
	mov.f32 	%f1106, 0fFF7FFFFF;
	mov.b32 	%r173, 0;
$L__BB0_3:
	ld.param.u32 	%r168, [_Z36paged_attention_v1_kernel_standaloneILi128ELi64EEvPfPKfS2_S2_ifPKiS4_iiii_param_11];
	setp.lt.s32 	%p3, %r168, 1;
	@%p3 bra 	$L__BB0_141;
	ld.param.u32 	%r169, [_Z36paged_attention_v1_kernel_standaloneILi128ELi64EEvPfPKfS2_S2_ifPKiS4_iiii_param_11];
	ld.param.u32 	%r163, [_Z36paged_attention_v1_kernel_standaloneILi128ELi64EEvPfPKfS2_S2_ifPKiS4_iiii_param_9];
	add.s32 	%r70, %r173, %r8;
	mul.wide.s32 	%rd20, %r70, 4;
	add.s64 	%rd21, %rd1, %rd20;
	ld.global.nc.u32 	%r71, [%rd21];
	mul.lo.s32 	%r11, %r173, %r169;
	mul.wide.s32 	%rd22, %r71, %r163;
	add.s64 	%rd5, %rd22, %rd2;
	mov.b32 	%r174, 0;
$L__BB0_5:
	add.s32 	%r13, %r174, %r11;
	setp.ge.s32 	%p4, %r13, %r2;
	@%p4 bra 	$L__BB0_137;
	setp.ne.s32 	%p6, %r4, 0;
	shl.b32 	%r76, %r174, 6;
	cvt.u64.u32 	%rd23, %r76;
	add.s64 	%rd24, %rd5, %rd23;
	shl.b64 	%rd25, %rd24, 2;
	add.s64 	%rd6, %rd4, %rd25;
	mov.f32 	%f1108, 0f00000000;
	@%p6 bra 	$L__BB0_8;
	ld.global.nc.f32 	%f477, [%rd3];
	ld.global.nc.f32 	%f478, [%rd6];
	fma.rn.f32 	%f1108, %f477, %f478, 0f00000000;
$L__BB0_8:
	setp.ne.s32 	%p7, %r4, 1;
	@%p7 bra 	$L__BB0_10;
	ld.global.nc.f32 	%f479, [%rd3+4];
	ld.global.nc.f32 	%f480, [%rd6+4];
	fma.rn.f32 	%f1108, %f479, %f480, %f1108;
$L__BB0_10:
	setp.ne.s32 	%p8, %r4, 2;
	@%p8 bra 	$L__BB0_12;
	ld.global.nc.f32 	%f481, [%rd3+8];
	ld.global.nc.f32 	%f482, [%rd6+8];
	fma.rn.f32 	%f1108, %f481, %f482, %f1108;
$L__BB0_12:
	setp.ne.s32 	%p9, %r4, 3;
	@%p9 bra 	$L__BB0_14;
	ld.global.nc.f32 	%f483, [%rd3+12];
	ld.global.nc.f32 	%f484, [%rd6+12];
	fma.rn.f32 	%f1108, %f483, %f484, %f1108;
$L__BB0_14:
	setp.ne.s32 	%p10, %r4, 4;
	@%p10 bra 	$L__BB0_16;
	ld.global.nc.f32 	%f485, [%rd3+16];
	ld.global.nc.f32 	%f486, [%rd6+16];
	fma.rn.f32 	%f1108, %f485, %f486, %f1108;
$L__BB0_16:
	setp.ne.s32 	%p11, %r4, 5;
	@%p11 bra 	$L__BB0_18;
	ld.global.nc.f32 	%f487, [%rd3+20];
	ld.global.nc.f32 	%f488, [%rd6+20];
	fma.rn.f32 	%f1108, %f487, %f488, %f1108;
$L__BB0_18:
	setp.ne.s32 	%p12, %r4, 6;
	@%p12 bra 	$L__BB0_20;
	ld.global.nc.f32 	%f489, [%rd3+24];
	ld.global.nc.f32 	%f490, [%rd6+24];
	fma.rn.f32 	%f1108, %f489, %f490, %f1108;
$L__BB0_20:
	setp.ne.s32 	%p13, %r4, 7;
	@%p13 bra 	$L__BB0_22;
	ld.global.nc.f32 	%f491, [%rd3+28];
	ld.global.nc.f32 	%f492, [%rd6+28];
	fma.rn.f32 	%f1108, %f491, %f492, %f1108;
$L__BB0_22:
	setp.ne.s32 	%p14, %r4, 8;
	@%p14 bra 	$L__BB0_24;
	ld.global.nc.f32 	%f493, [%rd3+32];
	ld.global.nc.f32 	%f494, [%rd6+32];
	fma.rn.f32 	%f1108, %f493, %f494, %f1108;
$L__BB0_24:
	setp.ne.s32 	%p15, %r4, 9;
	@%p15 bra 	$L__BB0_26;
	ld.global.nc.f32 	%f495, [%rd3+36];
	ld.global.nc.f32 	%f496, [%rd6+36];
	fma.rn.f32 	%f1108, %f495, %f496, %f1108;
$L__BB0_26:
	setp.ne.s32 	%p16, %r4, 10;
	@%p16 bra 	$L__BB0_28;
	ld.global.nc.f32 	%f497, [%rd3+40];
	ld.global.nc.f32 	%f498, [%rd6+40];
	fma.rn.f32 	%f1108, %f497, %f498, %f1108;
$L__BB0_28:
	setp.ne.s32 	%p17, %r4, 11;
	@%p17 bra 	$L__BB0_30;
	ld.global.nc.f32 	%f499, [%rd3+44];
	ld.global.nc.f32 	%f500, [%rd6+44];
	fma.rn.f32 	%f1108, %f499, %f500, %f1108;
$L__BB0_30:
	setp.ne.s32 	%p18, %r4, 12;
	@%p18 bra 	$L__BB0_32;
	ld.global.nc.f32 	%f501, [%rd3+48];
	ld.global.nc.f32 	%f502, [%rd6+48];
	fma.rn.f32 	%f1108, %f501, %f502, %f1108;
$L__BB0_32:
	setp.ne.s32 	%p19, %r4, 13;
	@%p19 bra 	$L__BB0_34;
	ld.global.nc.f32 	%f503, [%rd3+52];
	ld.global.nc.f32 	%f504, [%rd6+52];
	fma.rn.f32 	%f1108, %f503, %f504, %f1108;
$L__BB0_34:
	setp.ne.s32 	%p20, %r4, 14;
	@%p20 bra 	$L__BB0_36;
	ld.global.nc.f32 	%f505, [%rd3+56];
	ld.global.nc.f32 	%f506, [%rd6+56];
	fma.rn.f32 	%f1108, %f505, %f506, %f1108;
$L__BB0_36:
	setp.ne.s32 	%p21, %r4, 15;
	@%p21 bra 	$L__BB0_38;
	ld.global.nc.f32 	%f507, [%rd3+60];
	ld.global.nc.f32 	%f508, [%rd6+60];
	fma.rn.f32 	%f1108, %f507, %f508, %f1108;
$L__BB0_38:
	setp.ne.s32 	%p22, %r4, 16;
	@%p22 bra 	$L__BB0_40;
	ld.global.nc.f32 	%f509, [%rd3+64];
	ld.global.nc.f32 	%f510, [%rd6+64];
	fma.rn.f32 	%f1108, %f509, %f510, %f1108;
$L__BB0_40:
	setp.ne.s32 	%p23, %r4, 17;
	@%p23 bra 	$L__BB0_42;
	ld.global.nc.f32 	%f511, [%rd3+68];
	ld.global.nc.f32 	%f512, [%rd6+68];
	fma.rn.f32 	%f1108, %f511, %f512, %f1108;
$L__BB0_42:
	setp.ne.s32 	%p24, %r4, 18;
	@%p24 bra 	$L__BB0_44;
	ld.global.nc.f32 	%f513, [%rd3+72];
	ld.global.nc.f32 	%f514, [%rd6+72];
	fma.rn.f32 	%f1108, %f513, %f514, %f1108;
$L__BB0_44:
	setp.ne.s32 	%p25, %r4, 19;
	@%p25 bra 	$L__BB0_46;
	ld.global.nc.f32 	%f515, [%rd3+76];
	ld.global.nc.f32 	%f516, [%rd6+76];
	fma.rn.f32 	%f1108, %f515, %f516, %f1108;
$L__BB0_46:
	setp.ne.s32 	%p26, %r4, 20;
	@%p26 bra 	$L__BB0_48;
	ld.global.nc.f32 	%f517, [%rd3+80];
	ld.global.nc.f32 	%f518, [%rd6+80];
	fma.rn.f32 	%f1108, %f517, %f518, %f1108;
$L__BB0_48:
	setp.ne.s32 	%p27, %r4, 21;
	@%p27 bra 	$L__BB0_50;
	ld.global.nc.f32 	%f519, [%rd3+84];
	ld.global.nc.f32 	%f520, [%rd6+84];
	fma.rn.f32 	%f1108, %f519, %f520, %f1108;
$L__BB0_50:
	setp.ne.s32 	%p28, %r4, 22;
	@%p28 bra 	$L__BB0_52;
	ld.global.nc.f32 	%f521, [%rd3+88];
	ld.global.nc.f32 	%f522, [%rd6+88];
	fma.rn.f32 	%f1108, %f521, %f522, %f1108;
$L__BB0_52:
	setp.ne.s32 	%p29, %r4, 23;
	@%p29 bra 	$L__BB0_54;
	ld.global.nc.f32 	%f523, [%rd3+92];
	ld.global.nc.f32 	%f524, [%rd6+92];
	fma.rn.f32 	%f1108, %f523, %f524, %f1108;
$L__BB0_54:
	setp.ne.s32 	%p30, %r4, 24;
	@%p30 bra 	$L__BB0_56;
	ld.global.nc.f32 	%f525, [%rd3+96];
	ld.global.nc.f32 	%f526, [%rd6+96];
	fma.rn.f32 	%f1108, %f525, %f526, %f1108;
$L__BB0_56:
	setp.ne.s32 	%p31, %r4, 25;
	@%p31 bra 	$L__BB0_58;
	ld.global.nc.f32 	%f527, [%rd3+100];
	ld.global.nc.f32 	%f528, [%rd6+100];
	fma.rn.f32 	%f1108, %f527, %f528, %f1108;
$L__BB0_58:
	setp.ne.s32 	%p32, %r4, 26;
	@%p32 bra 	$L__BB0_60;
	ld.global.nc.f32 	%f529, [%rd3+104];
	ld.global.nc.f32 	%f530, [%rd6+104];
	fma.rn.f32 	%f1108, %f529, %f530, %f1108;
$L__BB0_60:
	setp.ne.s32 	%p33, %r4, 27;
	@%p33 bra 	$L__BB0_62;
	ld.global.nc.f32 	%f531, [%rd3+108];
	ld.global.nc.f32 	%f532, [%rd6+108];
	fma.rn.f32 	%f1108, %f531, %f532, %f1108;
$L__BB0_62:
	setp.ne.s32 	%p34, %r4, 28;
	@%p34 bra 	$L__BB0_64;
	ld.global.nc.f32 	%f533, [%rd3+112];
	ld.global.nc.f32 	%f534, [%rd6+112];
	fma.rn.f32 	%f1108, %f533, %f534, %f1108;
$L__BB0_64:
	setp.ne.s32 	%p35, %r4, 29;
	@%p35 bra 	$L__BB0_66;
	ld.global.nc.f32 	%f535, [%rd3+116];
	ld.global.nc.f32 	%f536, [%rd6+116];
	fma.rn.f32 	%f1108, %f535, %f536, %f1108;
$L__BB0_66:
	setp.ne.s32 	%p36, %r4, 30;
	@%p36 bra 	$L__BB0_68;
	ld.global.nc.f32 	%f537, [%rd3+120];
	ld.global.nc.f32 	%f538, [%rd6+120];
	fma.rn.f32 	%f1108, %f537, %f538, %f1108;
$L__BB0_68:
	setp.ne.s32 	%p37, %r4, 31;
	@%p37 bra 	$L__BB0_70;
	ld.global.nc.f32 	%f539, [%rd3+124];
	ld.global.nc.f32 	%f540, [%rd6+124];
	fma.rn.f32 	%f1108, %f539, %f540, %f1108;
$L__BB0_70:
	setp.ne.s32 	%p38, %r4, 32;
	@%p38 bra 	$L__BB0_72;
	ld.global.nc.f32 	%f541, [%rd3+128];
	ld.global.nc.f32 	%f542, [%rd6+128];
	fma.rn.f32 	%f1108, %f541, %f542, %f1108;
$L__BB0_72:
	setp.ne.s32 	%p39, %r4, 33;
	@%p39 bra 	$L__BB0_74;
	ld.global.nc.f32 	%f543, [%rd3+132];
	ld.global.nc.f32 	%f544, [%rd6+132];
	fma.rn.f32 	%f1108, %f543, %f544, %f1108;
$L__BB0_74:
	setp.ne.s32 	%p40, %r4, 34;
	@%p40 bra 	$L__BB0_76;
	ld.global.nc.f32 	%f545, [%rd3+136];
	ld.global.nc.f32 	%f546, [%rd6+136];
	fma.rn.f32 	%f1108, %f545, %f546, %f1108;
$L__BB0_76:
	setp.ne.s32 	%p41, %r4, 35;
	@%p41 bra 	$L__BB0_78;
	ld.global.nc.f32 	%f547, [%rd3+140];
	ld.global.nc.f32 	%f548, [%rd6+140];
	fma.rn.f32 	%f1108, %f547, %f548, %f1108;
$L__BB0_78:
	setp.ne.s32 	%p42, %r4, 36;
	@%p42 bra 	$L__BB0_80;
	ld.global.nc.f32 	%f549, [%rd3+144];
	ld.global.nc.f32 	%f550, [%rd6+144];
	fma.rn.f32 	%f1108, %f549, %f550, %f1108;
$L__BB0_80:
	setp.ne.s32 	%p43, %r4, 37;
	@%p43 bra 	$L__BB0_82;
	ld.global.nc.f32 	%f551, [%rd3+148];
	ld.global.nc.f32 	%f552, [%rd6+148];
	fma.rn.f32 	%f1108, %f551, %f552, %f1108;
$L__BB0_82:
	setp.ne.s32 	%p44, %r4, 38;
	@%p44 bra 	$L__BB0_84;
	ld.global.nc.f32 	%f553, [%rd3+152];
	ld.global.nc.f32 	%f554, [%rd6+152];
	fma.rn.f32 	%f1108, %f553, %f554, %f1108;
$L__BB0_84:
	setp.ne.s32 	%p45, %r4, 39;
	@%p45 bra 	$L__BB0_86;
	ld.global.nc.f32 	%f555, [%rd3+156];
	ld.global.nc.f32 	%f556, [%rd6+156];
	fma.rn.f32 	%f1108, %f555, %f556, %f1108;
$L__BB0_86:
	setp.ne.s32 	%p46, %r4, 40;
	@%p46 bra 	$L__BB0_88;
	ld.global.nc.f32 	%f557, [%rd3+160];
	ld.global.nc.f32 	%f558, [%rd6+160];
	fma.rn.f32 	%f1108, %f557, %f558, %f1108;
$L__BB0_88:
	setp.ne.s32 	%p47, %r4, 41;
	@%p47 bra 	$L__BB0_90;
	ld.global.nc.f32 	%f559, [%rd3+164];
	ld.global.nc.f32 	%f560, [%rd6+164];
	fma.rn.f32 	%f1108, %f559, %f560, %f1108;
$L__BB0_90:
	setp.ne.s32 	%p48, %r4, 42;
	@%p48 bra 	$L__BB0_92;
	ld.global.nc.f32 	%f561, [%rd3+168];
	ld.global.nc.f32 	%f562, [%rd6+168];
	fma.rn.f32 	%f1108, %f561, %f562, %f1108;
$L__BB0_92:
	setp.ne.s32 	%p49, %r4, 43;
	@%p49 bra 	$L__BB0_94;
	ld.global.nc.f32 	%f563, [%rd3+172];
	ld.global.nc.f32 	%f564, [%rd6+172];
	fma.rn.f32 	%f1108, %f563, %f564, %f1108;
$L__BB0_94:
	setp.ne.s32 	%p50, %r4, 44;
	@%p50 bra 	$L__BB0_96;
	ld.global.nc.f32 	%f565, [%rd3+176];
	ld.global.nc.f32 	%f566, [%rd6+176];
	fma.rn.f32 	%f1108, %f565, %f566, %f1108;
$L__BB0_96:
	setp.ne.s32 	%p51, %r4, 45;
	@%p51 bra 	$L__BB0_98;
	ld.global.nc.f32 	%f567, [%rd3+180];
	ld.global.nc.f32 	%f568, [%rd6+180];
	fma.rn.f32 	%f1108, %f567, %f568, %f1108;
$L__BB0_98:
	setp.ne.s32 	%p52, %r4, 46;
	@%p52 bra 	$L__BB0_100;
	ld.global.nc.f32 	%f569, [%rd3+184];
	ld.global.nc.f32 	%f570, [%rd6+184];
	fma.rn.f32 	%f1108, %f569, %f570, %f1108;
$L__BB0_100:
	setp.ne.s32 	%p53, %r4, 47;
	@%p53 bra 	$L__BB0_102;
	ld.global.nc.f32 	%f571, [%rd3+188];
	ld.global.nc.f32 	%f572, [%rd6+188];
	fma.rn.f32 	%f1108, %f571, %f572, %f1108;
$L__BB0_102:
	setp.ne.s32 	%p54, %r4, 48;
	@%p54 bra 	$L__BB0_104;
	ld.global.nc.f32 	%f573, [%rd3+192];
	ld.global.nc.f32 	%f574, [%rd6+192];
	fma.rn.f32 	%f1108, %f573, %f574, %f1108;
$L__BB0_104:
	setp.ne.s32 	%p55, %r4, 49;
	@%p55 bra 	$L__BB0_106;
	ld.global.nc.f32 	%f575, [%rd3+196];
	ld.global.nc.f32 	%f576, [%rd6+196];
	fma.rn.f32 	%f1108, %f575, %f576, %f1108;
$L__BB0_106:
	setp.ne.s32 	%p56, %r4, 50;
	@%p56 bra 	$L__BB0_108;
	ld.global.nc.f32 	%f577, [%rd3+200];
	ld.global.nc.f32 	%f578, [%rd6+200];
	fma.rn.f32 	%f1108, %f577, %f578, %f1108;
$L__BB0_108:
	setp.ne.s32 	%p57, %r4, 51;
	@%p57 bra 	$L__BB0_110;
	ld.global.nc.f32 	%f579, [%rd3+204];
	ld.global.nc.f32 	%f580, [%rd6+204];
	fma.rn.f32 	%f1108, %f579, %f580, %f1108;
$L__BB0_110:
	setp.ne.s32 	%p58, %r4, 52;
	@%p58 bra 	$L__BB0_112;
	ld.global.nc.f32 	%f581, [%rd3+208];
	ld.global.nc.f32 	%f582, [%rd6+208];
	fma.rn.f32 	%f1108, %f581, %f582, %f1108;
$L__BB0_112:
	setp.ne.s32 	%p59, %r4, 53;
	@%p59 bra 	$L__BB0_114;
	ld.global.nc.f32 	%f583, [%rd3+212];
	ld.global.nc.f32 	%f584, [%rd6+212];
	fma.rn.f32 	%f1108, %f583, %f584, %f1108;
$L__BB0_114:
	setp.ne.s32 	%p60, %r4, 54;
	@%p60 bra 	$L__BB0_116;
	ld.global.nc.f32 	%f585, [%rd3+216];
	ld.global.nc.f32 	%f586, [%rd6+216];
	fma.rn.f32 	%f1108, %f585, %f586, %f1108;
$L__BB0_116:
	setp.ne.s32 	%p61, %r4, 55;
	@%p61 bra 	$L__BB0_118;
	ld.global.nc.f32 	%f587, [%rd3+220];
	ld.global.nc.f32 	%f588, [%rd6+220];
	fma.rn.f32 	%f1108, %f587, %f588, %f1108;
$L__BB0_118:
	setp.ne.s32 	%p62, %r4, 56;
	@%p62 bra 	$L__BB0_120;
	ld.global.nc.f32 	%f589, [%rd3+224];
	ld.global.nc.f32 	%f590, [%rd6+224];
	fma.rn.f32 	%f1108, %f589, %f590, %f1108;
$L__BB0_120:
	setp.ne.s32 	%p63, %r4, 57;
	@%p63 bra 	$L__BB0_122;
	ld.global.nc.f32 	%f591, [%rd3+228];
	ld.global.nc.f32 	%f592, [%rd6+228];
	fma.rn.f32 	%f1108, %f591, %f592, %f1108;
$L__BB0_122:
	setp.ne.s32 	%p64, %r4, 58;
	@%p64 bra 	$L__BB0_124;
	ld.global.nc.f32 	%f593, [%rd3+232];
	ld.global.nc.f32 	%f594, [%rd6+232];
	fma.rn.f32 	%f1108, %f593, %f594, %f1108;
$L__BB0_124:
	setp.ne.s32 	%p65, %r4, 59;
	@%p65 bra 	$L__BB0_126;
	ld.global.nc.f32 	%f595, [%rd3+236];
	ld.global.nc.f32 	%f596, [%rd6+236];
	fma.rn.f32 	%f1108, %f595, %f596, %f1108;
$L__BB0_126:
	setp.ne.s32 	%p66, %r4, 60;
	@%p66 bra 	$L__BB0_128;
	ld.global.nc.f32 	%f597, [%rd3+240];
	ld.global.nc.f32 	%f598, [%rd6+240];
	fma.rn.f32 	%f1108, %f597, %f598, %f1108;
$L__BB0_128:
	setp.ne.s32 	%p67, %r4, 61;
	@%p67 bra 	$L__BB0_130;
	ld.global.nc.f32 	%f599, [%rd3+244];
	ld.global.nc.f32 	%f600, [%rd6+244];
	fma.rn.f32 	%f1108, %f599, %f600, %f1108;
$L__BB0_130:
	setp.ne.s32 	%p68, %r4, 62;
	@%p68 bra 	$L__BB0_132;
	ld.global.nc.f32 	%f601, [%rd3+248];
	ld.global.nc.f32 	%f602, [%rd6+248];
	fma.rn.f32 	%f1108, %f601, %f602, %f1108;
$L__BB0_132:
	setp.ne.s32 	%p69, %r4, 63;
	@%p69 bra 	$L__BB0_134;
	ld.global.nc.f32 	%f603, [%rd3+252];
	ld.global.nc.f32 	%f604, [%rd6+252];
	fma.rn.f32 	%f1108, %f603, %f604, %f1108;
$L__BB0_134:
	setp.ne.s32 	%p70, %r4, 0;
	st.shared.f32 	[%r9], %f1108;
	bar.sync 	0;
	@%p70 bra 	$L__BB0_136;
	ld.shared.f32 	%f605, [%r6];
	add.f32 	%f606, %f605, 0f00000000;
	ld.shared.f32 	%f607, [%r6+4];
	add.f32 	%f608, %f606, %f607;
	ld.shared.f32 	%f609, [%r6+8];
	add.f32 	%f610, %f608, %f609;
	ld.shared.f32 	%f611, [%r6+12];
	add.f32 	%f612, %f610, %f611;
	ld.shared.f32 	%f613, [%r6+16];
	add.f32 	%f614, %f612, %f613;
	ld.shared.f32 	%f615, [%r6+20];
	add.f32 	%f616, %f614, %f615;
	ld.shared.f32 	%f617, [%r6+24];
	add.f32 	%f618, %f616, %f617;
	ld.shared.f32 	%f619, [%r6+28];
	add.f32 	%f620, %f618, %f619;
	ld.shared.f32 	%f621, [%r6+32];
	add.f32 	%f622, %f620, %f621;
	ld.shared.f32 	%f623, [%r6+36];
	add.f32 	%f624, %f622, %f623;
	ld.shared.f32 	%f625, [%r6+40];
	add.f32 	%f626, %f624, %f625;
	ld.shared.f32 	%f627, [%r6+44];
	add.f32 	%f628, %f626, %f627;
	ld.shared.f32 	%f629, [%r6+48];
	add.f32 	%f630, %f628, %f629;
	ld.shared.f32 	%f631, [%r6+52];
	add.f32 	%f632, %f630, %f631;
	ld.shared.f32 	%f633, [%r6+56];
	add.f32 	%f634, %f632, %f633;
	ld.shared.f32 	%f635, [%r6+60];
	add.f32 	%f636, %f634, %f635;
	ld.shared.f32 	%f637, [%r6+64];
	add.f32 	%f638, %f636, %f637;
	ld.shared.f32 	%f639, [%r6+68];
	add.f32 	%f640, %f638, %f639;
	ld.shared.f32 	%f641, [%r6+72];
	add.f32 	%f642, %f640, %f641;
	ld.shared.f32 	%f643, [%r6+76];
	add.f32 	%f644, %f642, %f643;
	ld.shared.f32 	%f645, [%r6+80];
	add.f32 	%f646, %f644, %f645;
	ld.shared.f32 	%f647, [%r6+84];
	add.f32 	%f648, %f646, %f647;
	ld.shared.f32 	%f649, [%r6+88];
	add.f32 	%f650, %f648, %f649;
	ld.shared.f32 	%f651, [%r6+92];
	add.f32 	%f652, %f650, %f651;
	ld.shared.f32 	%f653, [%r6+96];
	add.f32 	%f654, %f652, %f653;
	ld.shared.f32 	%f655, [%r6+100];
	add.f32 	%f656, %f654, %f655;
	ld.shared.f32 	%f657, [%r6+104];
	add.f32 	%f658, %f656, %f657;
	ld.shared.f32 	%f659, [%r6+108];
	add.f32 	%f660, %f658, %f659;
	ld.shared.f32 	%f661, [%r6+112];
	add.f32 	%f662, %f660, %f661;
	ld.shared.f32 	%f663, [%r6+116];
	add.f32 	%f664, %f662, %f663;
	ld.shared.f32 	%f665, [%r6+120];
	add.f32 	%f666, %f664, %f665;
	ld.shared.f32 	%f667, [%r6+124];
	add.f32 	%f668, %f666, %f667;
	ld.shared.f32 	%f669, [%r6+128];
	add.f32 	%f670, %f668, %f669;
	ld.shared.f32 	%f671, [%r6+132];
	add.f32 	%f672, %f670, %f671;
	ld.shared.f32 	%f673, [%r6+136];
	add.f32 	%f674, %f672, %f673;
	ld.shared.f32 	%f675, [%r6+140];
	add.f32 	%f676, %f674, %f675;
	ld.shared.f32 	%f677, [%r6+144];
	add.f32 	%f678, %f676, %f677;
	ld.shared.f32 	%f679, [%r6+148];
	add.f32 	%f680, %f678, %f679;
	ld.shared.f32 	%f681, [%r6+152];
	add.f32 	%f682, %f680, %f681;
	ld.shared.f32 	%f683, [%r6+156];
	add.f32 	%f684, %f682, %f683;
	ld.shared.f32 	%f685, [%r6+160];
	add.f32 	%f686, %f684, %f685;
	ld.shared.f32 	%f687, [%r6+164];
	add.f32 	%f688, %f686, %f687;
	ld.shared.f32 	%f689, [%r6+168];
	add.f32 	%f690, %f688, %f689;
	ld.shared.f32 	%f691, [%r6+172];
	add.f32 	%f692, %f690, %f691;
	ld.shared.f32 	%f693, [%r6+176];
	add.f32 	%f694, %f692, %f693;
	ld.shared.f32 	%f695, [%r6+180];
	add.f32 	%f696, %f694, %f695;
	ld.shared.f32 	%f697, [%r6+184];
	add.f32 	%f698, %f696, %f697;
	ld.shared.f32 	%f699, [%r6+188];
	add.f32 	%f700, %f698, %f699;
	ld.shared.f32 	%f701, [%r6+192];
	add.f32 	%f702, %f700, %f701;
	ld.shared.f32 	%f703, [%r6+196];
	add.f32 	%f704, %f702, %f703;
	ld.shared.f32 	%f705, [%r6+200];
	add.f32 	%f706, %f704, %f705;
	ld.shared.f32 	%f707, [%r6+204];
	add.f32 	%f708, %f706, %f707;
	ld.shared.f32 	%f709, [%r6+208];
	add.f32 	%f710, %f708, %f709;
	ld.shared.f32 	%f711, [%r6+212];
	add.f32 	%f712, %f710, %f711;
	ld.shared.f32 	%f713, [%r6+216];
	add.f32 	%f714, %f712, %f713;
	ld.shared.f32 	%f715, [%r6+220];
	add.f32 	%f716, %f714, %f715;
	ld.shared.f32 	%f717, [%r6+224];
	add.f32 	%f718, %f716, %f717;
	ld.shared.f32 	%f719, [%r6+228];
	add.f32 	%f720, %f718, %f719;
	ld.shared.f32 	%f721, [%r6+232];
	add.f32 	%f722, %f720, %f721;
	ld.shared.f32 	%f723, [%r6+236];
	add.f32 	%f724, %f722, %f723;
	ld.shared.f32 	%f725, [%r6+240];
	add.f32 	%f726, %f724, %f725;
	ld.shared.f32 	%f727, [%r6+244];
	add.f32 	%f728, %f726, %f727;
	ld.shared.f32 	%f729, [%r6+248];
	add.f32 	%f730, %f728, %f729;
	ld.shared.f32 	%f731, [%r6+252];
	add.f32 	%f732, %f730, %f731;
	ld.shared.f32 	%f733, [%r6+256];
	add.f32 	%f734, %f732, %f733;
	ld.shared.f32 	%f735, [%r6+260];
	add.f32 	%f736, %f734, %f735;
	ld.shared.f32 	%f737, [%r6+264];
	add.f32 	%f738, %f736, %f737;
	ld.shared.f32 	%f739, [%r6+268];
	add.f32 	%f740, %f738, %f739;
	ld.shared.f32 	%f741, [%r6+272];
	add.f32 	%f742, %f740, %f741;
	ld.shared.f32 	%f743, [%r6+276];
	add.f32 	%f744, %f742, %f743;
	ld.shared.f32 	%f745, [%r6+280];
	add.f32 	%f746, %f744, %f745;
	ld.shared.f32 	%f747, [%r6+284];
	add.f32 	%f748, %f746, %f747;
	ld.shared.f32 	%f749, [%r6+288];
	add.f32 	%f750, %f748, %f749;
	ld.shared.f32 	%f751, [%r6+292];
	add.f32 	%f752, %f750, %f751;
	ld.shared.f32 	%f753, [%r6+296];
	add.f32 	%f754, %f752, %f753;
	ld.shared.f32 	%f755, [%r6+300];
	add.f32 	%f756, %f754, %f755;
	ld.shared.f32 	%f757, [%r6+304];
	add.f32 	%f758, %f756, %f757;
	ld.shared.f32 	%f759, [%r6+308];
	add.f32 	%f760, %f758, %f759;
	ld.shared.f32 	%f761, [%r6+312];
	add.f32 	%f762, %f760, %f761;
	ld.shared.f32 	%f763, [%r6+316];
	add.f32 	%f764, %f762, %f763;
	ld.shared.f32 	%f765, [%r6+320];
	add.f32 	%f766, %f764, %f765;
	ld.shared.f32 	%f767, [%r6+324];
	add.f32 	%f768, %f766, %f767;
	ld.shared.f32 	%f769, [%r6+328];
	add.f32 	%f770, %f768, %f769;
	ld.shared.f32 	%f771, [%r6+332];
	add.f32 	%f772, %f770, %f771;
	ld.shared.f32 	%f773, [%r6+336];
	add.f32 	%f774, %f772, %f773;
	ld.shared.f32 	%f775, [%r6+340];
	add.f32 	%f776, %f774, %f775;
	ld.shared.f32 	%f777, [%r6+344];
	add.f32 	%f778, %f776, %f777;
	ld.shared.f32 	%f779, [%r6+348];
	add.f32 	%f780, %f778, %f779;
	ld.shared.f32 	%f781, [%r6+352];
	add.f32 	%f782, %f780, %f781;
	ld.shared.f32 	%f783, [%r6+356];
	add.f32 	%f784, %f782, %f783;
	ld.shared.f32 	%f785, [%r6+360];
	add.f32 	%f786, %f784, %f785;
	ld.shared.f32 	%f787, [%r6+364];
	add.f32 	%f788, %f786, %f787;
	ld.shared.f32 	%f789, [%r6+368];
	add.f32 	%f790, %f788, %f789;
	ld.shared.f32 	%f791, [%r6+372];
	add.f32 	%f792, %f790, %f791;
	ld.shared.f32 	%f793, [%r6+376];
	add.f32 	%f794, %f792, %f793;
	ld.shared.f32 	%f795, [%r6+380];
	add.f32 	%f796, %f794, %f795;
	ld.shared.f32 	%f797, [%r6+384];
	add.f32 	%f798, %f796, %f797;
	ld.shared.f32 	%f799, [%r6+388];
	add.f32 	%f800, %f798, %f799;
	ld.shared.f32 	%f801, [%r6+392];
	add.f32 	%f802, %f800, %f801;
	ld.shared.f32 	%f803, [%r6+396];
	add.f32 	%f804, %f802, %f803;
	ld.shared.f32 	%f805, [%r6+400];
	add.f32 	%f806, %f804, %f805;
	ld.shared.f32 	%f807, [%r6+404];
	add.f32 	%f808, %f806, %f807;
	ld.shared.f32 	%f809, [%r6+408];
	add.f32 	%f810, %f808, %f809;
	ld.shared.f32 	%f811, [%r6+412];
	add.f32 	%f812, %f810, %f811;
	ld.shared.f32 	%f813, [%r6+416];
	add.f32 	%f814, %f812, %f813;
	ld.shared.f32 	%f815, [%r6+420];
	add.f32 	%f816, %f814, %f815;
	ld.shared.f32 	%f817, [%r6+424];
	add.f32 	%f818, %f816, %f817;
	ld.shared.f32 	%f819, [%r6+428];
	add.f32 	%f820, %f818, %f819;
	ld.shared.f32 	%f821, [%r6+432];
	add.f32 	%f822, %f820, %f821;
	ld.shared.f32 	%f823, [%r6+436];
	add.f32 	%f824, %f822, %f823;
	ld.shared.f32 	%f825, [%r6+440];
	add.f32 	%f826, %f824, %f825;
	ld.shared.f32 	%f827, [%r6+444];
	add.f32 	%f828, %f826, %f827;
	ld.shared.f32 	%f829, [%r6+448];
	add.f32 	%f830, %f828, %f829;
	ld.shared.f32 	%f831, [%r6+452];
	add.f32 	%f832, %f830, %f831;
	ld.shared.f32 	%f833, [%r6+456];
	add.f32 	%f834, %f832, %f833;
	ld.shared.f32 	%f835, [%r6+460];
	add.f32 	%f836, %f834, %f835;
	ld.shared.f32 	%f837, [%r6+464];
	add.f32 	%f838, %f836, %f837;
	ld.shared.f32 	%f839, [%r6+468];
	add.f32 	%f840, %f838, %f839;
	ld.shared.f32 	%f841, [%r6+472];
	add.f32 	%f842, %f840, %f841;
	ld.shared.f32 	%f843, [%r6+476];
	add.f32 	%f844, %f842, %f843;
	ld.shared.f32 	%f845, [%r6+480];
	add.f32 	%f846, %f844, %f845;
	ld.shared.f32 	%f847, [%r6+484];
	add.f32 	%f848, %f846, %f847;
	ld.shared.f32 	%f849, [%r6+488];
	add.f32 	%f850, %f848, %f849;
	ld.shared.f32 	%f851, [%r6+492];
	add.f32 	%f852, %f850, %f851;
	ld.shared.f32 	%f853, [%r6+496];
	add.f32 	%f854, %f852, %f853;
	ld.shared.f32 	%f855, [%r6+500];
	add.f32 	%f856, %f854, %f855;
	ld.shared.f32 	%f857, [%r6+504];
	add.f32 	%f858, %f856, %f857;
	ld.shared.f32 	%f859, [%r6+508];
	add.f32 	%f860, %f858, %f859;
	mul.f32 	%f861, %f473, %f860;
	shl.b32 	%r77, %r13, 2;
	add.s32 	%r79, %r62, %r77;
	st.shared.f32 	[%r79], %f861;
	max.f32 	%f1106, %f1106, %f861;
$L__BB0_136:
	bar.sync 	0;
	bra.uni 	$L__BB0_140;
$L__BB0_137:
	setp.ne.s32 	%p5, %r4, 0;
	@%p5 bra 	$L__BB0_139;
	shl.b32 	%r72, %r13, 2;
	add.s32 	%r74, %r62, %r72;
	mov.b32 	%r75, -8388609;
	st.shared.u32 	[%r74], %r75;
$L__BB0_139:
	bar.sync 	0;
$L__BB0_140:
	ld.param.u32 	%r170, [_Z36paged_attention_v1_kernel_standaloneILi128ELi64EEvPfPKfS2_S2_ifPKiS4_iiii_param_11];
	add.s32 	%r174, %r174, 1;
	setp.ne.s32 	%p71, %r174, %r170;
	@%p71 bra 	$L__BB0_5;
$L__BB0_141:
	add.s32 	%r173, %r173, 1;
	setp.ne.s32 	%p72, %r173, %r5;
	@%p72 bra 	$L__BB0_3;
$L__BB0_142:
	setp.eq.s32 	%p73, %r4, 0;
	selp.f32 	%f862, %f1106, 0fFF7FFFFF, %p73;
	and.b32  	%r16, %r4, 31;
	mov.b32 	%r80, %f862;
	shfl.sync.bfly.b32	%r81|%p74, %r80, 16, 31, -1;
	mov.b32 	%f863, %r81;
	max.f32 	%f864, %f862, %f863;
	mov.b32 	%r82, %f864;
	shfl.sync.bfly.b32	%r83|%p75, %r82, 8, 31, -1;
	mov.b32 	%f865, %r83;
	max.f32 	%f866, %f864, %f865;
	mov.b32 	%r84, %f866;
	shfl.sync.bfly.b32	%r85|%p76, %r84, 4, 31, -1;
	mov.b32 	%f867, %r85;
	max.f32 	%f868, %f866, %f867;
	mov.b32 	%r86, %f868;
	shfl.sync.bfly.b32	%r87|%p77, %r86, 2, 31, -1;
	mov.b32 	%f869, %r87;
	max.f32 	%f870, %f868, %f869;
	mov.b32 	%r88, %f870;
	shfl.sync.bfly.b32	%r89|%p78, %r88, 1, 31, -1;
	mov.b32 	%f871, %r89;
	max.f32 	%f136, %f870, %f871;
	setp.ne.s32 	%p79, %r16, 0;
	shr.u32 	%r90, %r4, 3;
	and.b32  	%r91, %r90, 124;
	add.s32 	%r17, %r6, %r91;
	@%p79 bra 	$L__BB0_144;
	st.shared.f32 	[%r17], %f136;
$L__BB0_144:
	bar.sync 	0;
	setp.gt.u32 	%p80, %r16, 3;
	shl.b32 	%r92, %r16, 2;
	add.s32 	%r18, %r6, %r92;
	mov.f32 	%f1175, 0fFF7FFFFF;
	@%p80 bra 	$L__BB0_146;
	ld.shared.f32 	%f1175, [%r18];
$L__BB0_146:
	mov.b32 	%r93, %f1175;
	shfl.sync.bfly.b32	%r94|%p81, %r93, 2, 31, -1;
	mov.b32 	%f874, %r94;
	max.f32 	%f875, %f1175, %f874;
	mov.b32 	%r95, %f875;
	shfl.sync.bfly.b32	%r96|%p82, %r95, 1, 31, -1;
	mov.b32 	%f876, %r96;
	max.f32 	%f877, %f875, %f876;
	mov.b32 	%r97, %f877;
	shfl.sync.idx.b32	%r98|%p83, %r97, 0, 31, -1;
	mov.b32 	%f139, %r98;
	setp.ge.s32 	%p84, %r4, %r2;
	mov.f32 	%f1180, 0f00000000;
	@%p84 bra 	$L__BB0_152;
	not.b32 	%r99, %r4;
	add.s32 	%r19, %r2, %r99;
	and.b32  	%r100, %r19, 384;
	setp.eq.s32 	%p85, %r100, 384;
	mov.f32 	%f1180, 0f00000000;
	mov.u32 	%r177, %r4;
	@%p85 bra 	$L__BB0_150;
	shr.u32 	%r102, %r19, 7;
	add.s32 	%r103, %r102, 1;
	and.b32  	%r20, %r103, 3;
	mov.b32 	%r176, 0;
	mov.f32 	%f1180, 0f00000000;
	mov.u32 	%r177, %r4;
$L__BB0_149:
	.pragma "nounroll";
	shl.b32 	%r104, %r177, 2;
	add.s32 	%r106, %r62, %r104;
	ld.shared.f32 	%f881, [%r106];
	sub.f32 	%f882, %f881, %f139;
	fma.rn.f32 	%f883, %f882, 0f3BBB989D, 0f3F000000;
	cvt.sat.f32.f32 	%f884, %f883;
	mov.f32 	%f885, 0f4B400001;
	mov.f32 	%f886, 0f437C0000;
	fma.rm.f32 	%f887, %f884, %f886, %f885;
	add.f32 	%f888, %f887, 0fCB40007F;
	neg.f32 	%f889, %f888;
	fma.rn.f32 	%f890, %f882, 0f3FB8AA3B, %f889;
	fma.rn.f32 	%f891, %f882, 0f32A57060, %f890;
	mov.b32 	%r107, %f887;
	shl.b32 	%r108, %r107, 23;
	mov.b32 	%f892, %r108;
	ex2.approx.ftz.f32 	%f893, %f891;
	mul.f32 	%f894, %f893, %f892;
	st.shared.f32 	[%r106], %f894;
	add.f32 	%f1180, %f1180, %f894;
	add.s32 	%r177, %r177, 128;
	add.s32 	%r176, %r176, 1;
	setp.ne.s32 	%p86, %r176, %r20;
	@%p86 bra 	$L__BB0_149;
$L__BB0_150:
	setp.lt.u32 	%p87, %r19, 384;
	@%p87 bra 	$L__BB0_152;
$L__BB0_151:
	shl.b32 	%r109, %r177, 2;
	add.s32 	%r111, %r62, %r109;
	ld.shared.f32 	%f895, [%r111];
	sub.f32 	%f896, %f895, %f139;
	fma.rn.f32 	%f897, %f896, 0f3BBB989D, 0f3F000000;
	cvt.sat.f32.f32 	%f898, %f897;
	mov.f32 	%f899, 0f4B400001;
	mov.f32 	%f900, 0f437C0000;
	fma.rm.f32 	%f901, %f898, %f900, %f899;
	add.f32 	%f902, %f901, 0fCB40007F;
	neg.f32 	%f903, %f902;
	fma.rn.f32 	%f904, %f896, 0f3FB8AA3B, %f903;
	fma.rn.f32 	%f905, %f896, 0f32A57060, %f904;
	mov.b32 	%r112, %f901;
	shl.b32 	%r113, %r112, 23;
	mov.b32 	%f906, %r113;
	ex2.approx.ftz.f32 	%f907, %f905;
	mul.f32 	%f908, %f907, %f906;
	st.shared.f32 	[%r111], %f908;
	add.f32 	%f909, %f1180, %f908;
	ld.shared.f32 	%f910, [%r111+512];
	sub.f32 	%f911, %f910, %f139;
	fma.rn.f32 	%f912, %f911, 0f3BBB989D, 0f3F000000;
	cvt.sat.f32.f32 	%f913, %f912;
	fma.rm.f32 	%f914, %f913, %f900, %f899;
	add.f32 	%f915, %f914, 0fCB40007F;
	neg.f32 	%f916, %f915;
	fma.rn.f32 	%f917, %f911, 0f3FB8AA3B, %f916;
	fma.rn.f32 	%f918, %f911, 0f32A57060, %f917;
	mov.b32 	%r114, %f914;
	shl.b32 	%r115, %r114, 23;
	mov.b32 	%f919, %r115;
	ex2.approx.ftz.f32 	%f920, %f918;
	mul.f32 	%f921, %f920, %f919;
	st.shared.f32 	[%r111+512], %f921;
	add.f32 	%f922, %f909, %f921;
	ld.shared.f32 	%f923, [%r111+1024];
	sub.f32 	%f924, %f923, %f139;
	fma.rn.f32 	%f925, %f924, 0f3BBB989D, 0f3F000000;
	cvt.sat.f32.f32 	%f926, %f925;
	fma.rm.f32 	%f927, %f926, %f900, %f899;
	add.f32 	%f928, %f927, 0fCB40007F;
	neg.f32 	%f929, %f928;
	fma.rn.f32 	%f930, %f924, 0f3FB8AA3B, %f929;
	fma.rn.f32 	%f931, %f924, 0f32A57060, %f930;
	mov.b32 	%r116, %f927;
	shl.b32 	%r117, %r116, 23;
	mov.b32 	%f932, %r117;
	ex2.approx.ftz.f32 	%f933, %f931;
	mul.f32 	%f934, %f933, %f932;
	st.shared.f32 	[%r111+1024], %f934;
	add.f32 	%f935, %f922, %f934;
	ld.shared.f32 	%f936, [%r111+1536];
	sub.f32 	%f937, %f936, %f139;
	fma.rn.f32 	%f938, %f937, 0f3BBB989D, 0f3F000000;
	cvt.sat.f32.f32 	%f939, %f938;
	fma.rm.f32 	%f940, %f939, %f900, %f899;
	add.f32 	%f941, %f940, 0fCB40007F;
	neg.f32 	%f942, %f941;
	fma.rn.f32 	%f943, %f937, 0f3FB8AA3B, %f942;
	fma.rn.f32 	%f944, %f937, 0f32A57060, %f943;
	mov.b32 	%r118, %f940;
	shl.b32 	%r119, %r118, 23;
	mov.b32 	%f945, %r119;
	ex2.approx.ftz.f32 	%f946, %f944;
	mul.f32 	%f947, %f946, %f945;
	st.shared.f32 	[%r111+1536], %f947;
	add.f32 	%f1180, %f935, %f947;
	add.s32 	%r177, %r177, 512;
	setp.lt.s32 	%p88, %r177, %r2;
	@%p88 bra 	$L__BB0_151;
$L__BB0_152:
	setp.ne.s32 	%p89, %r16, 0;
	mov.b32 	%r120, %f1180;
	shfl.sync.bfly.b32	%r121|%p90, %r120, 16, 31, -1;
	mov.b32 	%f948, %r121;
	add.f32 	%f949, %f1180, %f948;
	mov.b32 	%r122, %f949;
	shfl.sync.bfly.b32	%r123|%p91, %r122, 8, 31, -1;
	mov.b32 	%f950, %r123;
	add.f32 	%f951, %f949, %f950;
	mov.b32 	%r124, %f951;
	shfl.sync.bfly.b32	%r125|%p92, %r124, 4, 31, -1;
	mov.b32 	%f952, %r125;
	add.f32 	%f953, %f951, %f952;
	mov.b32 	%r126, %f953;
	shfl.sync.bfly.b32	%r127|%p93, %r126, 2, 31, -1;
	mov.b32 	%f954, %r127;
	add.f32 	%f955, %f953, %f954;
	mov.b32 	%r128, %f955;
	shfl.sync.bfly.b32	%r129|%p94, %r128, 1, 31, -1;
	mov.b32 	%f956, %r129;
	add.f32 	%f147, %f955, %f956;
	@%p89 bra 	$L__BB0_154;
	st.shared.f32 	[%r17], %f147;
$L__BB0_154:
	setp.gt.u32 	%p95, %r16, 3;
	bar.sync 	0;
	mov.f32 	%f1181, 0f00000000;
	@%p95 bra 	$L__BB0_156;
	ld.shared.f32 	%f1181, [%r18];
$L__BB0_156:
	setp.ge.s32 	%p96, %r4, %r2;
	mov.b32 	%r130, %f1181;
	shfl.sync.bfly.b32	%r131|%p97, %r130, 2, 31, -1;
	mov.b32 	%f958, %r131;
	add.f32 	%f959, %f1181, %f958;
	mov.b32 	%r132, %f959;
	shfl.sync.bfly.b32	%r133|%p98, %r132, 1, 31, -1;
	mov.b32 	%f960, %r133;
	add.f32 	%f961, %f959, %f960;
	mov.b32 	%r134, %f961;
	shfl.sync.idx.b32	%r135|%p99, %r134, 0, 31, -1;
	mov.b32 	%f962, %r135;
	add.f32 	%f963, %f962, 0f358637BD;
	rcp.rn.f32 	%f150, %f963;
	@%p96 bra 	$L__BB0_162;
	not.b32 	%r136, %r4;
	add.s32 	%r28, %r2, %r136;
	and.b32  	%r137, %r28, 384;
	setp.eq.s32 	%p100, %r137, 384;
	mov.u32 	%r181, %r4;
	@%p100 bra 	$L__BB0_160;
	shr.u32 	%r139, %r28, 7;
	add.s32 	%r140, %r139, 1;
	and.b32  	%r29, %r140, 3;
	mov.b32 	%r180, 0;
	mov.u32 	%r181, %r4;
$L__BB0_159:
	.pragma "nounroll";
	shl.b32 	%r141, %r181, 2;
	add.s32 	%r143, %r62, %r141;
	ld.shared.f32 	%f964, [%r143];
	mul.f32 	%f965, %f150, %f964;
	st.shared.f32 	[%r143], %f965;
	add.s32 	%r181, %r181, 128;
	add.s32 	%r180, %r180, 1;
	setp.ne.s32 	%p101, %r180, %r29;
	@%p101 bra 	$L__BB0_159;
$L__BB0_160:
	setp.lt.u32 	%p102, %r28, 384;
	@%p102 bra 	$L__BB0_162;
$L__BB0_161:
	shl.b32 	%r144, %r181, 2;
	add.s32 	%r146, %r62, %r144;
	ld.shared.f32 	%f966, [%r146];
	mul.f32 	%f967, %f150, %f966;
	st.shared.f32 	[%r146], %f967;
	ld.shared.f32 	%f968, [%r146+512];
	mul.f32 	%f969, %f150, %f968;
	st.shared.f32 	[%r146+512], %f969;
	ld.shared.f32 	%f970, [%r146+1024];
	mul.f32 	%f971, %f150, %f970;
	st.shared.f32 	[%r146+1024], %f971;
	ld.shared.f32 	%f972, [%r146+1536];
	mul.f32 	%f973, %f150, %f972;
	st.shared.f32 	[%r146+1536], %f973;
	add.s32 	%r181, %r181, 512;
	setp.lt.s32 	%p103, %r181, %r2;
	@%p103 bra 	$L__BB0_161;
$L__BB0_162:
	setp.lt.s32 	%p104, %r5, 1;
	bar.sync 	0;
	mov.f32 	%f409, 0f00000000;
	mov.f32 	%f1312, 0f00000000;
	mov.f32 	%f1313, 0f00000000;
	mov.f32 	%f1314, 0f00000000;
	mov.f32 	%f1315, 0f00000000;
	mov.f32 	%f1316, 0f00000000;
	mov.f32 	%f1317, 0f00000000;
	mov.f32 	%f1318, 0f00000000;
	mov.f32 	%f1319, 0f00000000;
	mov.f32 	%f1320, 0f00000000;
	mov.f32 	%f1321, 0f00000000;
	mov.f32 	%f1322, 0f00000000;
	mov.f32 	%f1323, 0f00000000;
	mov.f32 	%f1324, 0f00000000;
	mov.f32 	%f1325, 0f00000000;
	mov.f32 	%f1326, 0f00000000;
	mov.f32 	%f1327, 0f00000000;
	mov.f32 	%f1328, 0f00000000;
	mov.f32 	%f1329, 0f00000000;
	mov.f32 	%f1330, 0f00000000;
	mov.f32 	%f1331, 0f00000000;
	mov.f32 	%f1332, 0f00000000;
	mov.f32 	%f1333, 0f00000000;
	mov.f32 	%f1334, 0f00000000;
	mov.f32 	%f1335, 0f00000000;
	mov.f32 	%f1336, 0f00000000;
	mov.f32 	%f1337, 0f00000000;
	mov.f32 	%f1338, 0f00000000;
	mov.f32 	%f1339, 0f00000000;
	mov.f32 	%f1340, 0f00000000;
	mov.f32 	%f1341, 0f00000000;
	mov.f32 	%f1342, 0f00000000;
	mov.f32 	%f1343, 0f00000000;
	mov.f32 	%f1344, 0f00000000;
	mov.f32 	%f1345, 0f00000000;
	mov.f32 	%f1346, 0f00000000;
	mov.f32 	%f1347, 0f00000000;
	mov.f32 	%f1348, 0f00000000;
	mov.f32 	%f1349, 0f00000000;
	mov.f32 	%f1350, 0f00000000;
	mov.f32 	%f1351, 0f00000000;
	mov.f32 	%f1352, 0f00000000;
	mov.f32 	%f1353, 0f00000000;
	mov.f32 	%f1354, 0f00000000;
	mov.f32 	%f1355, 0f00000000;
	mov.f32 	%f1356, 0f00000000;
	mov.f32 	%f1357, 0f00000000;
	mov.f32 	%f1358, 0f00000000;
	mov.f32 	%f1359, 0f00000000;
	mov.f32 	%f1360, 0f00000000;
	mov.f32 	%f1361, 0f00000000;
	mov.f32 	%f1362, 0f00000000;
	mov.f32 	%f1363, 0f00000000;
	mov.f32 	%f1364, 0f00000000;
	mov.f32 	%f1365, 0f00000000;
	mov.f32 	%f1366, 0f00000000;
	mov.f32 	%f1367, 0f00000000;
	mov.f32 	%f1368, 0f00000000;
	mov.f32 	%f1369, 0f00000000;
	mov.f32 	%f1370, 0f00000000;
	mov.f32 	%f1371, 0f00000000;
	mov.f32 	%f1372, 0f00000000;
	mov.f32 	%f1373, 0f00000000;
	mov.f32 	%f1374, 0f00000000;
	@%p104 bra 	$L__BB0_328;
	ld.param.u32 	%r171, [_Z36paged_attention_v1_kernel_standaloneILi128ELi64EEvPfPKfS2_S2_ifPKiS4_iiii_param_11];
	setp.lt.s32 	%p105, %r171, 1;
	@%p105 bra 	$L__BB0_328;
	mov.b32 	%r183, 0;
	mov.f32 	%f409, 0f00000000;
	mov.f32 	%f1312, %f409;
	mov.f32 	%f1313, %f409;
	mov.f32 	%f1314, %f409;
	mov.f32 	%f1315, %f409;
	mov.f32 	%f1316, %f409;
	mov.f32 	%f1317, %f409;
	mov.f32 	%f1318, %f409;
	mov.f32 	%f1319, %f409;
	mov.f32 	%f1320, %f409;
	mov.f32 	%f1321, %f409;
	mov.f32 	%f1322, %f409;
	mov.f32 	%f1323, %f409;
	mov.f32 	%f1324, %f409;
	mov.f32 	%f1325, %f409;
	mov.f32 	%f1326, %f409;
	mov.f32 	%f1327, %f409;
	mov.f32 	%f1328, %f409;
	mov.f32 	%f1329, %f409;
	mov.f32 	%f1330, %f409;
	mov.f32 	%f1331, %f409;
	mov.f32 	%f1332, %f409;
	mov.f32 	%f1333, %f409;
	mov.f32 	%f1334, %f409;
	mov.f32 	%f1335, %f409;
	mov.f32 	%f1336, %f409;
	mov.f32 	%f1337, %f409;
	mov.f32 	%f1338, %f409;
	mov.f32 	%f1339, %f409;
	mov.f32 	%f1340, %f409;
	mov.f32 	%f1341, %f409;
	mov.f32 	%f1342, %f409;
	mov.f32 	%f1343, %f409;
	mov.f32 	%f1344, %f409;
	mov.f32 	%f1345, %f409;
	mov.f32 	%f1346, %f409;
	mov.f32 	%f1347, %f409;
	mov.f32 	%f1348, %f409;
	mov.f32 	%f1349, %f409;
	mov.f32 	%f1350, %f409;
	mov.f32 	%f1351, %f409;
	mov.f32 	%f1352, %f409;
	mov.f32 	%f1353, %f409;
	mov.f32 	%f1354, %f409;
	mov.f32 	%f1355, %f409;
	mov.f32 	%f1356, %f409;
	mov.f32 	%f1357, %f409;
	mov.f32 	%f1358, %f409;
	mov.f32 	%f1359, %f409;
	mov.f32 	%f1360, %f409;
	mov.f32 	%f1361, %f409;
	mov.f32 	%f1362, %f409;
	mov.f32 	%f1363, %f409;
	mov.f32 	%f1364, %f409;
	mov.f32 	%f1365, %f409;
	mov.f32 	%f1366, %f409;
	mov.f32 	%f1367, %f409;
	mov.f32 	%f1368, %f409;
	mov.f32 	%f1369, %f409;
	mov.f32 	%f1370, %f409;
	mov.f32 	%f1371, %f409;
	mov.f32 	%f1372, %f409;
	mov.f32 	%f1373, %f409;
	mov.f32 	%f1374, %f409;
$L__BB0_165:
	ld.param.u32 	%r172, [_Z36paged_attention_v1_kernel_standaloneILi128ELi64EEvPfPKfS2_S2_ifPKiS4_iiii_param_11];
	ld.param.u32 	%r162, [_Z36paged_attention_v1_kernel_standaloneILi128ELi64EEvPfPKfS2_S2_ifPKiS4_iiii_param_8];
	ld.param.u64 	%rd40, [_Z36paged_attention_v1_kernel_standaloneILi128ELi64EEvPfPKfS2_S2_ifPKiS4_iiii_param_6];
	neg.s32 	%r187, %r172;
	mad.lo.s32 	%r150, %r162, %r1, %r183;
	cvta.to.global.u64 	%rd26, %rd40;
	mul.wide.s32 	%rd27, %r150, 4;
	add.s64 	%rd28, %rd26, %rd27;
	ld.global.nc.u32 	%r39, [%rd28];
	mul.lo.s32 	%r184, %r183, %r172;
	shl.b32 	%r151, %r184, 2;
	add.s32 	%r185, %r62, %r151;
	mov.b32 	%r186, 0;
$L__BB0_166:
	setp.ge.s32 	%p106, %r184, %r2;
	@%p106 bra 	$L__BB0_326;
	ld.param.u32 	%r166, [_Z36paged_attention_v1_kernel_standaloneILi128ELi64EEvPfPKfS2_S2_ifPKiS4_iiii_param_10];
	ld.param.u32 	%r164, [_Z36paged_attention_v1_kernel_standaloneILi128ELi64EEvPfPKfS2_S2_ifPKiS4_iiii_param_9];
	ld.param.u64 	%rd39, [_Z36paged_attention_v1_kernel_standaloneILi128ELi64EEvPfPKfS2_S2_ifPKiS4_iiii_param_3];
	cvt.u64.u32 	%rd29, %r186;
	mul.wide.s32 	%rd30, %r39, %r164;
	mul.lo.s32 	%r153, %r3, %r166;
	cvt.s64.s32 	%rd31, %r153;
	add.s64 	%rd32, %rd30, %rd31;
	add.s64 	%rd33, %rd32, %rd29;
	ld.shared.f32 	%f279, [%r185];
	cvta.to.global.u64 	%rd34, %rd39;
	shl.b64 	%rd35, %rd33, 2;
	add.s64 	%rd7, %rd34, %rd35;
	setp.gt.s32 	%p107, %r4, 31;
	@%p107 bra 	$L__BB0_231;
	setp.gt.s32 	%p155, %r4, 15;
	@%p155 bra 	$L__BB0_200;
	setp.gt.s32 	%p179, %r4, 7;
	@%p179 bra 	$L__BB0_185;
	setp.gt.s32 	%p191, %r4, 3;
	@%p191 bra 	$L__BB0_178;
	setp.gt.s32 	%p197, %r4, 1;
	@%p197 bra 	$L__BB0_175;
	setp.eq.s32 	%p200, %r4, 0;
	@%p200 bra 	$L__BB0_293;
	setp.eq.s32 	%p201, %r4, 1;
	@%p201 bra 	$L__BB0_174;
	bra.uni 	$L__BB0_326;
$L__BB0_174:
	ld.global.nc.f32 	%f1039, [%rd7+4];
	fma.rn.f32 	%f1373, %f279, %f1039, %f1373;
	bra.uni 	$L__BB0_326;
$L__BB0_175:
	setp.eq.s32 	%p198, %r4, 2;
	@%p198 bra 	$L__BB0_294;
	setp.eq.s32 	%p199, %r4, 3;
	@%p199 bra 	$L__BB0_177;
	bra.uni 	$L__BB0_326;
$L__BB0_177:
	ld.global.nc.f32 	%f1037, [%rd7+12];
	fma.rn.f32 	%f1371, %f279, %f1037, %f1371;
	bra.uni 	$L__BB0_326;
$L__BB0_178:
	setp.gt.s32 	%p192, %r4, 5;
	@%p192 bra 	$L__BB0_182;
	setp.eq.s32 	%p195, %r4, 4;
	@%p195 bra 	$L__BB0_295;
	setp.eq.s32 	%p196, %r4, 5;
	@%p196 bra 	$L__BB0_181;
	bra.uni 	$L__BB0_326;
$L__BB0_181:
	ld.global.nc.f32 	%f1035, [%rd7+20];
	fma.rn.f32 	%f1369, %f279, %f1035, %f1369;
	bra.uni 	$L__BB0_326;
$L__BB0_182:
	setp.eq.s32 	%p193, %r4, 6;
	@%p193 bra 	$L__BB0_296;
	setp.eq.s32 	%p194, %r4, 7;
	@%p194 bra 	$L__BB0_184;
	bra.uni 	$L__BB0_326;
$L__BB0_184:
	ld.global.nc.f32 	%f1033, [%rd7+28];
	fma.rn.f32 	%f1367, %f279, %f1033, %f1367;
	bra.uni 	$L__BB0_326;
$L__BB0_185:
	setp.gt.s32 	%p180, %r4, 11;
	@%p180 bra 	$L__BB0_193;
	setp.gt.s32 	%p186, %r4, 9;
	@%p186 bra 	$L__BB0_190;
	setp.eq.s32 	%p189, %r4, 8;
	@%p189 bra 	$L__BB0_297;
	setp.eq.s32 	%p190, %r4, 9;
	@%p190 bra 	$L__BB0_189;
	bra.uni 	$L__BB0_326;
$L__BB0_189:
	ld.global.nc.f32 	%f1031, [%rd7+36];
	fma.rn.f32 	%f1365, %f279, %f1031, %f1365;
	bra.uni 	$L__BB0_326;
$L__BB0_190:
	setp.eq.s32 	%p187, %r4, 10;
	@%p187 bra 	$L__BB0_298;
	setp.eq.s32 	%p188, %r4, 11;
	@%p188 bra 	$L__BB0_192;
	bra.uni 	$L__BB0_326;
$L__BB0_192:
	ld.global.nc.f32 	%f1029, [%rd7+44];
	fma.rn.f32 	%f1363, %f279, %f1029, %f1363;
	bra.uni 	$L__BB0_326;
$L__BB0_193:
	setp.gt.s32 	%p181, %r4, 13;
	@%p181 bra 	$L__BB0_197;
	setp.eq.s32 	%p184, %r4, 12;
	@%p184 bra 	$L__BB0_299;
	setp.eq.s32 	%p185, %r4, 13;
	@%p185 bra 	$L__BB0_196;
	bra.uni 	$L__BB0_326;
$L__BB0_196:
	ld.global.nc.f32 	%f1027, [%rd7+52];
	fma.rn.f32 	%f1361, %f279, %f1027, %f1361;
	bra.uni 	$L__BB0_326;
$L__BB0_197:
	setp.eq.s32 	%p182, %r4, 14;
	@%p182 bra 	$L__BB0_300;
	setp.eq.s32 	%p183, %r4, 15;
	@%p183 bra 	$L__BB0_199;
	bra.uni 	$L__BB0_326;
$L__BB0_199:
	ld.global.nc.f32 	%f1025, [%rd7+60];
	fma.rn.f32 	%f1359, %f279, %f1025, %f1359;
	bra.uni 	$L__BB0_326;
$L__BB0_200:
	setp.gt.s32 	%p156, %r4, 23;
	@%p156 bra 	$L__BB0_216;
	setp.gt.s32 	%p168, %r4, 19;
	@%p168 bra 	$L__BB0_209;
	setp.gt.s32 	%p174, %r4, 17;
	@%p174 bra 	$L__BB0_206;
	setp.eq.s32 	%p177, %r4, 16;
	@%p177 bra 	$L__BB0_301;
	setp.eq.s32 	%p178, %r4, 17;
	@%p178 bra 	$L__BB0_205;
	bra.uni 	$L__BB0_326;
$L__BB0_205:
	ld.global.nc.f32 	%f1023, [%rd7+68];
	fma.rn.f32 	%f1357, %f279, %f1023, %f1357;
	bra.uni 	$L__BB0_326;
$L__BB0_206:
	setp.eq.s32 	%p175, %r4, 18;
	@%p175 bra 	$L__BB0_302;
	setp.eq.s32 	%p176, %r4, 19;
	@%p176 bra 	$L__BB0_208;
	bra.uni 	$L__BB0_326;
$L__BB0_208:
	ld.global.nc.f32 	%f1021, [%rd7+76];
	fma.rn.f32 	%f1355, %f279, %f1021, %f1355;
	bra.uni 	$L__BB0_326;
$L__BB0_209:
	setp.gt.s32 	%p169, %r4, 21;
	@%p169 bra 	$L__BB0_213;
	setp.eq.s32 	%p172, %r4, 20;
	@%p172 bra 	$L__BB0_303;
	setp.eq.s32 	%p173, %r4, 21;
	@%p173 bra 	$L__BB0_212;
	bra.uni 	$L__BB0_326;
$L__BB0_212:
	ld.global.nc.f32 	%f1019, [%rd7+84];
	fma.rn.f32 	%f1353, %f279, %f1019, %f1353;
	bra.uni 	$L__BB0_326;
$L__BB0_213:
	setp.eq.s32 	%p170, %r4, 22;
	@%p170 bra 	$L__BB0_304;
	setp.eq.s32 	%p171, %r4, 23;
	@%p171 bra 	$L__BB0_215;
	bra.uni 	$L__BB0_326;
$L__BB0_215:
	ld.global.nc.f32 	%f1017, [%rd7+92];
	fma.rn.f32 	%f1351, %f279, %f1017, %f1351;
	bra.uni 	$L__BB0_326;
$L__BB0_216:
	setp.gt.s32 	%p157, %r4, 27;
	@%p157 bra 	$L__BB0_224;
	setp.gt.s32 	%p163, %r4, 25;
	@%p163 bra 	$L__BB0_221;
	setp.eq.s32 	%p166, %r4, 24;
	@%p166 bra 	$L__BB0_305;
	setp.eq.s32 	%p167, %r4, 25;
	@%p167 bra 	$L__BB0_220;
	bra.uni 	$L__BB0_326;
$L__BB0_220:
	ld.global.nc.f32 	%f1015, [%rd7+100];
	fma.rn.f32 	%f1349, %f279, %f1015, %f1349;
	bra.uni 	$L__BB0_326;
$L__BB0_221:
	setp.eq.s32 	%p164, %r4, 26;
	@%p164 bra 	$L__BB0_306;
	setp.eq.s32 	%p165, %r4, 27;
	@%p165 bra 	$L__BB0_223;
	bra.uni 	$L__BB0_326;
$L__BB0_223:
	ld.global.nc.f32 	%f1013, [%rd7+108];
	fma.rn.f32 	%f1347, %f279, %f1013, %f1347;
	bra.uni 	$L__BB0_326;
$L__BB0_224:
	setp.gt.s32 	%p158, %r4, 29;
	@%p158 bra 	$L__BB0_228;
	setp.eq.s32 	%p161, %r4, 28;
	@%p161 bra 	$L__BB0_307;
	setp.eq.s32 	%p162, %r4, 29;
	@%p162 bra 	$L__BB0_227;
	bra.uni 	$L__BB0_326;
$L__BB0_227:
	ld.global.nc.f32 	%f1011, [%rd7+116];
	fma.rn.f32 	%f1345, %f279, %f1011, %f1345;
	bra.uni 	$L__BB0_326;
$L__BB0_228:
	setp.eq.s32 	%p159, %r4, 30;
	@%p159 bra 	$L__BB0_308;
	setp.eq.s32 	%p160, %r4, 31;
	@%p160 bra 	$L__BB0_230;
	bra.uni 	$L__BB0_326;
$L__BB0_230:
	ld.global.nc.f32 	%f1009, [%rd7+124];
	fma.rn.f32 	%f1343, %f279, %f1009, %f1343;
	bra.uni 	$L__BB0_326;
$L__BB0_231:
	setp.gt.s32 	%p108, %r4, 47;
	@%p108 bra 	$L__BB0_263;
	setp.gt.s32 	%p132, %r4, 39;
	@%p132 bra 	$L__BB0_248;
	setp.gt.s32 	%p144, %r4, 35;
	@%p144 bra 	$L__BB0_241;
	setp.gt.s32 	%p150, %r4, 33;
	@%p150 bra 	$L__BB0_238;
	setp.eq.s32 	%p153, %r4, 32;
	@%p153 bra 	$L__BB0_309;
	setp.eq.s32 	%p154, %r4, 33;
	@%p154 bra 	$L__BB0_237;
	bra.uni 	$L__BB0_326;
$L__BB0_237:
	ld.global.nc.f32 	%f1007, [%rd7+132];
	fma.rn.f32 	%f1341, %f279, %f1007, %f1341;
	bra.uni 	$L__BB0_326;
$L__BB0_238:
	setp.eq.s32 	%p151, %r4, 34;
	@%p151 bra 	$L__BB0_310;
	setp.eq.s32 	%p152, %r4, 35;
	@%p152 bra 	$L__BB0_240;
	bra.uni 	$L__BB0_326;
$L__BB0_240:
	ld.global.nc.f32 	%f1005, [%rd7+140];
	fma.rn.f32 	%f1339, %f279, %f1005, %f1339;
	bra.uni 	$L__BB0_326;
$L__BB0_241:
	setp.gt.s32 	%p145, %r4, 37;
	@%p145 bra 	$L__BB0_245;
	setp.eq.s32 	%p148, %r4, 36;
	@%p148 bra 	$L__BB0_311;
	setp.eq.s32 	%p149, %r4, 37;
	@%p149 bra 	$L__BB0_244;
	bra.uni 	$L__BB0_326;
$L__BB0_244:
	ld.global.nc.f32 	%f1003, [%rd7+148];
	fma.rn.f32 	%f1337, %f279, %f1003, %f1337;
	bra.uni 	$L__BB0_326;
$L__BB0_245:
	setp.eq.s32 	%p146, %r4, 38;
	@%p146 bra 	$L__BB0_312;
	setp.eq.s32 	%p147, %r4, 39;
	@%p147 bra 	$L__BB0_247;
	bra.uni 	$L__BB0_326;
$L__BB0_247:
	ld.global.nc.f32 	%f1001, [%rd7+156];
	fma.rn.f32 	%f1335, %f279, %f1001, %f1335;
	bra.uni 	$L__BB0_326;
$L__BB0_248:
	setp.gt.s32 	%p133, %r4, 43;
	@%p133 bra 	$L__BB0_256;
	setp.gt.s32 	%p139, %r4, 41;
	@%p139 bra 	$L__BB0_253;
	setp.eq.s32 	%p142, %r4, 40;
	@%p142 bra 	$L__BB0_313;
	setp.eq.s32 	%p143, %r4, 41;
	@%p143 bra 	$L__BB0_252;
	bra.uni 	$L__BB0_326;
$L__BB0_252:
	ld.global.nc.f32 	%f999, [%rd7+164];
	fma.rn.f32 	%f1333, %f279, %f999, %f1333;
	bra.uni 	$L__BB0_326;
$L__BB0_253:
	setp.eq.s32 	%p140, %r4, 42;
	@%p140 bra 	$L__BB0_314;
	setp.eq.s32 	%p141, %r4, 43;
	@%p141 bra 	$L__BB0_255;
	bra.uni 	$L__BB0_326;
$L__BB0_255:
	ld.global.nc.f32 	%f997, [%rd7+172];
	fma.rn.f32 	%f1331, %f279, %f997, %f1331;
	bra.uni 	$L__BB0_326;
$L__BB0_256:
	setp.gt.s32 	%p134, %r4, 45;
	@%p134 bra 	$L__BB0_260;
	setp.eq.s32 	%p137, %r4, 44;
	@%p137 bra 	$L__BB0_315;
	setp.eq.s32 	%p138, %r4, 45;
	@%p138 bra 	$L__BB0_259;
	bra.uni 	$L__BB0_326;
$L__BB0_259:
	ld.global.nc.f32 	%f995, [%rd7+180];
	fma.rn.f32 	%f1329, %f279, %f995, %f1329;
	bra.uni 	$L__BB0_326;
$L__BB0_260:
	setp.eq.s32 	%p135, %r4, 46;
	@%p135 bra 	$L__BB0_316;
	setp.eq.s32 	%p136, %r4, 47;
	@%p136 bra 	$L__BB0_262;
	bra.uni 	$L__BB0_326;
$L__BB0_262:
	ld.global.nc.f32 	%f993, [%rd7+188];
	fma.rn.f32 	%f1327, %f279, %f993, %f1327;
	bra.uni 	$L__BB0_326;
$L__BB0_263:
	setp.gt.s32 	%p109, %r4, 55;
	@%p109 bra 	$L__BB0_279;
	setp.gt.s32 	%p121, %r4, 51;
	@%p121 bra 	$L__BB0_272;
	setp.gt.s32 	%p127, %r4, 49;
	@%p127 bra 	$L__BB0_269;
	setp.eq.s32 	%p130, %r4, 48;
	@%p130 bra 	$L__BB0_317;
	setp.eq.s32 	%p131, %r4, 49;
	@%p131 bra 	$L__BB0_268;
	bra.uni 	$L__BB0_326;
$L__BB0_268:
	ld.global.nc.f32 	%f991, [%rd7+196];
	fma.rn.f32 	%f1325, %f279, %f991, %f1325;
	bra.uni 	$L__BB0_326;
$L__BB0_269:
	setp.eq.s32 	%p128, %r4, 50;
	@%p128 bra 	$L__BB0_318;
	setp.eq.s32 	%p129, %r4, 51;
	@%p129 bra 	$L__BB0_271;
	bra.uni 	$L__BB0_326;
$L__BB0_271:
	ld.global.nc.f32 	%f989, [%rd7+204];
	fma.rn.f32 	%f1323, %f279, %f989, %f1323;
	bra.uni 	$L__BB0_326;
$L__BB0_272:
	setp.gt.s32 	%p122, %r4, 53;
	@%p122 bra 	$L__BB0_276;
	setp.eq.s32 	%p125, %r4, 52;
	@%p125 bra 	$L__BB0_319;
	setp.eq.s32 	%p126, %r4, 53;
	@%p126 bra 	$L__BB0_275;
	bra.uni 	$L__BB0_326;
$L__BB0_275:
	ld.global.nc.f32 	%f987, [%rd7+212];
	fma.rn.f32 	%f1321, %f279, %f987, %f1321;
	bra.uni 	$L__BB0_326;
$L__BB0_276:
	setp.eq.s32 	%p123, %r4, 54;
	@%p123 bra 	$L__BB0_320;
	setp.eq.s32 	%p124, %r4, 55;
	@%p124 bra 	$L__BB0_278;
	bra.uni 	$L__BB0_326;
$L__BB0_278:
	ld.global.nc.f32 	%f985, [%rd7+220];
	fma.rn.f32 	%f1319, %f279, %f985, %f1319;
	bra.uni 	$L__BB0_326;
$L__BB0_279:
	setp.gt.s32 	%p110, %r4, 59;
	@%p110 bra 	$L__BB0_287;
	setp.gt.s32 	%p116, %r4, 57;
	@%p116 bra 	$L__BB0_284;
	setp.eq.s32 	%p119, %r4, 56;
	@%p119 bra 	$L__BB0_321;
	setp.eq.s32 	%p120, %r4, 57;
	@%p120 bra 	$L__BB0_283;
	bra.uni 	$L__BB0_326;
$L__BB0_283:
	ld.global.nc.f32 	%f983, [%rd7+228];
	fma.rn.f32 	%f1317, %f279, %f983, %f1317;
	bra.uni 	$L__BB0_326;
$L__BB0_284:
	setp.eq.s32 	%p117, %r4, 58;
	@%p117 bra 	$L__BB0_322;
	setp.eq.s32 	%p118, %r4, 59;
	@%p118 bra 	$L__BB0_286;
	bra.uni 	$L__BB0_326;
$L__BB0_286:
	ld.global.nc.f32 	%f981, [%rd7+236];
	fma.rn.f32 	%f1315, %f279, %f981, %f1315;
	bra.uni 	$L__BB0_326;
$L__BB0_287:
	setp.gt.s32 	%p111, %r4, 61;
	@%p111 bra 	$L__BB0_291;
	setp.eq.s32 	%p114, %r4, 60;
	@%p114 bra 	$L__BB0_323;
	setp.eq.s32 	%p115, %r4, 61;
	@%p115 bra 	$L__BB0_290;
	bra.uni 	$L__BB0_326;
$L__BB0_290:
	ld.global.nc.f32 	%f979, [%rd7+244];
	fma.rn.f32 	%f1313, %f279, %f979, %f1313;
	bra.uni 	$L__BB0_326;
$L__BB0_291:
	setp.eq.s32 	%p112, %r4, 62;
	@%p112 bra 	$L__BB0_324;
	setp.eq.s32 	%p113, %r4, 63;
	@%p113 bra 	$L__BB0_325;
	bra.uni 	$L__BB0_326;
$L__BB0_293:
	ld.global.nc.f32 	%f1040, [%rd7];
	fma.rn.f32 	%f1374, %f279, %f1040, %f1374;
	bra.uni 	$L__BB0_326;
$L__BB0_294:
	ld.global.nc.f32 	%f1038, [%rd7+8];
	fma.rn.f32 	%f1372, %f279, %f1038, %f1372;
	bra.uni 	$L__BB0_326;
$L__BB0_295:
	ld.global.nc.f32 	%f1036, [%rd7+16];
	fma.rn.f32 	%f1370, %f279, %f1036, %f1370;
	bra.uni 	$L__BB0_326;
$L__BB0_296:
	ld.global.nc.f32 	%f1034, [%rd7+24];
	fma.rn.f32 	%f1368, %f279, %f1034, %f1368;
	bra.uni 	$L__BB0_326;
$L__BB0_297:
	ld.global.nc.f32 	%f1032, [%rd7+32];
	fma.rn.f32 	%f1366, %f279, %f1032, %f1366;
	bra.uni 	$L__BB0_326;
$L__BB0_298:
	ld.global.nc.f32 	%f1030, [%rd7+40];
	fma.rn.f32 	%f1364, %f279, %f1030, %f1364;
	bra.uni 	$L__BB0_326;
$L__BB0_299:
	ld.global.nc.f32 	%f1028, [%rd7+48];
	fma.rn.f32 	%f1362, %f279, %f1028, %f1362;
	bra.uni 	$L__BB0_326;
$L__BB0_300:
	ld.global.nc.f32 	%f1026, [%rd7+56];
	fma.rn.f32 	%f1360, %f279, %f1026, %f1360;
	bra.uni 	$L__BB0_326;
$L__BB0_301:
	ld.global.nc.f32 	%f1024, [%rd7+64];
	fma.rn.f32 	%f1358, %f279, %f1024, %f1358;
	bra.uni 	$L__BB0_326;
$L__BB0_302:
	ld.global.nc.f32 	%f1022, [%rd7+72];
	fma.rn.f32 	%f1356, %f279, %f1022, %f1356;
	bra.uni 	$L__BB0_326;
$L__BB0_303:
	ld.global.nc.f32 	%f1020, [%rd7+80];
	fma.rn.f32 	%f1354, %f279, %f1020, %f1354;
	bra.uni 	$L__BB0_326;
$L__BB0_304:
	ld.global.nc.f32 	%f1018, [%rd7+88];
	fma.rn.f32 	%f1352, %f279, %f1018, %f1352;
	bra.uni 	$L__BB0_326;
$L__BB0_305:
	ld.global.nc.f32 	%f1016, [%rd7+96];
	fma.rn.f32 	%f1350, %f279, %f1016, %f1350;
	bra.uni 	$L__BB0_326;
$L__BB0_306:
	ld.global.nc.f32 	%f1014, [%rd7+104];
	fma.rn.f32 	%f1348, %f279, %f1014, %f1348;
	bra.uni 	$L__BB0_326;
$L__BB0_307:
	ld.global.nc.f32 	%f1012, [%rd7+112];
	fma.rn.f32 	%f1346, %f279, %f1012, %f1346;
	bra.uni 	$L__BB0_326;
$L__BB0_308:
	ld.global.nc.f32 	%f1010, [%rd7+120];
	fma.rn.f32 	%f1344, %f279, %f1010, %f1344;
	bra.uni 	$L__BB0_326;
$L__BB0_309:
	ld.global.nc.f32 	%f1008, [%rd7+128];
	fma.rn.f32 	%f1342, %f279, %f1008, %f1342;
	bra.uni 	$L__BB0_326;
$L__BB0_310:
	ld.global.nc.f32 	%f1006, [%rd7+136];
	fma.rn.f32 	%f1340, %f279, %f1006, %f1340;
	bra.uni 	$L__BB0_326;
$L__BB0_311:
	ld.global.nc.f32 	%f1004, [%rd7+144];
	fma.rn.f32 	%f1338, %f279, %f1004, %f1338;
	bra.uni 	$L__BB0_326;
$L__BB0_312:
	ld.global.nc.f32 	%f1002, [%rd7+152];
	fma.rn.f32 	%f1336, %f279, %f1002, %f1336;
	bra.uni 	$L__BB0_326;
$L__BB0_313:
	ld.global.nc.f32 	%f1000, [%rd7+160];
	fma.rn.f32 	%f1334, %f279, %f1000, %f1334;
	bra.uni 	$L__BB0_326;
$L__BB0_314:
	ld.global.nc.f32 	%f998, [%rd7+168];
	fma.rn.f32 	%f1332, %f279, %f998, %f1332;
	bra.uni 	$L__BB0_326;
$L__BB0_315:
	ld.global.nc.f32 	%f996, [%rd7+176];
	fma.rn.f32 	%f1330, %f279, %f996, %f1330;
	bra.uni 	$L__BB0_326;
$L__BB0_316:
	ld.global.nc.f32 	%f994, [%rd7+184];
	fma.rn.f32 	%f1328, %f279, %f994, %f1328;
	bra.uni 	$L__BB0_326;
$L__BB0_317:
	ld.global.nc.f32 	%f992, [%rd7+192];
	fma.rn.f32 	%f1326, %f279, %f992, %f1326;
	bra.uni 	$L__BB0_326;
$L__BB0_318:
	ld.global.nc.f32 	%f990, [%rd7+200];
	fma.rn.f32 	%f1324, %f279, %f990, %f1324;
	bra.uni 	$L__BB0_326;
$L__BB0_319:
	ld.global.nc.f32 	%f988, [%rd7+208];
	fma.rn.f32 	%f1322, %f279, %f988, %f1322;
	bra.uni 	$L__BB0_326;
$L__BB0_320:
	ld.global.nc.f32 	%f986, [%rd7+216];
	fma.rn.f32 	%f1320, %f279, %f986, %f1320;
	bra.uni 	$L__BB0_326;
$L__BB0_321:
	ld.global.nc.f32 	%f984, [%rd7+224];
	fma.rn.f32 	%f1318, %f279, %f984, %f1318;
	bra.uni 	$L__BB0_326;
$L__BB0_322:
	ld.global.nc.f32 	%f982, [%rd7+232];
	fma.rn.f32 	%f1316, %f279, %f982, %f1316;
	bra.uni 	$L__BB0_326;
$L__BB0_323:
	ld.global.nc.f32 	%f980, [%rd7+240];
	fma.rn.f32 	%f1314, %f279, %f980, %f1314;
	bra.uni 	$L__BB0_326;
$L__BB0_324:
	setp.ne.s32 	%p202, %r4, 63;
	ld.global.nc.f32 	%f977, [%rd7+248];
	fma.rn.f32 	%f1312, %f279, %f977, %f1312;
	@%p202 bra 	$L__BB0_326;
$L__BB0_325:
	ld.global.nc.f32 	%f978, [%rd7+252];
	fma.rn.f32 	%f409, %f279, %f978, %f409;
$L__BB0_326:
	add.s32 	%r187, %r187, 1;
	setp.ne.s32 	%p203, %r187, 0;
	add.s32 	%r186, %r186, 64;
	add.s32 	%r185, %r185, 4;
	add.s32 	%r184, %r184, 1;
	@%p203 bra 	$L__BB0_166;
	add.s32 	%r183, %r183, 1;
	setp.ne.s32 	%p204, %r183, %r5;
	@%p204 bra 	$L__BB0_165;
$L__BB0_328:
	ld.param.u64 	%rd38, [_Z36paged_attention_v1_kernel_standaloneILi128ELi64EEvPfPKfS2_S2_ifPKiS4_iiii_param_0];
	bar.sync 	0;
	mov.u32 	%r154, %nctaid.x;
	mov.u32 	%r155, %ctaid.y;
	mul.lo.s32 	%r156, %r154, %r155;
	shl.b32 	%r157, %r156, 6;
	mov.u32 	%r158, %ctaid.x;
	shl.b32 	%r159, %r158, 6;
	add.s32 	%r160, %r157, %r159;
	cvta.to.global.u64 	%rd36, %rd38;
	mul.wide.u32 	%rd37, %r160, 4;
	add.s64 	%rd8, %rd36, %rd37;
	setp.gt.s32 	%p205, %r4, 15;
	@%p205 bra 	$L__BB0_360;
	setp.gt.s32 	%p229, %r4, 7;
	@%p229 bra 	$L__BB0_345;
	setp.gt.s32 	%p241, %r4, 3;
	@%p241 bra 	$L__BB0_338;
	setp.gt.s32 	%p247, %r4, 1;
	@%p247 bra 	$L__BB0_335;
	setp.eq.s32 	%p250, %r4, 0;
	@%p250 bra 	$L__BB0_397;
	setp.eq.s32 	%p251, %r4, 1;
	@%p251 bra 	$L__BB0_334;
	bra.uni 	$L__BB0_391;
$L__BB0_334:
	st.global.f32 	[%rd8+4], %f1373;
	bra.uni 	$L__BB0_486;
$L__BB0_335:
	setp.eq.s32 	%p248, %r4, 2;
	@%p248 bra 	$L__BB0_398;
	setp.eq.s32 	%p249, %r4, 3;
	@%p249 bra 	$L__BB0_337;
	bra.uni 	$L__BB0_391;
$L__BB0_337:
	st.global.f32 	[%rd8+12], %f1371;
	bra.uni 	$L__BB0_486;
$L__BB0_338:
	setp.gt.s32 	%p242, %r4, 5;
	@%p242 bra 	$L__BB0_342;
	setp.eq.s32 	%p245, %r4, 4;
	@%p245 bra 	$L__BB0_399;
	setp.eq.s32 	%p246, %r4, 5;
	@%p246 bra 	$L__BB0_341;
	bra.uni 	$L__BB0_391;
$L__BB0_341:
	st.global.f32 	[%rd8+20], %f1369;
	bra.uni 	$L__BB0_486;
$L__BB0_342:
	setp.eq.s32 	%p243, %r4, 6;
	@%p243 bra 	$L__BB0_400;
	setp.eq.s32 	%p244, %r4, 7;
	@%p244 bra 	$L__BB0_344;
	bra.uni 	$L__BB0_391;
$L__BB0_344:
	st.global.f32 	[%rd8+28], %f1367;
	bra.uni 	$L__BB0_486;
$L__BB0_345:
	setp.gt.s32 	%p230, %r4, 11;
	@%p230 bra 	$L__BB0_353;
	setp.gt.s32 	%p236, %r4, 9;
	@%p236 bra 	$L__BB0_350;
	setp.eq.s32 	%p239, %r4, 8;
	@%p239 bra 	$L__BB0_401;
	setp.eq.s32 	%p240, %r4, 9;
	@%p240 bra 	$L__BB0_349;
	bra.uni 	$L__BB0_391;
$L__BB0_349:
	st.global.f32 	[%rd8+36], %f1365;
	bra.uni 	$L__BB0_486;
$L__BB0_350:
	setp.eq.s32 	%p237, %r4, 10;
	@%p237 bra 	$L__BB0_402;
	setp.eq.s32 	%p238, %r4, 11;
	@%p238 bra 	$L__BB0_352;
	bra.uni 	$L__BB0_391;
$L__BB0_352:
	st.global.f32 	[%rd8+44], %f1363;
	bra.uni 	$L__BB0_486;
$L__BB0_353:
	setp.gt.s32 	%p231, %r4, 13;
	@%p231 bra 	$L__BB0_357;
	setp.eq.s32 	%p234, %r4, 12;
	@%p234 bra 	$L__BB0_403;
	setp.eq.s32 	%p235, %r4, 13;
	@%p235 bra 	$L__BB0_356;
	bra.uni 	$L__BB0_391;
$L__BB0_356:
	st.global.f32 	[%rd8+52], %f1361;
	bra.uni 	$L__BB0_486;
$L__BB0_357:
	setp.eq.s32 	%p232, %r4, 14;
	@%p232 bra 	$L__BB0_404;
	setp.eq.s32 	%p233, %r4, 15;
	@%p233 bra 	$L__BB0_359;
	bra.uni 	$L__BB0_391;
$L__BB0_359:
	st.global.f32 	[%rd8+60], %f1359;
	bra.uni 	$L__BB0_486;
$L__BB0_360:
	setp.gt.s32 	%p206, %r4, 23;
	@%p206 bra 	$L__BB0_376;
	setp.gt.s32 	%p218, %r4, 19;
	@%p218 bra 	$L__BB0_369;
	setp.gt.s32 	%p224, %r4, 17;
	@%p224 bra 	$L__BB0_366;
	setp.eq.s32 	%p227, %r4, 16;
	@%p227 bra 	$L__BB0_405;
	setp.eq.s32 	%p228, %r4, 17;
	@%p228 bra 	$L__BB0_365;
	bra.uni 	$L__BB0_391;
$L__BB0_365:
	st.global.f32 	[%rd8+68], %f1357;
	bra.uni 	$L__BB0_486;
$L__BB0_366:
	setp.eq.s32 	%p225, %r4, 18;
	@%p225 bra 	$L__BB0_406;
	setp.eq.s32 	%p226, %r4, 19;
	@%p226 bra 	$L__BB0_368;
	bra.uni 	$L__BB0_391;
$L__BB0_368:
	st.global.f32 	[%rd8+76], %f1355;
	bra.uni 	$L__BB0_486;
$L__BB0_369:
	setp.gt.s32 	%p219, %r4, 21;
	@%p219 bra 	$L__BB0_373;
	setp.eq.s32 	%p222, %r4, 20;
	@%p222 bra 	$L__BB0_407;
	setp.eq.s32 	%p223, %r4, 21;
	@%p223 bra 	$L__BB0_372;
	bra.uni 	$L__BB0_391;
$L__BB0_372:
	st.global.f32 	[%rd8+84], %f1353;
	bra.uni 	$L__BB0_486;
$L__BB0_373:
	setp.eq.s32 	%p220, %r4, 22;
	@%p220 bra 	$L__BB0_408;
	setp.eq.s32 	%p221, %r4, 23;
	@%p221 bra 	$L__BB0_375;
	bra.uni 	$L__BB0_391;
$L__BB0_375:
	st.global.f32 	[%rd8+92], %f1351;
	bra.uni 	$L__BB0_486;
$L__BB0_376:
	setp.gt.s32 	%p207, %r4, 27;
	@%p207 bra 	$L__BB0_384;
	setp.gt.s32 	%p213, %r4, 25;
	@%p213 bra 	$L__BB0_381;
	setp.eq.s32 	%p216, %r4, 24;
	@%p216 bra 	$L__BB0_409;
	setp.eq.s32 	%p217, %r4, 25;
	@%p217 bra 	$L__BB0_380;
	bra.uni 	$L__BB0_391;
$L__BB0_380:
	st.global.f32 	[%rd8+100], %f1349;
	bra.uni 	$L__BB0_486;
$L__BB0_381:
	setp.eq.s32 	%p214, %r4, 26;
	@%p214 bra 	$L__BB0_410;
	setp.eq.s32 	%p215, %r4, 27;
	@%p215 bra 	$L__BB0_383;
	bra.uni 	$L__BB0_391;
$L__BB0_383:
	st.global.f32 	[%rd8+108], %f1347;
	bra.uni 	$L__BB0_486;
$L__BB0_384:
	setp.gt.s32 	%p208, %r4, 29;
	@%p208 bra 	$L__BB0_388;
	setp.eq.s32 	%p211, %r4, 28;
	@%p211 bra 	$L__BB0_411;
	setp.eq.s32 	%p212, %r4, 29;
	@%p212 bra 	$L__BB0_387;
	bra.uni 	$L__BB0_391;
$L__BB0_387:
	st.global.f32 	[%rd8+116], %f1345;
	bra.uni 	$L__BB0_486;
$L__BB0_388:
	setp.eq.s32 	%p209, %r4, 30;
	@%p209 bra 	$L__BB0_412;
	setp.eq.s32 	%p210, %r4, 31;
	@%p210 bra 	$L__BB0_390;
	bra.uni 	$L__BB0_391;
$L__BB0_390:
	st.global.f32 	[%rd8+124], %f1343;
$L__BB0_391:
	setp.gt.s32 	%p252, %r4, 47;
	@%p252 bra 	$L__BB0_440;
	setp.gt.s32 	%p276, %r4, 39;
	@%p276 bra 	$L__BB0_425;
	setp.gt.s32 	%p288, %r4, 35;
	@%p288 bra 	$L__BB0_418;
	setp.gt.s32 	%p294, %r4, 33;
	@%p294 bra 	$L__BB0_415;
	setp.eq.s32 	%p297, %r4, 32;
	@%p297 bra 	$L__BB0_396;
	bra.uni 	$L__BB0_413;
$L__BB0_396:
	st.global.f32 	[%rd8+128], %f1342;
	bra.uni 	$L__BB0_486;
$L__BB0_397:
	st.global.f32 	[%rd8], %f1374;
	bra.uni 	$L__BB0_486;
$L__BB0_398:
	st.global.f32 	[%rd8+8], %f1372;
	bra.uni 	$L__BB0_486;
$L__BB0_399:
	st.global.f32 	[%rd8+16], %f1370;
	bra.uni 	$L__BB0_486;
$L__BB0_400:
	st.global.f32 	[%rd8+24], %f1368;
	bra.uni 	$L__BB0_486;
$L__BB0_401:
	st.global.f32 	[%rd8+32], %f1366;
	bra.uni 	$L__BB0_486;
$L__BB0_402:
	st.global.f32 	[%rd8+40], %f1364;
	bra.uni 	$L__BB0_486;
$L__BB0_403:
	st.global.f32 	[%rd8+48], %f1362;
	bra.uni 	$L__BB0_486;
$L__BB0_404:
	st.global.f32 	[%rd8+56], %f1360;
	bra.uni 	$L__BB0_486;
$L__BB0_405:
	st.global.f32 	[%rd8+64], %f1358;
	bra.uni 	$L__BB0_486;
$L__BB0_406:
	st.global.f32 	[%rd8+72], %f1356;
	bra.uni 	$L__BB0_486;
$L__BB0_407:
	st.global.f32 	[%rd8+80], %f1354;
	bra.uni 	$L__BB0_486;
$L__BB0_408:
	st.global.f32 	[%rd8+88], %f1352;
	bra.uni 	$L__BB0_486;
$L__BB0_409:
	st.global.f32 	[%rd8+96], %f1350;
	bra.uni 	$L__BB0_486;
$L__BB0_410:
	st.global.f32 	[%rd8+104], %f1348;
	bra.uni 	$L__BB0_486;
$L__BB0_411:
	st.global.f32 	[%rd8+112], %f1346;
	bra.uni 	$L__BB0_486;
$L__BB0_412:
	st.global.f32 	[%rd8+120], %f1344;
	bra.uni 	$L__BB0_486;
$L__BB0_413:
	setp.eq.s32 	%p298, %r4, 33;
	@%p298 bra 	$L__BB0_414;
	bra.uni 	$L__BB0_486;
$L__BB0_414:
	st.global.f32 	[%rd8+132], %f1341;
	bra.uni 	$L__BB0_486;
$L__BB0_415:
	setp.eq.s32 	%p295, %r4, 34;
	@%p295 bra 	$L__BB0_471;
	setp.eq.s32 	%p296, %r4, 35;
	@%p296 bra 	$L__BB0_417;
	bra.uni 	$L__BB0_486;
$L__BB0_417:
	st.global.f32 	[%rd8+140], %f1339;
	bra.uni 	$L__BB0_486;
$L__BB0_418:
	setp.gt.s32 	%p289, %r4, 37;
	@%p289 bra 	$L__BB0_422;
	setp.eq.s32 	%p292, %r4, 36;
	@%p292 bra 	$L__BB0_472;
	setp.eq.s32 	%p293, %r4, 37;
	@%p293 bra 	$L__BB0_421;
	bra.uni 	$L__BB0_486;
$L__BB0_421:
	st.global.f32 	[%rd8+148], %f1337;
	bra.uni 	$L__BB0_486;
$L__BB0_422:
	setp.eq.s32 	%p290, %r4, 38;
	@%p290 bra 	$L__BB0_473;
	setp.eq.s32 	%p291, %r4, 39;
	@%p291 bra 	$L__BB0_424;
	bra.uni 	$L__BB0_486;
$L__BB0_424:
	st.global.f32 	[%rd8+156], %f1335;
	bra.uni 	$L__BB0_486;
$L__BB0_425:
	setp.gt.s32 	%p277, %r4, 43;
	@%p277 bra 	$L__BB0_433;
	setp.gt.s32 	%p283, %r4, 41;
	@%p283 bra 	$L__BB0_430;
	setp.eq.s32 	%p286, %r4, 40;
	@%p286 bra 	$L__BB0_474;
	setp.eq.s32 	%p287, %r4, 41;
	@%p287 bra 	$L__BB0_429;
	bra.uni 	$L__BB0_486;
$L__BB0_429:
	st.global.f32 	[%rd8+164], %f1333;
	bra.uni 	$L__BB0_486;
$L__BB0_430:
	setp.eq.s32 	%p284, %r4, 42;
	@%p284 bra 	$L__BB0_475;
	setp.eq.s32 	%p285, %r4, 43;
	@%p285 bra 	$L__BB0_432;
	bra.uni 	$L__BB0_486;
$L__BB0_432:
	st.global.f32 	[%rd8+172], %f1331;
	bra.uni 	$L__BB0_486;
$L__BB0_433:
	setp.gt.s32 	%p278, %r4, 45;
	@%p278 bra 	$L__BB0_437;
	setp.eq.s32 	%p281, %r4, 44;
	@%p281 bra 	$L__BB0_476;
	setp.eq.s32 	%p282, %r4, 45;
	@%p282 bra 	$L__BB0_436;
	bra.uni 	$L__BB0_486;
$L__BB0_436:
	st.global.f32 	[%rd8+180], %f1329;
	bra.uni 	$L__BB0_486;
$L__BB0_437:
	setp.eq.s32 	%p279, %r4, 46;
	@%p279 bra 	$L__BB0_477;
	setp.eq.s32 	%p280, %r4, 47;
	@%p280 bra 	$L__BB0_439;
	bra.uni 	$L__BB0_486;
$L__BB0_439:
	st.global.f32 	[%rd8+188], %f1327;
	bra.uni 	$L__BB0_486;
$L__BB0_440:
	setp.gt.s32 	%p253, %r4, 55;
	@%p253 bra 	$L__BB0_456;
	setp.gt.s32 	%p265, %r4, 51;
	@%p265 bra 	$L__BB0_449;
	setp.gt.s32 	%p271, %r4, 49;
	@%p271 bra 	$L__BB0_446;
	setp.eq.s32 	%p274, %r4, 48;
	@%p274 bra 	$L__BB0_478;
	setp.eq.s32 	%p275, %r4, 49;
	@%p275 bra 	$L__BB0_445;
	bra.uni 	$L__BB0_486;
$L__BB0_445:
	st.global.f32 	[%rd8+196], %f1325;
	bra.uni 	$L__BB0_486;
$L__BB0_446:
	setp.eq.s32 	%p272, %r4, 50;
	@%p272 bra 	$L__BB0_479;
	setp.eq.s32 	%p273, %r4, 51;
	@%p273 bra 	$L__BB0_448;
	bra.uni 	$L__BB0_486;
$L__BB0_448:
	st.global.f32 	[%rd8+204], %f1323;
	bra.uni 	$L__BB0_486;
$L__BB0_449:
	setp.gt.s32 	%p266, %r4, 53;
	@%p266 bra 	$L__BB0_453;
	setp.eq.s32 	%p269, %r4, 52;
	@%p269 bra 	$L__BB0_480;
	setp.eq.s32 	%p270, %r4, 53;
	@%p270 bra 	$L__BB0_452;
	bra.uni 	$L__BB0_486;
$L__BB0_452:
	st.global.f32 	[%rd8+212], %f1321;
	bra.uni 	$L__BB0_486;
$L__BB0_453:
	setp.eq.s32 	%p267, %r4, 54;
	@%p267 bra 	$L__BB0_481;
	setp.eq.s32 	%p268, %r4, 55;
	@%p268 bra 	$L__BB0_455;
	bra.uni 	$L__BB0_486;
$L__BB0_455:
	st.global.f32 	[%rd8+220], %f1319;
	bra.uni 	$L__BB0_486;
$L__BB0_456:
	setp.gt.s32 	%p254, %r4, 59;
	@%p254 bra 	$L__BB0_464;
	setp.gt.s32 	%p260, %r4, 57;
	@%p260 bra 	$L__BB0_461;
	setp.eq.s32 	%p263, %r4, 56;
	@%p263 bra 	$L__BB0_482;
	setp.eq.s32 	%p264, %r4, 57;
	@%p264 bra 	$L__BB0_460;
	bra.uni 	$L__BB0_486;
$L__BB0_460:
	st.global.f32 	[%rd8+228], %f1317;
	bra.uni 	$L__BB0_486;
$L__BB0_461:
	setp.eq.s32 	%p261, %r4, 58;
	@%p261 bra 	$L__BB0_483;
	setp.eq.s32 	%p262, %r4, 59;
	@%p262 bra 	$L__BB0_463;
	bra.uni 	$L__BB0_486;
$L__BB0_463:
	st.global.f32 	[%rd8+236], %f1315;
	bra.uni 	$L__BB0_486;
$L__BB0_464:
	setp.gt.s32 	%p255, %r4, 61;
	@%p255 bra 	$L__BB0_468;
	setp.eq.s32 	%p258, %r4, 60;
	@%p258 bra 	$L__BB0_484;
	setp.eq.s32 	%p259, %r4, 61;
	@%p259 bra 	$L__BB0_467;
	bra.uni 	$L__BB0_486;
$L__BB0_467:
	st.global.f32 	[%rd8+244], %f1313;
	bra.uni 	$L__BB0_486;
$L__BB0_468:
	setp.eq.s32 	%p256, %r4, 62;
	@%p256 bra 	$L__BB0_485;
	setp.eq.s32 	%p257, %r4, 63;
	@%p257 bra 	$L__BB0_470;
	bra.uni 	$L__BB0_486;
$L__BB0_470:
	st.global.f32 	[%rd8+252], %f409;
	bra.uni 	$L__BB0_486;
$L__BB0_471:
	st.global.f32 	[%rd8+136], %f1340;
	bra.uni 	$L__BB0_486;
$L__BB0_472:
	st.global.f32 	[%rd8+144], %f1338;
	bra.uni 	$L__BB0_486;
$L__BB0_473:
	st.global.f32 	[%rd8+152], %f1336;
	bra.uni 	$L__BB0_486;
$L__BB0_474:
	st.global.f32 	[%rd8+160], %f1334;
	bra.uni 	$L__BB0_486;
$L__BB0_475:
	st.global.f32 	[%rd8+168], %f1332;
	bra.uni 	$L__BB0_486;
$L__BB0_476:
	st.global.f32 	[%rd8+176], %f1330;
	bra.uni 	$L__BB0_486;
$L__BB0_477:
	st.global.f32 	[%rd8+184], %f1328;
	bra.uni 	$L__BB0_486;
$L__BB0_478:
	st.global.f32 	[%rd8+192], %f1326;
	bra.uni 	$L__BB0_486;
$L__BB0_479:
	st.global.f32 	[%rd8+200], %f1324;
	bra.uni 	$L__BB0_486;
$L__BB0_480:
	st.global.f32 	[%rd8+208], %f1322;
	bra.uni 	$L__BB0_486;
$L__BB0_481:
	st.global.f32 	[%rd8+216], %f1320;
	bra.uni 	$L__BB0_486;
$L__BB0_482:
	st.global.f32 	[%rd8+224], %f1318;
	bra.uni 	$L__BB0_486;
$L__BB0_483:
	st.global.f32 	[%rd8+232], %f1316;
	bra.uni 	$L__BB0_486;
$L__BB0_484:
	st.global.f32 	[%rd8+240], %f1314;
	bra.uni 	$L__BB0_486;
$L__BB0_485:
	st.global.f32 	[%rd8+248], %f1312;
$L__BB0_486:
	ret;

}
	// .globl	_Z36paged_attention_v1_kernel_standaloneILi128ELi128EEvPfPKfS2_S2_ifPKiS4_iiii
.visible .entry _Z36paged_attention_v1_kernel_standaloneILi128ELi128EEvPfPKfS2_S2_ifPKiS4_iiii(
	.param .u64 .ptr .align 1 _Z36paged_attention_v1_kernel_standaloneILi128ELi128EEvPfPKfS2_S2_ifPKiS4_iiii_param_0,
	.param .u64 .ptr .align 1 _Z36paged_attention_v1_kernel_standaloneILi128ELi128EEvPfPKfS2_S2_ifPKiS4_iiii_param_1,
	.param .u64 .ptr .align 1 _Z36paged_attention_v1_kernel_standaloneILi128ELi128EEvPfPKfS2_S2_ifPKiS4_iiii_param_2,
	.param .u64 .ptr .align 1 _Z36paged_attention_v1_kernel_standaloneILi128ELi128EEvPfPKfS2_S2_ifPKiS4_iiii_param_3,
	.param .u32 _Z36paged_attention_v1_kernel_standaloneILi128ELi128EEvPfPKfS2_S2_ifPKiS4_iiii_param_4,
	.param .f32 _Z36paged_attention_v1_kernel_standaloneILi128ELi128EEvPfPKfS2_S2_ifPKiS4_iiii_param_5,
	.param .u64 .ptr .align 1 _Z36paged_attention_v1_kernel_standaloneILi128ELi128EEvPfPKfS2_S2_ifPKiS4_iiii_param_6,
	.param .u64 .ptr .align 1 _Z36paged_attention_v1_kernel_standaloneILi128ELi128EEvPfPKfS2_S2_ifPKiS4_iiii_param_7,
	.param .u32 _Z36paged_attention_v1_kernel_standaloneILi128ELi128EEvPfPKfS2_S2_ifPKiS4_iiii_param_8,
	.param .u32 _Z36paged_attention_v1_kernel_standaloneILi128ELi128EEvPfPKfS2_S2_ifPKiS4_iiii_param_9,
	.param .u32 _Z36paged_attention_v1_kernel_standaloneILi128ELi128EEvPfPKfS2_S2_ifPKiS4_iiii_param_10,
	.param .u32 _Z36paged_attention_v1_kernel_standaloneILi128ELi128EEvPfPKfS2_S2_ifPKiS4_iiii_param_11
)
{
	.reg .pred 	%p<539>;
	.reg .b32 	%r<574>;
	.reg .b32 	%f<2487>;
	.reg .b64 	%rd<1184>;

	ld.param.u64 	%rd9, [_Z36paged_attention_v1_kernel_standaloneILi128ELi128EEvPfPKfS2_S2_ifPKiS4_iiii_param_1];
	ld.param.u64 	%rd10, [_Z36paged_attention_v1_kernel_standaloneILi128ELi128EEvPfPKfS2_S2_ifPKiS4_iiii_param_2];
	ld.param.u32 	%r52, [_Z36paged_attention_v1_kernel_standaloneILi128ELi128EEvPfPKfS2_S2_ifPKiS4_iiii_param_4];
	ld.param.f32 	%f933, [_Z36paged_attention_v1_kernel_standaloneILi128ELi128EEvPfPKfS2_S2_ifPKiS4_iiii_param_5];
	ld.param.u64 	%rd12, [_Z36paged_attention_v1_kernel_standaloneILi128ELi128EEvPfPKfS2_S2_ifPKiS4_iiii_param_6];
	ld.param.u64 	%rd13, [_Z36paged_attention_v1_kernel_standaloneILi128ELi128EEvPfPKfS2_S2_ifPKiS4_iiii_param_7];
	cvta.to.global.u64 	%rd1, %rd12;
	cvta.to.global.u64 	%rd14, %rd13;
	mov.u32 	%r1, %ctaid.y;
	mul.wide.u32 	%rd15, %r1, 4;
	add.s64 	%rd16, %rd14, %rd15;
	ld.global.nc.u32 	%r2, [%rd16];
	setp.eq.s32 	%p1, %r2, 0;
	@%p1 bra 	$L__BB1_918;
	ld.param.u32 	%r553, [_Z36paged_attention_v1_kernel_standaloneILi128ELi128EEvPfPKfS2_S2_ifPKiS4_iiii_param_11];
	mov.u32 	%r57, %ctaid.x;
	mov.u32 	%r58, %nctaid.x;
	div.s32 	%r59, %r58, %r52;
	div.s32 	%r3, %r57, %r59;
	mov.u32 	%r567, %tid.x;
	add.s32 	%r60, %r553, %r2;
	add.s32 	%r61, %r60, -1;
	div.s32 	%r5, %r61, %r553;
	shl.b32 	%r62, %r2, 2;
	mov.u32 	%r63, shared_mem;
	add.s32 	%r6, %r63, %r62;
	mul.lo.s32 	%r64, %r58, %r1;
	shl.b32 	%r65, %r64, 7;
	shl.b32 	%r66, %r57, 7;
	add.s32 	%r7, %r65, %r66;
	setp.lt.s32 	%p2, %r5, 1;
	mov.f32 	%f1822, 0fFF7FFFFF;
	@%p2 bra 	$L__BB1_270;
	ld.param.u32 	%r424, [_Z36paged_attention_v1_kernel_standaloneILi128ELi128EEvPfPKfS2_S2_ifPKiS4_iiii_param_10];
	ld.param.u32 	%r293, [_Z36paged_attention_v1_kernel_standaloneILi128ELi128EEvPfPKfS2_S2_ifPKiS4_iiii_param_8];
	mul.lo.s32 	%r8, %r293, %r1;
	mul.lo.s32 	%r68, %r3, %r424;
	cvt.s64.s32 	%rd2, %r68;
	shl.b32 	%r69, %r567, 2;
	add.s32 	%r9, %r6, %r69;
	cvta.to.global.u64 	%rd17, %rd9;
	mul.wide.u32 	%rd18, %r7, 4;
	add.s64 	%rd3, %rd17, %rd18;
	cvta.to.global.u64 	%rd4, %rd10;
	mov.f32 	%f1822, 0fFF7FFFFF;
	mov.b32 	%r559, 0;
$L__BB1_3:
	ld.param.u32 	%r554, [_Z36paged_attention_v1_kernel_standaloneILi128ELi128EEvPfPKfS2_S2_ifPKiS4_iiii_param_11];
	setp.lt.s32 	%p3, %r554, 1;
	@%p3 bra 	$L__BB1_269;
	ld.param.u32 	%r555, [_Z36paged_attention_v1_kernel_standaloneILi128ELi128EEvPfPKfS2_S2_ifPKiS4_iiii_param_11];
	ld.param.u32 	%r295, [_Z36paged_attention_v1_kernel_standaloneILi128ELi128EEvPfPKfS2_S2_ifPKiS4_iiii_param_9];
	add.s32 	%r71, %r559, %r8;
	mul.wide.s32 	%rd19, %r71, 4;
	add.s64 	%rd20, %rd1, %rd19;
	ld.global.nc.u32 	%r72, [%rd20];
	mul.lo.s32 	%r11, %r559, %r555;
	mul.wide.s32 	%rd21, %r72, %r295;
	add.s64 	%rd5, %rd21, %rd2;
	mov.b32 	%r560, 0;
$L__BB1_5:
	add.s32 	%r13, %r560, %r11;
	setp.ge.s32 	%p4, %r13, %r2;
	@%p4 bra 	$L__BB1_265;
	setp.ne.s32 	%p6, %r567, 0;
	shl.b32 	%r77, %r560, 7;
	cvt.u64.u32 	%rd22, %r77;
	add.s64 	%rd23, %rd5, %rd22;
	shl.b64 	%rd24, %rd23, 2;
	add.s64 	%rd6, %rd4, %rd24;
	mov.f32 	%f1824, 0f00000000;
	@%p6 bra 	$L__BB1_8;
	ld.global.nc.f32 	%f937, [%rd3];
	ld.global.nc.f32 	%f938, [%rd6];
	fma.rn.f32 	%f1824, %f937, %f938, 0f00000000;
$L__BB1_8:
	setp.ne.s32 	%p7, %r567, 1;
	@%p7 bra 	$L__BB1_10;
	ld.global.nc.f32 	%f939, [%rd3+4];
	ld.global.nc.f32 	%f940, [%rd6+4];
	fma.rn.f32 	%f1824, %f939, %f940, %f1824;
$L__BB1_10:
	setp.ne.s32 	%p8, %r567, 2;
	@%p8 bra 	$L__BB1_12;
	ld.global.nc.f32 	%f941, [%rd3+8];
	ld.global.nc.f32 	%f942, [%rd6+8];
	fma.rn.f32 	%f1824, %f941, %f942, %f1824;
$L__BB1_12:
	setp.ne.s32 	%p9, %r567, 3;
	@%p9 bra 	$L__BB1_14;
	ld.global.nc.f32 	%f943, [%rd3+12];
	ld.global.nc.f32 	%f944, [%rd6+12];
	fma.rn.f32 	%f1824, %f943, %f944, %f1824;
$L__BB1_14:
	setp.ne.s32 	%p10, %r567, 4;
	@%p10 bra 	$L__BB1_16;
	ld.global.nc.f32 	%f945, [%rd3+16];
	ld.global.nc.f32 	%f946, [%rd6+16];
	fma.rn.f32 	%f1824, %f945, %f946, %f1824;
$L__BB1_16:
	setp.ne.s32 	%p11, %r567, 5;
	@%p11 bra 	$L__BB1_18;
	ld.global.nc.f32 	%f947, [%rd3+20];
	ld.global.nc.f32 	%f948, [%rd6+20];
	fma.rn.f32 	%f1824, %f947, %f948, %f1824;
$L__BB1_18:
	setp.ne.s32 	%p12, %r567, 6;
	@%p12 bra 	$L__BB1_20;
	ld.global.nc.f32 	%f949, [%rd3+24];
	ld.global.nc.f32 	%f950, [%rd6+24];
	fma.rn.f32 	%f1824, %f949, %f950, %f1824;
$L__BB1_20:
	setp.ne.s32 	%p13, %r567, 7;
	@%p13 bra 	$L__BB1_22;
	ld.global.nc.f32 	%f951, [%rd3+28];
	ld.global.nc.f32 	%f952, [%rd6+28];
	fma.rn.f32 	%f1824, %f951, %f952, %f1824;
$L__BB1_22:
	setp.ne.s32 	%p14, %r567, 8;
	@%p14 bra 	$L__BB1_24;
	ld.global.nc.f32 	%f953, [%rd3+32];
	ld.global.nc.f32 	%f954, [%rd6+32];
	fma.rn.f32 	%f1824, %f953, %f954, %f1824;
$L__BB1_24:
	setp.ne.s32 	%p15, %r567, 9;
	@%p15 bra 	$L__BB1_26;
	ld.global.nc.f32 	%f955, [%rd3+36];
	ld.global.nc.f32 	%f956, [%rd6+36];
	fma.rn.f32 	%f1824, %f955, %f956, %f1824;
$L__BB1_26:
	setp.ne.s32 	%p16, %r567, 10;
	@%p16 bra 	$L__BB1_28;
	ld.global.nc.f32 	%f957, [%rd3+40];
	ld.global.nc.f32 	%f958, [%rd6+40];
	fma.rn.f32 	%f1824, %f957, %f958, %f1824;
$L__BB1_28:
	setp.ne.s32 	%p17, %r567, 11;
	@%p17 bra 	$L__BB1_30;
	ld.global.nc.f32 	%f959, [%rd3+44];
	ld.global.nc.f32 	%f960, [%rd6+44];
	fma.rn.f32 	%f1824, %f959, %f960, %f1824;
$L__BB1_30:
	setp.ne.s32 	%p18, %r567, 12;
	@%p18 bra 	$L__BB1_32;
	ld.global.nc.f32 	%f961, [%rd3+48];
	ld.global.nc.f32 	%f962, [%rd6+48];
	fma.rn.f32 	%f1824, %f961, %f962, %f1824;
$L__BB1_32:
	setp.ne.s32 	%p19, %r567, 13;
	@%p19 bra 	$L__BB1_34;
	ld.global.nc.f32 	%f963, [%rd3+52];
	ld.global.nc.f32 	%f964, [%rd6+52];
	fma.rn.f32 	%f1824, %f963, %f964, %f1824;
$L__BB1_34:
	setp.ne.s32 	%p20, %r567, 14;
	@%p20 bra 	$L__BB1_36;
	ld.global.nc.f32 	%f965, [%rd3+56];
	ld.global.nc.f32 	%f966, [%rd6+56];
	fma.rn.f32 	%f1824, %f965, %f966, %f1824;
$L__BB1_36:
	setp.ne.s32 	%p21, %r567, 15;
	@%p21 bra 	$L__BB1_38;
	ld.global.nc.f32 	%f967, [%rd3+60];
	ld.global.nc.f32 	%f968, [%rd6+60];
	fma.rn.f32 	%f1824, %f967, %f968, %f1824;
$L__BB1_38:
	setp.ne.s32 	%p22, %r567, 16;
	@%p22 bra 	$L__BB1_40;
	ld.global.nc.f32 	%f969, [%rd3+64];
	ld.global.nc.f32 	%f970, [%rd6+64];
	fma.rn.f32 	%f1824, %f969, %f970, %f1824;
$L__BB1_40:
	setp.ne.s32 	%p23, %r567, 17;
	@%p23 bra 	$L__BB1_42;
	ld.global.nc.f32 	%f971, [%rd3+68];
	ld.global.nc.f32 	%f972, [%rd6+68];
	fma.rn.f32 	%f1824, %f971, %f972, %f1824;
$L__BB1_42:
	setp.ne.s32 	%p24, %r567, 18;
	@%p24 bra 	$L__BB1_44;
	ld.global.nc.f32 	%f973, [%rd3+72];
	ld.global.nc.f32 	%f974, [%rd6+72];
	fma.rn.f32 	%f1824, %f973, %f974, %f1824;
$L__BB1_44:
	setp.ne.s32 	%p25, %r567, 19;
	@%p25 bra 	$L__BB1_46;
	ld.global.nc.f32 	%f975, [%rd3+76];
	ld.global.nc.f32 	%f976, [%rd6+76];
	fma.rn.f32 	%f1824, %f975, %f976, %f1824;
$L__BB1_46:
	setp.ne.s32 	%p26, %r567, 20;
	@%p26 bra 	$L__BB1_48;
	ld.global.nc.f32 	%f977, [%rd3+80];
	ld.global.nc.f32 	%f978, [%rd6+80];
	fma.rn.f32 	%f1824, %f977, %f978, %f1824;
$L__BB1_48:
	setp.ne.s32 	%p27, %r567, 21;
	@%p27 bra 	$L__BB1_50;
	ld.global.nc.f32 	%f979, [%rd3+84];
	ld.global.nc.f32 	%f980, [%rd6+84];
	fma.rn.f32 	%f1824, %f979, %f980, %f1824;
$L__BB1_50:
	setp.ne.s32 	%p28, %r567, 22;
	@%p28 bra 	$L__BB1_52;
	ld.global.nc.f32 	%f981, [%rd3+88];
	ld.global.nc.f32 	%f982, [%rd6+88];
	fma.rn.f32 	%f1824, %f981, %f982, %f1824;
$L__BB1_52:
	setp.ne.s32 	%p29, %r567, 23;
	@%p29 bra 	$L__BB1_54;
	ld.global.nc.f32 	%f983, [%rd3+92];
	ld.global.nc.f32 	%f984, [%rd6+92];
	fma.rn.f32 	%f1824, %f983, %f984, %f1824;
$L__BB1_54:
	setp.ne.s32 	%p30, %r567, 24;
	@%p30 bra 	$L__BB1_56;
	ld.global.nc.f32 	%f985, [%rd3+96];
	ld.global.nc.f32 	%f986, [%rd6+96];
	fma.rn.f32 	%f1824, %f985, %f986, %f1824;
$L__BB1_56:
	setp.ne.s32 	%p31, %r567, 25;
	@%p31 bra 	$L__BB1_58;
	ld.global.nc.f32 	%f987, [%rd3+100];
	ld.global.nc.f32 	%f988, [%rd6+100];
	fma.rn.f32 	%f1824, %f987, %f988, %f1824;
$L__BB1_58:
	setp.ne.s32 	%p32, %r567, 26;
	@%p32 bra 	$L__BB1_60;
	ld.global.nc.f32 	%f989, [%rd3+104];
	ld.global.nc.f32 	%f990, [%rd6+104];
	fma.rn.f32 	%f1824, %f989, %f990, %f1824;
$L__BB1_60:
	setp.ne.s32 	%p33, %r567, 27;
	@%p33 bra 	$L__BB1_62;
	ld.global.nc.f32 	%f991, [%rd3+108];
	ld.global.nc.f32 	%f992, [%rd6+108];
	fma.rn.f32 	%f1824, %f991, %f992, %f1824;
$L__BB1_62:
	setp.ne.s32 	%p34, %r567, 28;
	@%p34 bra 	$L__BB1_64;
	ld.global.nc.f32 	%f993, [%rd3+112];
	ld.global.nc.f32 	%f994, [%rd6+112];
	fma.rn.f32 	%f1824, %f993, %f994, %f1824;
$L__BB1_64:
	setp.ne.s32 	%p35, %r567, 29;
	@%p35 bra 	$L__BB1_66;
	ld.global.nc.f32 	%f995, [%rd3+116];
	ld.global.nc.f32 	%f996, [%rd6+116];
	fma.rn.f32 	%f1824, %f995, %f996, %f1824;
$L__BB1_66:
	setp.ne.s32 	%p36, %r567, 30;
	@%p36 bra 	$L__BB1_68;
	ld.global.nc.f32 	%f997, [%rd3+120];
	ld.global.nc.f32 	%f998, [%rd6+120];
	fma.rn.f32 	%f1824, %f997, %f998, %f1824;
$L__BB1_68:
	setp.ne.s32 	%p37, %r567, 31;
	@%p37 bra 	$L__BB1_70;
	ld.global.nc.f32 	%f999, [%rd3+124];
	ld.global.nc.f32 	%f1000, [%rd6+124];
	fma.rn.f32 	%f1824, %f999, %f1000, %f1824;
$L__BB1_70:
	setp.ne.s32 	%p38, %r567, 32;
	@%p38 bra 	$L__BB1_72;
	ld.global.nc.f32 	%f1001, [%rd3+128];
	ld.global.nc.f32 	%f1002, [%rd6+128];
	fma.rn.f32 	%f1824, %f1001, %f1002, %f1824;
$L__BB1_72:
	setp.ne.s32 	%p39, %r567, 33;
	@%p39 bra 	$L__BB1_74;
	ld.global.nc.f32 	%f1003, [%rd3+132];
	ld.global.nc.f32 	%f1004, [%rd6+132];
	fma.rn.f32 	%f1824, %f1003, %f1004, %f1824;
$L__BB1_74:
	setp.ne.s32 	%p40, %r567, 34;
	@%p40 bra 	$L__BB1_76;
	ld.global.nc.f32 	%f1005, [%rd3+136];
	ld.global.nc.f32 	%f1006, [%rd6+136];
	fma.rn.f32 	%f1824, %f1005, %f1006, %f1824;
$L__BB1_76:
	setp.ne.s32 	%p41, %r567, 35;
	@%p41 bra 	$L__BB1_78;
	ld.global.nc.f32 	%f1007, [%rd3+140];
	ld.global.nc.f32 	%f1008, [%rd6+140];
	fma.rn.f32 	%f1824, %f1007, %f1008, %f1824;
$L__BB1_78:
	setp.ne.s32 	%p42, %r567, 36;
	@%p42 bra 	$L__BB1_80;
	ld.global.nc.f32 	%f1009, [%rd3+144];
	ld.global.nc.f32 	%f1010, [%rd6+144];
	fma.rn.f32 	%f1824, %f1009, %f1010, %f1824;
$L__BB1_80:
	setp.ne.s32 	%p43, %r567, 37;
	@%p43 bra 	$L__BB1_82;
	ld.global.nc.f32 	%f1011, [%rd3+148];
	ld.global.nc.f32 	%f1012, [%rd6+148];
	fma.rn.f32 	%f1824, %f1011, %f1012, %f1824;
$L__BB1_82:
	setp.ne.s32 	%p44, %r567, 38;
	@%p44 bra 	$L__BB1_84;
	ld.global.nc.f32 	%f1013, [%rd3+152];
	ld.global.nc.f32 	%f1014, [%rd6+152];
	fma.rn.f32 	%f1824, %f1013, %f1014, %f1824;
$L__BB1_84:
	setp.ne.s32 	%p45, %r567, 39;
	@%p45 bra 	$L__BB1_86;
	ld.global.nc.f32 	%f1015, [%rd3+156];
	ld.global.nc.f32 	%f1016, [%rd6+156];
	fma.rn.f32 	%f1824, %f1015, %f1016, %f1824;
$L__BB1_86:
	setp.ne.s32 	%p46, %r567, 40;
	@%p46 bra 	$L__BB1_88;
	ld.global.nc.f32 	%f1017, [%rd3+160];
	ld.global.nc.f32 	%f1018, [%rd6+160];
	fma.rn.f32 	%f1824, %f1017, %f1018, %f1824;
$L__BB1_88:
	setp.ne.s32 	%p47, %r567, 41;
	@%p47 bra 	$L__BB1_90;
	ld.global.nc.f32 	%f1019, [%rd3+164];
	ld.global.nc.f32 	%f1020, [%rd6+164];
	fma.rn.f32 	%f1824, %f1019, %f1020, %f1824;
$L__BB1_90:
	setp.ne.s32 	%p48, %r567, 42;
	@%p48 bra 	$L__BB1_92;
	ld.global.nc.f32 	%f1021, [%rd3+168];
	ld.global.nc.f32 	%f1022, [%rd6+168];
	fma.rn.f32 	%f1824, %f1021, %f1022, %f1824;
$L__BB1_92:
	setp.ne.s32 	%p49, %r567, 43;
	@%p49 bra 	$L__BB1_94;
	ld.global.nc.f32 	%f1023, [%rd3+172];
	ld.global.nc.f32 	%f1024, [%rd6+172];
	fma.rn.f32 	%f1824, %f1023, %f1024, %f1824;
$L__BB1_94:
	setp.ne.s32 	%p50, %r567, 44;
	@%p50 bra 	$L__BB1_96;
	ld.global.nc.f32 	%f1025, [%rd3+176];
	ld.global.nc.f32 	%f1026, [%rd6+176];
	fma.rn.f32 	%f1824, %f1025, %f1026, %f1824;
$L__BB1_96:
	setp.ne.s32 	%p51, %r567, 45;
	@%p51 bra 	$L__BB1_98;
	ld.global.nc.f32 	%f1027, [%rd3+180];
	ld.global.nc.f32 	%f1028, [%rd6+180];
	fma.rn.f32 	%f1824, %f1027, %f1028, %f1824;
$L__BB1_98:
	setp.ne.s32 	%p52, %r567, 46;
	@%p52 bra 	$L__BB1_100;
	ld.global.nc.f32 	%f1029, [%rd3+184];
	ld.global.nc.f32 	%f1030, [%rd6+184];
	fma.rn.f32 	%f1824, %f1029, %f1030, %f1824;
$L__BB1_100:
	setp.ne.s32 	%p53, %r567, 47;
	@%p53 bra 	$L__BB1_102;
	ld.global.nc.f32 	%f1031, [%rd3+188];
	ld.global.nc.f32 	%f1032, [%rd6+188];
	fma.rn.f32 	%f1824, %f1031, %f1032, %f1824;
$L__BB1_102:
	setp.ne.s32 	%p54, %r567, 48;
	@%p54 bra 	$L__BB1_104;
	ld.global.nc.f32 	%f1033, [%rd3+192];
	ld.global.nc.f32 	%f1034, [%rd6+192];
	fma.rn.f32 	%f1824, %f1033, %f1034, %f1824;
$L__BB1_104:
	setp.ne.s32 	%p55, %r567, 49;
	@%p55 bra 	$L__BB1_106;
	ld.global.nc.f32 	%f1035, [%rd3+196];
	ld.global.nc.f32 	%f1036, [%rd6+196];
	fma.rn.f32 	%f1824, %f1035, %f1036, %f1824;
$L__BB1_106:
	setp.ne.s32 	%p56, %r567, 50;
	@%p56 bra 	$L__BB1_108;
	ld.global.nc.f32 	%f1037, [%rd3+200];
	ld.global.nc.f32 	%f1038, [%rd6+200];
	fma.rn.f32 	%f1824, %f1037, %f1038, %f1824;
$L__BB1_108:
	setp.ne.s32 	%p57, %r567, 51;
	@%p57 bra 	$L__BB1_110;
	ld.global.nc.f32 	%f1039, [%rd3+204];
	ld.global.nc.f32 	%f1040, [%rd6+204];
	fma.rn.f32 	%f1824, %f1039, %f1040, %f1824;
$L__BB1_110:
	setp.ne.s32 	%p58, %r567, 52;
	@%p58 bra 	$L__BB1_112;
	ld.global.nc.f32 	%f1041, [%rd3+208];
	ld.global.nc.f32 	%f1042, [%rd6+208];
	fma.rn.f32 	%f1824, %f1041, %f1042, %f1824;
$L__BB1_112:
	setp.ne.s32 	%p59, %r567, 53;
	@%p59 bra 	$L__BB1_114;
	ld.global.nc.f32 	%f1043, [%rd3+212];
	ld.global.nc.f32 	%f1044, [%rd6+212];
	fma.rn.f32 	%f1824, %f1043, %f1044, %f1824;
$L__BB1_114:
	setp.ne.s32 	%p60, %r567, 54;
	@%p60 bra 	$L__BB1_116;
	ld.global.nc.f32 	%f1045, [%rd3+216];
	ld.global.nc.f32 	%f1046, [%rd6+216];
	fma.rn.f32 	%f1824, %f1045, %f1046, %f1824;
$L__BB1_116:
	setp.ne.s32 	%p61, %r567, 55;
	@%p61 bra 	$L__BB1_118;
	ld.global.nc.f32 	%f1047, [%rd3+220];
	ld.global.nc.f32 	%f1048, [%rd6+220];
	fma.rn.f32 	%f1824, %f1047, %f1048, %f1824;
$L__BB1_118:
	setp.ne.s32 	%p62, %r567, 56;
	@%p62 bra 	$L__BB1_120;
	ld.global.nc.f32 	%f1049, [%rd3+224];
	ld.global.nc.f32 	%f1050, [%rd6+224];
	fma.rn.f32 	%f1824, %f1049, %f1050, %f1824;
$L__BB1_120:
	setp.ne.s32 	%p63, %r567, 57;
	@%p63 bra 	$L__BB1_122;
	ld.global.nc.f32 	%f1051, [%rd3+228];
	ld.global.nc.f32 	%f1052, [%rd6+228];
	fma.rn.f32 	%f1824, %f1051, %f1052, %f1824;
$L__BB1_122:
	setp.ne.s32 	%p64, %r567, 58;
	@%p64 bra 	$L__BB1_124;
	ld.global.nc.f32 	%f1053, [%rd3+232];
	ld.global.nc.f32 	%f1054, [%rd6+232];
	fma.rn.f32 	%f1824, %f1053, %f1054, %f1824;
$L__BB1_124:
	setp.ne.s32 	%p65, %r567, 59;
	@%p65 bra 	$L__BB1_126;
	ld.global.nc.f32 	%f1055, [%rd3+236];
	ld.global.nc.f32 	%f1056, [%rd6+236];
	fma.rn.f32 	%f1824, %f1055, %f1056, %f1824;
$L__BB1_126:
	setp.ne.s32 	%p66, %r567, 60;
	@%p66 bra 	$L__BB1_128;
	ld.global.nc.f32 	%f1057, [%rd3+240];
	ld.global.nc.f32 	%f1058, [%rd6+240];
	fma.rn.f32 	%f1824, %f1057, %f1058, %f1824;
$L__BB1_128:
	setp.ne.s32 	%p67, %r567, 61;
	@%p67 bra 	$L__BB1_130;
	ld.global.nc.f32 	%f1059, [%rd3+244];
	ld.global.nc.f32 	%f1060, [%rd6+244];
	fma.rn.f32 	%f1824, %f1059, %f1060, %f1824;
$L__BB1_130:
	setp.ne.s32 	%p68, %r567, 62;
	@%p68 bra 	$L__BB1_132;
	ld.global.nc.f32 	%f1061, [%rd3+248];
	ld.global.nc.f32 	%f1062, [%rd6+248];
	fma.rn.f32 	%f1824, %f1061, %f1062, %f1824;
$L__BB1_132:
	setp.ne.s32 	%p69, %r567, 63;
	@%p69 bra 	$L__BB1_134;
	ld.global.nc.f32 	%f1063, [%rd3+252];
	ld.global.nc.f32 	%f1064, [%rd6+252];
	fma.rn.f32 	%f1824, %f1063, %f1064, %f1824;
$L__BB1_134:
	setp.ne.s32 	%p70, %r567, 64;
	@%p70 bra 	$L__BB1_136;
	ld.global.nc.f32 	%f1065, [%rd3+256];
	ld.global.nc.f32 	%f1066, [%rd6+256];
	fma.rn.f32 	%f1824, %f1065, %f1066, %f1824;
$L__BB1_136:
	setp.ne.s32 	%p71, %r567, 65;
	@%p71 bra 	$L__BB1_138;
	ld.global.nc.f32 	%f1067, [%rd3+260];
	ld.global.nc.f32 	%f1068, [%rd6+260];
	fma.rn.f32 	%f1824, %f1067, %f1068, %f1824;
$L__BB1_138:
	setp.ne.s32 	%p72, %r567, 66;
	@%p72 bra 	$L__BB1_140;
	ld.global.nc.f32 	%f1069, [%rd3+264];
	ld.global.nc.f32 	%f1070, [%rd6+264];
	fma.rn.f32 	%f1824, %f1069, %f1070, %f1824;
$L__BB1_140:
	setp.ne.s32 	%p73, %r567, 67;
	@%p73 bra 	$L__BB1_142;
	ld.global.nc.f32 	%f1071, [%rd3+268];
	ld.global.nc.f32 	%f1072, [%rd6+268];
	fma.rn.f32 	%f1824, %f1071, %f1072, %f1824;
$L__BB1_142:
	setp.ne.s32 	%p74, %r567, 68;
	@%p74 bra 	$L__BB1_144;
	ld.global.nc.f32 	%f1073, [%rd3+272];
	ld.global.nc.f32 	%f1074, [%rd6+272];
	fma.rn.f32 	%f1824, %f1073, %f1074, %f1824;
$L__BB1_144:
	setp.ne.s32 	%p75, %r567, 69;
	@%p75 bra 	$L__BB1_146;
	ld.global.nc.f32 	%f1075, [%rd3+276];
	ld.global.nc.f32 	%f1076, [%rd6+276];
	fma.rn.f32 	%f1824, %f1075, %f1076, %f1824;
$L__BB1_146:
	setp.ne.s32 	%p76, %r567, 70;
	@%p76 bra 	$L__BB1_148;
	ld.global.nc.f32 	%f1077, [%rd3+280];
	ld.global.nc.f32 	%f1078, [%rd6+280];
	fma.rn.f32 	%f1824, %f1077, %f1078, %f1824;
$L__BB1_148:
	setp.ne.s32 	%p77, %r567, 71;
	@%p77 bra 	$L__BB1_150;
	ld.global.nc.f32 	%f1079, [%rd3+284];
	ld.global.nc.f32 	%f1080, [%rd6+284];
	fma.rn.f32 	%f1824, %f1079, %f1080, %f1824;
$L__BB1_150:
	setp.ne.s32 	%p78, %r567, 72;
	@%p78 bra 	$L__BB1_152;
	ld.global.nc.f32 	%f1081, [%rd3+288];
	ld.global.nc.f32 	%f1082, [%rd6+288];
	fma.rn.f32 	%f1824, %f1081, %f1082, %f1824;
$L__BB1_152:
	setp.ne.s32 	%p79, %r567, 73;
	@%p79 bra 	$L__BB1_154;
	ld.global.nc.f32 	%f1083, [%rd3+292];
	ld.global.nc.f32 	%f1084, [%rd6+292];
	fma.rn.f32 	%f1824, %f1083, %f1084, %f1824;
$L__BB1_154:
	setp.ne.s32 	%p80, %r567, 74;
	@%p80 bra 	$L__BB1_156;
	ld.global.nc.f32 	%f1085, [%rd3+296];
	ld.global.nc.f32 	%f1086, [%rd6+296];
	fma.rn.f32 	%f1824, %f1085, %f1086, %f1824;
$L__BB1_156:
	setp.ne.s32 	%p81, %r567, 75;
	@%p81 bra 	$L__BB1_158;
	ld.global.nc.f32 	%f1087, [%rd3+300];
	ld.global.nc.f32 	%f1088, [%rd6+300];
	fma.rn.f32 	%f1824, %f1087, %f1088, %f1824;
$L__BB1_158:
	setp.ne.s32 	%p82, %r567, 76;
	@%p82 bra 	$L__BB1_160;
	ld.global.nc.f32 	%f1089, [%rd3+304];
	ld.global.nc.f32 	%f1090, [%rd6+304];
	fma.rn.f32 	%f1824, %f1089, %f1090, %f1824;
$L__BB1_160:
	setp.ne.s32 	%p83, %r567, 77;
	@%p83 bra 	$L__BB1_162;
	ld.global.nc.f32 	%f1091, [%rd3+308];
	ld.global.nc.f32 	%f1092, [%rd6+308];
	fma.rn.f32 	%f1824, %f1091, %f1092, %f1824;
$L__BB1_162:
	setp.ne.s32 	%p84, %r567, 78;
	@%p84 bra 	$L__BB1_164;
	ld.global.nc.f32 	%f1093, [%rd3+312];
	ld.global.nc.f32 	%f1094, [%rd6+312];
	fma.rn.f32 	%f1824, %f1093, %f1094, %f1824;
$L__BB1_164:
	setp.ne.s32 	%p85, %r567, 79;
	@%p85 bra 	$L__BB1_166;
	ld.global.nc.f32 	%f1095, [%rd3+316];
	ld.global.nc.f32 	%f1096, [%rd6+316];
	fma.rn.f32 	%f1824, %f1095, %f1096, %f1824;
$L__BB1_166:
	setp.ne.s32 	%p86, %r567, 80;
	@%p86 bra 	$L__BB1_168;
	ld.global.nc.f32 	%f1097, [%rd3+320];
	ld.global.nc.f32 	%f1098, [%rd6+320];
	fma.rn.f32 	%f1824, %f1097, %f1098, %f1824;
$L__BB1_168:
	setp.ne.s32 	%p87, %r567, 81;
	@%p87 bra 	$L__BB1_170;
	ld.global.nc.f32 	%f1099, [%rd3+324];
	ld.global.nc.f32 	%f1100, [%rd6+324];
	fma.rn.f32 	%f1824, %f1099, %f1100, %f1824;
$L__BB1_170:
	setp.ne.s32 	%p88, %r567, 82;
	@%p88 bra 	$L__BB1_172;
	ld.global.nc.f32 	%f1101, [%rd3+328];
	ld.global.nc.f32 	%f1102, [%rd6+328];
	fma.rn.f32 	%f1824, %f1101, %f1102, %f1824;
$L__BB1_172:
	setp.ne.s32 	%p89, %r567, 83;
	@%p89 bra 	$L__BB1_174;
	ld.global.nc.f32 	%f1103, [%rd3+332];
	ld.global.nc.f32 	%f1104, [%rd6+332];
	fma.rn.f32 	%f1824, %f1103, %f1104, %f1824;
$L__BB1_174:
	setp.ne.s32 	%p90, %r567, 84;
	@%p90 bra 	$L__BB1_176;
	ld.global.nc.f32 	%f1105, [%rd3+336];
	ld.global.nc.f32 	%f1106, [%rd6+336];
	fma.rn.f32 	%f1824, %f1105, %f1106, %f1824;
$L__BB1_176:
	setp.ne.s32 	%p91, %r567, 85;
	@%p91 bra 	$L__BB1_178;
	ld.global.nc.f32 	%f1107, [%rd3+340];
	ld.global.nc.f32 	%f1108, [%rd6+340];
	fma.rn.f32 	%f1824, %f1107, %f1108, %f1824;
$L__BB1_178:
	setp.ne.s32 	%p92, %r567, 86;
	@%p92 bra 	$L__BB1_180;
	ld.global.nc.f32 	%f1109, [%rd3+344];
	ld.global.nc.f32 	%f1110, [%rd6+344];
	fma.rn.f32 	%f1824, %f1109, %f1110, %f1824;
$L__BB1_180:
	setp.ne.s32 	%p93, %r567, 87;
	@%p93 bra 	$L__BB1_182;
	ld.global.nc.f32 	%f1111, [%rd3+348];
	ld.global.nc.f32 	%f1112, [%rd6+348];
	fma.rn.f32 	%f1824, %f1111, %f1112, %f1824;
$L__BB1_182:
	setp.ne.s32 	%p94, %r567, 88;
	@%p94 bra 	$L__BB1_184;
	ld.global.nc.f32 	%f1113, [%rd3+352];
	ld.global.nc.f32 	%f1114, [%rd6+352];
	fma.rn.f32 	%f1824, %f1113, %f1114, %f1824;
$L__BB1_184:
	setp.ne.s32 	%p95, %r567, 89;
	@%p95 bra 	$L__BB1_186;
	ld.global.nc.f32 	%f1115, [%rd3+356];
	ld.global.nc.f32 	%f1116, [%rd6+356];
	fma.rn.f32 	%f1824, %f1115, %f1116, %f1824;
$L__BB1_186:
	setp.ne.s32 	%p96, %r567, 90;
	@%p96 bra 	$L__BB1_188;
	ld.global.nc.f32 	%f1117, [%rd3+360];
	ld.global.nc.f32 	%f1118, [%rd6+360];
	fma.rn.f32 	%f1824, %f1117, %f1118, %f1824;
$L__BB1_188:
	setp.ne.s32 	%p97, %r567, 91;
	@%p97 bra 	$L__BB1_190;
	ld.global.nc.f32 	%f1119, [%rd3+364];
	ld.global.nc.f32 	%f1120, [%rd6+364];
	fma.rn.f32 	%f1824, %f1119, %f1120, %f1824;
$L__BB1_190:
	setp.ne.s32 	%p98, %r567, 92;
	@%p98 bra 	$L__BB1_192;
	ld.global.nc.f32 	%f1121, [%rd3+368];
	ld.global.nc.f32 	%f1122, [%rd6+368];
	fma.rn.f32 	%f1824, %f1121, %f1122, %f1824;
$L__BB1_192:
	setp.ne.s32 	%p99, %r567, 93;
	@%p99 bra 	$L__BB1_194;
	ld.global.nc.f32 	%f1123, [%rd3+372];
	ld.global.nc.f32 	%f1124, [%rd6+372];
	fma.rn.f32 	%f1824, %f1123, %f1124, %f1824;
$L__BB1_194:
	setp.ne.s32 	%p100, %r567, 94;
	@%p100 bra 	$L__BB1_196;
	ld.global.nc.f32 	%f1125, [%rd3+376];
	ld.global.nc.f32 	%f1126, [%rd6+376];
	fma.rn.f32 	%f1824, %f1125, %f1126, %f1824;
$L__BB1_196:
	setp.ne.s32 	%p101, %r567, 95;
	@%p101 bra 	$L__BB1_198;
	ld.global.nc.f32 	%f1127, [%rd3+380];
	ld.global.nc.f32 	%f1128, [%rd6+380];
	fma.rn.f32 	%f1824, %f1127, %f1128, %f1824;
$L__BB1_198:
	setp.ne.s32 	%p102, %r567, 96;
	@%p102 bra 	$L__BB1_200;
	ld.global.nc.f32 	%f1129, [%rd3+384];
	ld.global.nc.f32 	%f1130, [%rd6+384];
	fma.rn.f32 	%f1824, %f1129, %f1130, %f1824;
$L__BB1_200:
	setp.ne.s32 	%p103, %r567, 97;
	@%p103 bra 	$L__BB1_202;
	ld.global.nc.f32 	%f1131, [%rd3+388];
	ld.global.nc.f32 	%f1132, [%rd6+388];
	fma.rn.f32 	%f1824, %f1131, %f1132, %f1824;
$L__BB1_202:
	setp.ne.s32 	%p104, %r567, 98;
	@%p104 bra 	$L__BB1_204;
	ld.global.nc.f32 	%f1133, [%rd3+392];
	ld.global.nc.f32 	%f1134, [%rd6+392];
	fma.rn.f32 	%f199, %f1133, %f1134, %f1824;
	mov.f32 	%f1824, %f199;
$L__BB1_204:
	setp.ne.s32 	%p105, %r567, 99;
	@%p105 bra 	$L__BB1_206;
	ld.global.nc.f32 	%f1135, [%rd3+396];
	ld.global.nc.f32 	%f1136, [%rd6+396];
	fma.rn.f32 	%f201, %f1135, %f1136, %f1824;
	mov.f32 	%f1824, %f201;
$L__BB1_206:
	setp.ne.s32 	%p106, %r567, 100;
	@%p106 bra 	$L__BB1_208;
	ld.global.nc.f32 	%f1137, [%rd3+400];
	ld.global.nc.f32 	%f1138, [%rd6+400];
	fma.rn.f32 	%f203, %f1137, %f1138, %f1824;
	mov.f32 	%f1824, %f203;
$L__BB1_208:
	setp.ne.s32 	%p107, %r567, 101;
	@%p107 bra 	$L__BB1_210;
	ld.global.nc.f32 	%f1139, [%rd3+404];
	ld.global.nc.f32 	%f1140, [%rd6+404];
	fma.rn.f32 	%f205, %f1139, %f1140, %f1824;
	mov.f32 	%f1824, %f205;
$L__BB1_210:
	setp.ne.s32 	%p108, %r567, 102;
	@%p108 bra 	$L__BB1_212;
	ld.global.nc.f32 	%f1141, [%rd3+408];
	ld.global.nc.f32 	%f1142, [%rd6+408];
	fma.rn.f32 	%f207, %f1141, %f1142, %f1824;
	mov.f32 	%f1824, %f207;
$L__BB1_212:
	setp.ne.s32 	%p109, %r567, 103;
	@%p109 bra 	$L__BB1_214;
	ld.global.nc.f32 	%f1143, [%rd3+412];
	ld.global.nc.f32 	%f1144, [%rd6+412];
	fma.rn.f32 	%f209, %f1143, %f1144, %f1824;
	mov.f32 	%f1824, %f209;
$L__BB1_214:
	setp.ne.s32 	%p110, %r567, 104;
	@%p110 bra 	$L__BB1_216;
	ld.global.nc.f32 	%f1145, [%rd3+416];
	ld.global.nc.f32 	%f1146, [%rd6+416];
	fma.rn.f32 	%f211, %f1145, %f1146, %f1824;
	mov.f32 	%f1824, %f211;
$L__BB1_216:
	setp.ne.s32 	%p111, %r567, 105;
	@%p111 bra 	$L__BB1_218;
	ld.global.nc.f32 	%f1147, [%rd3+420];
	ld.global.nc.f32 	%f1148, [%rd6+420];
	fma.rn.f32 	%f213, %f1147, %f1148, %f1824;
	mov.f32 	%f1824, %f213;
$L__BB1_218:
	setp.ne.s32 	%p112, %r567, 106;
	@%p112 bra 	$L__BB1_220;
	ld.global.nc.f32 	%f1149, [%rd3+424];
	ld.global.nc.f32 	%f1150, [%rd6+424];
	fma.rn.f32 	%f215, %f1149, %f1150, %f1824;
	mov.f32 	%f1824, %f215;
$L__BB1_220:
	setp.ne.s32 	%p113, %r567, 107;
	@%p113 bra 	$L__BB1_222;
	ld.global.nc.f32 	%f1151, [%rd3+428];
	ld.global.nc.f32 	%f1152, [%rd6+428];
	fma.rn.f32 	%f217, %f1151, %f1152, %f1824;
	mov.f32 	%f1824, %f217;
$L__BB1_222:
	setp.ne.s32 	%p114, %r567, 108;
	@%p114 bra 	$L__BB1_224;
	ld.global.nc.f32 	%f1153, [%rd3+432];
	ld.global.nc.f32 	%f1154, [%rd6+432];
	fma.rn.f32 	%f219, %f1153, %f1154, %f1824;
	mov.f32 	%f1824, %f219;
$L__BB1_224:
	setp.ne.s32 	%p115, %r567, 109;
	@%p115 bra 	$L__BB1_226;
	ld.global.nc.f32 	%f1155, [%rd3+436];
	ld.global.nc.f32 	%f1156, [%rd6+436];
	fma.rn.f32 	%f221, %f1155, %f1156, %f1824;
	mov.f32 	%f1824, %f221;
$L__BB1_226:
	setp.ne.s32 	%p116, %r567, 110;
	@%p116 bra 	$L__BB1_228;
	ld.global.nc.f32 	%f1157, [%rd3+440];
	ld.global.nc.f32 	%f1158, [%rd6+440];
	fma.rn.f32 	%f223, %f1157, %f1158, %f1824;
	mov.f32 	%f1824, %f223;
$L__BB1_228:
	setp.ne.s32 	%p117, %r567, 111;
	@%p117 bra 	$L__BB1_230;
	ld.global.nc.f32 	%f1159, [%rd3+444];
	ld.global.nc.f32 	%f1160, [%rd6+444];
	fma.rn.f32 	%f225, %f1159, %f1160, %f1824;
	mov.f32 	%f1824, %f225;
$L__BB1_230:
	setp.ne.s32 	%p118, %r567, 112;
	@%p118 bra 	$L__BB1_232;
	ld.global.nc.f32 	%f1161, [%rd3+448];
	ld.global.nc.f32 	%f1162, [%rd6+448];
	fma.rn.f32 	%f227, %f1161, %f1162, %f1824;
	mov.f32 	%f1824, %f227;
$L__BB1_232:
	setp.ne.s32 	%p119, %r567, 113;
	@%p119 bra 	$L__BB1_234;
	ld.global.nc.f32 	%f1163, [%rd3+452];
	ld.global.nc.f32 	%f1164, [%rd6+452];
	fma.rn.f32 	%f229, %f1163, %f1164, %f1824;
	mov.f32 	%f1824, %f229;
$L__BB1_234:
	setp.ne.s32 	%p120, %r567, 114;
	@%p120 bra 	$L__BB1_236;
	ld.global.nc.f32 	%f1165, [%rd3+456];
	ld.global.nc.f32 	%f1166, [%rd6+456];
	fma.rn.f32 	%f231, %f1165, %f1166, %f1824;
	mov.f32 	%f1824, %f231;
$L__BB1_236:
	setp.ne.s32 	%p121, %r567, 115;
	@%p121 bra 	$L__BB1_238;
	ld.global.nc.f32 	%f1167, [%rd3+460];
	ld.global.nc.f32 	%f1168, [%rd6+460];
	fma.rn.f32 	%f233, %f1167, %f1168, %f1824;
	mov.f32 	%f1824, %f233;
$L__BB1_238:
	setp.ne.s32 	%p122, %r567, 116;
	@%p122 bra 	$L__BB1_240;
	ld.global.nc.f32 	%f1169, [%rd3+464];
	ld.global.nc.f32 	%f1170, [%rd6+464];
	fma.rn.f32 	%f235, %f1169, %f1170, %f1824;
	mov.f32 	%f1824, %f235;
$L__BB1_240:
	setp.ne.s32 	%p123, %r567, 117;
	@%p123 bra 	$L__BB1_242;
	ld.global.nc.f32 	%f1171, [%rd3+468];
	ld.global.nc.f32 	%f1172, [%rd6+468];
	fma.rn.f32 	%f237, %f1171, %f1172, %f1824;
	mov.f32 	%f1824, %f237;
$L__BB1_242:
	setp.ne.s32 	%p124, %r567, 118;
	@%p124 bra 	$L__BB1_244;
	ld.global.nc.f32 	%f1173, [%rd3+472];
	ld.global.nc.f32 	%f1174, [%rd6+472];
	fma.rn.f32 	%f239, %f1173, %f1174, %f1824;
	mov.f32 	%f1824, %f239;
$L__BB1_244:
	setp.ne.s32 	%p125, %r567, 119;
	@%p125 bra 	$L__BB1_246;
	ld.global.nc.f32 	%f1175, [%rd3+476];
	ld.global.nc.f32 	%f1176, [%rd6+476];
	fma.rn.f32 	%f241, %f1175, %f1176, %f1824;
	mov.f32 	%f1824, %f241;
$L__BB1_246:
	setp.ne.s32 	%p126, %r567, 120;
	@%p126 bra 	$L__BB1_248;
	ld.global.nc.f32 	%f1177, [%rd3+480];
	ld.global.nc.f32 	%f1178, [%rd6+480];
	fma.rn.f32 	%f243, %f1177, %f1178, %f1824;
	mov.f32 	%f1824, %f243;
$L__BB1_248:
	setp.ne.s32 	%p127, %r567, 121;
	@%p127 bra 	$L__BB1_250;
	ld.global.nc.f32 	%f1179, [%rd3+484];
	ld.global.nc.f32 	%f1180, [%rd6+484];
	fma.rn.f32 	%f245, %f1179, %f1180, %f1824;
	mov.f32 	%f1824, %f245;
$L__BB1_250:
	setp.ne.s32 	%p128, %r567, 122;
	@%p128 bra 	$L__BB1_252;
	ld.global.nc.f32 	%f1181, [%rd3+488];
	ld.global.nc.f32 	%f1182, [%rd6+488];
	fma.rn.f32 	%f247, %f1181, %f1182, %f1824;
	mov.f32 	%f1824, %f247;
$L__BB1_252:
	setp.ne.s32 	%p129, %r567, 123;
	@%p129 bra 	$L__BB1_254;
	ld.global.nc.f32 	%f1183, [%rd3+492];
	ld.global.nc.f32 	%f1184, [%rd6+492];
	fma.rn.f32 	%f249, %f1183, %f1184, %f1824;
	mov.f32 	%f1824, %f249;
$L__BB1_254:
	setp.ne.s32 	%p130, %r567, 124;
	@%p130 bra 	$L__BB1_256;
	ld.global.nc.f32 	%f1185, [%rd3+496];
	ld.global.nc.f32 	%f1186, [%rd6+496];
	fma.rn.f32 	%f251, %f1185, %f1186, %f1824;
	mov.f32 	%f1824, %f251;
$L__BB1_256:
	setp.ne.s32 	%p131, %r567, 125;
	@%p131 bra 	$L__BB1_258;
	ld.global.nc.f32 	%f1187, [%rd3+500];
	ld.global.nc.f32 	%f1188, [%rd6+500];
	fma.rn.f32 	%f253, %f1187, %f1188, %f1824;
	mov.f32 	%f1824, %f253;
$L__BB1_258:
	setp.ne.s32 	%p132, %r567, 126;
	@%p132 bra 	$L__BB1_260;
	ld.global.nc.f32 	%f1189, [%rd3+504];
	ld.global.nc.f32 	%f1190, [%rd6+504];
	fma.rn.f32 	%f255, %f1189, %f1190, %f1824;
	mov.f32 	%f1824, %f255;
$L__BB1_260:
	setp.ne.s32 	%p133, %r567, 127;
	@%p133 bra 	$L__BB1_262;
	ld.global.nc.f32 	%f1191, [%rd3+508];
	ld.global.nc.f32 	%f1192, [%rd6+508];
	fma.rn.f32 	%f257, %f1191, %f1192, %f1824;
	mov.f32 	%f1824, %f257;
$L__BB1_262:
	setp.ne.s32 	%p134, %r567, 0;
	st.shared.f32 	[%r9], %f1824;
	bar.sync 	0;
	@%p134 bra 	$L__BB1_264;
	ld.shared.f32 	%f1193, [%r6];
	add.f32 	%f1194, %f1193, 0f00000000;
	ld.shared.f32 	%f1195, [%r6+4];
	add.f32 	%f1196, %f1194, %f1195;
	ld.shared.f32 	%f1197, [%r6+8];
	add.f32 	%f1198, %f1196, %f1197;
	ld.shared.f32 	%f1199, [%r6+12];
	add.f32 	%f1200, %f1198, %f1199;
	ld.shared.f32 	%f1201, [%r6+16];
	add.f32 	%f1202, %f1200, %f1201;
	ld.shared.f32 	%f1203, [%r6+20];
	add.f32 	%f1204, %f1202, %f1203;
	ld.shared.f32 	%f1205, [%r6+24];
	add.f32 	%f1206, %f1204, %f1205;
	ld.shared.f32 	%f1207, [%r6+28];
	add.f32 	%f1208, %f1206, %f1207;
	ld.shared.f32 	%f1209, [%r6+32];
	add.f32 	%f1210, %f1208, %f1209;
	ld.shared.f32 	%f1211, [%r6+36];
	add.f32 	%f1212, %f1210, %f1211;
	ld.shared.f32 	%f1213, [%r6+40];
	add.f32 	%f1214, %f1212, %f1213;
	ld.shared.f32 	%f1215, [%r6+44];
	add.f32 	%f1216, %f1214, %f1215;
	ld.shared.f32 	%f1217, [%r6+48];
	add.f32 	%f1218, %f1216, %f1217;
	ld.shared.f32 	%f1219, [%r6+52];
	add.f32 	%f1220, %f1218, %f1219;
	ld.shared.f32 	%f1221, [%r6+56];
	add.f32 	%f1222, %f1220, %f1221;
	ld.shared.f32 	%f1223, [%r6+60];
	add.f32 	%f1224, %f1222, %f1223;
	ld.shared.f32 	%f1225, [%r6+64];
	add.f32 	%f1226, %f1224, %f1225;
	ld.shared.f32 	%f1227, [%r6+68];
	add.f32 	%f1228, %f1226, %f1227;
	ld.shared.f32 	%f1229, [%r6+72];
	add.f32 	%f1230, %f1228, %f1229;
	ld.shared.f32 	%f1231, [%r6+76];
	add.f32 	%f1232, %f1230, %f1231;
	ld.shared.f32 	%f1233, [%r6+80];
	add.f32 	%f1234, %f1232, %f1233;
	ld.shared.f32 	%f1235, [%r6+84];
	add.f32 	%f1236, %f1234, %f1235;
	ld.shared.f32 	%f1237, [%r6+88];
	add.f32 	%f1238, %f1236, %f1237;
	ld.shared.f32 	%f1239, [%r6+92];
	add.f32 	%f1240, %f1238, %f1239;
	ld.shared.f32 	%f1241, [%r6+96];
	add.f32 	%f1242, %f1240, %f1241;
	ld.shared.f32 	%f1243, [%r6+100];
	add.f32 	%f1244, %f1242, %f1243;
	ld.shared.f32 	%f1245, [%r6+104];
	add.f32 	%f1246, %f1244, %f1245;
	ld.shared.f32 	%f1247, [%r6+108];
	add.f32 	%f1248, %f1246, %f1247;
	ld.shared.f32 	%f1249, [%r6+112];
	add.f32 	%f1250, %f1248, %f1249;
	ld.shared.f32 	%f1251, [%r6+116];
	add.f32 	%f1252, %f1250, %f1251;
	ld.shared.f32 	%f1253, [%r6+120];
	add.f32 	%f1254, %f1252, %f1253;
	ld.shared.f32 	%f1255, [%r6+124];
	add.f32 	%f1256, %f1254, %f1255;
	ld.shared.f32 	%f1257, [%r6+128];
	add.f32 	%f1258, %f1256, %f1257;
	ld.shared.f32 	%f1259, [%r6+132];
	add.f32 	%f1260, %f1258, %f1259;
	ld.shared.f32 	%f1261, [%r6+136];
	add.f32 	%f1262, %f1260, %f1261;
	ld.shared.f32 	%f1263, [%r6+140];
	add.f32 	%f1264, %f1262, %f1263;
	ld.shared.f32 	%f1265, [%r6+144];
	add.f32 	%f1266, %f1264, %f1265;
	ld.shared.f32 	%f1267, [%r6+148];
	add.f32 	%f1268, %f1266, %f1267;
	ld.shared.f32 	%f1269, [%r6+152];
	add.f32 	%f1270, %f1268, %f1269;
	ld.shared.f32 	%f1271, [%r6+156];
	add.f32 	%f1272, %f1270, %f1271;
	ld.shared.f32 	%f1273, [%r6+160];
	add.f32 	%f1274, %f1272, %f1273;
	ld.shared.f32 	%f1275, [%r6+164];
	add.f32 	%f1276, %f1274, %f1275;
	ld.shared.f32 	%f1277, [%r6+168];
	add.f32 	%f1278, %f1276, %f1277;
	ld.shared.f32 	%f1279, [%r6+172];
	add.f32 	%f1280, %f1278, %f1279;
	ld.shared.f32 	%f1281, [%r6+176];
	add.f32 	%f1282, %f1280, %f1281;
	ld.shared.f32 	%f1283, [%r6+180];
	add.f32 	%f1284, %f1282, %f1283;
	ld.shared.f32 	%f1285, [%r6+184];
	add.f32 	%f1286, %f1284, %f1285;
	ld.shared.f32 	%f1287, [%r6+188];
	add.f32 	%f1288, %f1286, %f1287;
	ld.shared.f32 	%f1289, [%r6+192];
	add.f32 	%f1290, %f1288, %f1289;
	ld.shared.f32 	%f1291, [%r6+196];
	add.f32 	%f1292, %f1290, %f1291;
	ld.shared.f32 	%f1293, [%r6+200];
	add.f32 	%f1294, %f1292, %f1293;
	ld.shared.f32 	%f1295, [%r6+204];
	add.f32 	%f1296, %f1294, %f1295;
	ld.shared.f32 	%f1297, [%r6+208];
	add.f32 	%f1298, %f1296, %f1297;
	ld.shared.f32 	%f1299, [%r6+212];
	add.f32 	%f1300, %f1298, %f1299;
	ld.shared.f32 	%f1301, [%r6+216];
	add.f32 	%f1302, %f1300, %f1301;
	ld.shared.f32 	%f1303, [%r6+220];
	add.f32 	%f1304, %f1302, %f1303;
	ld.shared.f32 	%f1305, [%r6+224];
	add.f32 	%f1306, %f1304, %f1305;
	ld.shared.f32 	%f1307, [%r6+228];
	add.f32 	%f1308, %f1306, %f1307;
	ld.shared.f32 	%f1309, [%r6+232];
	add.f32 	%f1310, %f1308, %f1309;
	ld.shared.f32 	%f1311, [%r6+236];
	add.f32 	%f1312, %f1310, %f1311;
	ld.shared.f32 	%f1313, [%r6+240];
	add.f32 	%f1314, %f1312, %f1313;
	ld.shared.f32 	%f1315, [%r6+244];
	add.f32 	%f1316, %f1314, %f1315;
	ld.shared.f32 	%f1317, [%r6+248];
	add.f32 	%f1318, %f1316, %f1317;
	ld.shared.f32 	%f1319, [%r6+252];
	add.f32 	%f1320, %f1318, %f1319;
	ld.shared.f32 	%f1321, [%r6+256];
	add.f32 	%f1322, %f1320, %f1321;
	ld.shared.f32 	%f1323, [%r6+260];
	add.f32 	%f1324, %f1322, %f1323;
	ld.shared.f32 	%f1325, [%r6+264];
	add.f32 	%f1326, %f1324, %f1325;
	ld.shared.f32 	%f1327, [%r6+268];
	add.f32 	%f1328, %f1326, %f1327;
	ld.shared.f32 	%f1329, [%r6+272];
	add.f32 	%f1330, %f1328, %f1329;
	ld.shared.f32 	%f1331, [%r6+276];
	add.f32 	%f1332, %f1330, %f1331;
	ld.shared.f32 	%f1333, [%r6+280];
	add.f32 	%f1334, %f1332, %f1333;
	ld.shared.f32 	%f1335, [%r6+284];
	add.f32 	%f1336, %f1334, %f1335;
	ld.shared.f32 	%f1337, [%r6+288];
	add.f32 	%f1338, %f1336, %f1337;
	ld.shared.f32 	%f1339, [%r6+292];
	add.f32 	%f1340, %f1338, %f1339;
	ld.shared.f32 	%f1341, [%r6+296];
	add.f32 	%f1342, %f1340, %f1341;
	ld.shared.f32 	%f1343, [%r6+300];
	add.f32 	%f1344, %f1342, %f1343;
	ld.shared.f32 	%f1345, [%r6+304];
	add.f32 	%f1346, %f1344, %f1345;
	ld.shared.f32 	%f1347, [%r6+308];
	add.f32 	%f1348, %f1346, %f1347;
	ld.shared.f32 	%f1349, [%r6+312];
	add.f32 	%f1350, %f1348, %f1349;
	ld.shared.f32 	%f1351, [%r6+316];
	add.f32 	%f1352, %f1350, %f1351;
	ld.shared.f32 	%f1353, [%r6+320];
	add.f32 	%f1354, %f1352, %f1353;
	ld.shared.f32 	%f1355, [%r6+324];
	add.f32 	%f1356, %f1354, %f1355;
	ld.shared.f32 	%f1357, [%r6+328];
	add.f32 	%f1358, %f1356, %f1357;
	ld.shared.f32 	%f1359, [%r6+332];
	add.f32 	%f1360, %f1358, %f1359;
	ld.shared.f32 	%f1361, [%r6+336];
	add.f32 	%f1362, %f1360, %f1361;
	ld.shared.f32 	%f1363, [%r6+340];
	add.f32 	%f1364, %f1362, %f1363;
	ld.shared.f32 	%f1365, [%r6+344];
	add.f32 	%f1366, %f1364, %f1365;
	ld.shared.f32 	%f1367, [%r6+348];
	add.f32 	%f1368, %f1366, %f1367;
	ld.shared.f32 	%f1369, [%r6+352];
	add.f32 	%f1370, %f1368, %f1369;
	ld.shared.f32 	%f1371, [%r6+356];
	add.f32 	%f1372, %f1370, %f1371;
	ld.shared.f32 	%f1373, [%r6+360];
	add.f32 	%f1374, %f1372, %f1373;
	ld.shared.f32 	%f1375, [%r6+364];
	add.f32 	%f1376, %f1374, %f1375;
	ld.shared.f32 	%f1377, [%r6+368];
	add.f32 	%f1378, %f1376, %f1377;
	ld.shared.f32 	%f1379, [%r6+372];
	add.f32 	%f1380, %f1378, %f1379;
	ld.shared.f32 	%f1381, [%r6+376];
	add.f32 	%f1382, %f1380, %f1381;
	ld.shared.f32 	%f1383, [%r6+380];
	add.f32 	%f1384, %f1382, %f1383;
	ld.shared.f32 	%f1385, [%r6+384];
	add.f32 	%f1386, %f1384, %f1385;
	ld.shared.f32 	%f1387, [%r6+388];
	add.f32 	%f1388, %f1386, %f1387;
	ld.shared.f32 	%f1389, [%r6+392];
	add.f32 	%f1390, %f1388, %f1389;
	ld.shared.f32 	%f1391, [%r6+396];
	add.f32 	%f1392, %f1390, %f1391;
	ld.shared.f32 	%f1393, [%r6+400];
	add.f32 	%f1394, %f1392, %f1393;
	ld.shared.f32 	%f1395, [%r6+404];
	add.f32 	%f1396, %f1394, %f1395;
	ld.shared.f32 	%f1397, [%r6+408];
	add.f32 	%f1398, %f1396, %f1397;
	ld.shared.f32 	%f1399, [%r6+412];
	add.f32 	%f1400, %f1398, %f1399;
	ld.shared.f32 	%f1401, [%r6+416];
	add.f32 	%f1402, %f1400, %f1401;
	ld.shared.f32 	%f1403, [%r6+420];
	add.f32 	%f1404, %f1402, %f1403;
	ld.shared.f32 	%f1405, [%r6+424];
	add.f32 	%f1406, %f1404, %f1405;
	ld.shared.f32 	%f1407, [%r6+428];
	add.f32 	%f1408, %f1406, %f1407;
	ld.shared.f32 	%f1409, [%r6+432];
	add.f32 	%f1410, %f1408, %f1409;
	ld.shared.f32 	%f1411, [%r6+436];
	add.f32 	%f1412, %f1410, %f1411;
	ld.shared.f32 	%f1413, [%r6+440];
	add.f32 	%f1414, %f1412, %f1413;
	ld.shared.f32 	%f1415, [%r6+444];
	add.f32 	%f1416, %f1414, %f1415;
	ld.shared.f32 	%f1417, [%r6+448];
	add.f32 	%f1418, %f1416, %f1417;
	ld.shared.f32 	%f1419, [%r6+452];
	add.f32 	%f1420, %f1418, %f1419;
	ld.shared.f32 	%f1421, [%r6+456];
	add.f32 	%f1422, %f1420, %f1421;
	ld.shared.f32 	%f1423, [%r6+460];
	add.f32 	%f1424, %f1422, %f1423;
	ld.shared.f32 	%f1425, [%r6+464];
	add.f32 	%f1426, %f1424, %f1425;
	ld.shared.f32 	%f1427, [%r6+468];
	add.f32 	%f1428, %f1426, %f1427;
	ld.shared.f32 	%f1429, [%r6+472];
	add.f32 	%f1430, %f1428, %f1429;
	ld.shared.f32 	%f1431, [%r6+476];
	add.f32 	%f1432, %f1430, %f1431;
	ld.shared.f32 	%f1433, [%r6+480];
	add.f32 	%f1434, %f1432, %f1433;
	ld.shared.f32 	%f1435, [%r6+484];
	add.f32 	%f1436, %f1434, %f1435;
	ld.shared.f32 	%f1437, [%r6+488];
	add.f32 	%f1438, %f1436, %f1437;
	ld.shared.f32 	%f1439, [%r6+492];
	add.f32 	%f1440, %f1438, %f1439;
	ld.shared.f32 	%f1441, [%r6+496];
	add.f32 	%f1442, %f1440, %f1441;
	ld.shared.f32 	%f1443, [%r6+500];
	add.f32 	%f1444, %f1442, %f1443;
	ld.shared.f32 	%f1445, [%r6+504];
	add.f32 	%f1446, %f1444, %f1445;
	ld.shared.f32 	%f1447, [%r6+508];
	add.f32 	%f1448, %f1446, %f1447;
	mul.f32 	%f1449, %f933, %f1448;
	shl.b32 	%r78, %r13, 2;
	add.s32 	%r80, %r63, %r78;
	st.shared.f32 	[%r80], %f1449;
	max.f32 	%f1822, %f1822, %f1449;
$L__BB1_264:
	bar.sync 	0;
	bra.uni 	$L__BB1_268;
$L__BB1_265:
	setp.ne.s32 	%p5, %r567, 0;
	@%p5 bra 	$L__BB1_267;
	shl.b32 	%r73, %r13, 2;
	add.s32 	%r75, %r63, %r73;
	mov.b32 	%r76, -8388609;
	st.shared.u32 	[%r75], %r76;
$L__BB1_267:
	bar.sync 	0;
$L__BB1_268:
	ld.param.u32 	%r556, [_Z36paged_attention_v1_kernel_standaloneILi128ELi128EEvPfPKfS2_S2_ifPKiS4_iiii_param_11];
	add.s32 	%r560, %r560, 1;
	setp.ne.s32 	%p135, %r560, %r556;
	@%p135 bra 	$L__BB1_5;
$L__BB1_269:
	add.s32 	%r559, %r559, 1;
	setp.ne.s32 	%p136, %r559, %r5;
	@%p136 bra 	$L__BB1_3;
$L__BB1_270:
	setp.eq.s32 	%p137, %r567, 0;
	selp.f32 	%f1450, %f1822, 0fFF7FFFFF, %p137;
	and.b32  	%r16, %r567, 31;
	mov.b32 	%r81, %f1450;
	shfl.sync.bfly.b32	%r82|%p138, %r81, 16, 31, -1;
	mov.b32 	%f1451, %r82;
	max.f32 	%f1452, %f1450, %f1451;
	mov.b32 	%r83, %f1452;
	shfl.sync.bfly.b32	%r84|%p139, %r83, 8, 31, -1;
	mov.b32 	%f1453, %r84;
	max.f32 	%f1454, %f1452, %f1453;
	mov.b32 	%r85, %f1454;
	shfl.sync.bfly.b32	%r86|%p140, %r85, 4, 31, -1;
	mov.b32 	%f1455, %r86;
	max.f32 	%f1456, %f1454, %f1455;
	mov.b32 	%r87, %f1456;
	shfl.sync.bfly.b32	%r88|%p141, %r87, 2, 31, -1;
	mov.b32 	%f1457, %r88;
	max.f32 	%f1458, %f1456, %f1457;
	mov.b32 	%r89, %f1458;
	shfl.sync.bfly.b32	%r90|%p142, %r89, 1, 31, -1;
	mov.b32 	%f1459, %r90;
	max.f32 	%f264, %f1458, %f1459;
	setp.ne.s32 	%p143, %r16, 0;
	shr.u32 	%r91, %r567, 3;
	and.b32  	%r92, %r91, 124;
	add.s32 	%r17, %r6, %r92;
	@%p143 bra 	$L__BB1_272;
	st.shared.f32 	[%r17], %f264;
$L__BB1_272:
	bar.sync 	0;
	setp.gt.u32 	%p144, %r16, 3;
	shl.b32 	%r93, %r16, 2;
	add.s32 	%r18, %r6, %r93;
	mov.f32 	%f1955, 0fFF7FFFFF;
	@%p144 bra 	$L__BB1_274;
	ld.shared.f32 	%f1955, [%r18];
$L__BB1_274:
	mov.b32 	%r94, %f1955;
	shfl.sync.bfly.b32	%r95|%p145, %r94, 2, 31, -1;
	mov.b32 	%f1462, %r95;
	max.f32 	%f1463, %f1955, %f1462;
	mov.b32 	%r96, %f1463;
	shfl.sync.bfly.b32	%r97|%p146, %r96, 1, 31, -1;
	mov.b32 	%f1464, %r97;
	max.f32 	%f1465, %f1463, %f1464;
	mov.b32 	%r98, %f1465;
	shfl.sync.idx.b32	%r99|%p147, %r98, 0, 31, -1;
	mov.b32 	%f267, %r99;
	setp.ge.s32 	%p148, %r567, %r2;
	mov.f32 	%f1960, 0f00000000;
	@%p148 bra 	$L__BB1_280;
	not.b32 	%r100, %r567;
	add.s32 	%r19, %r2, %r100;
	and.b32  	%r101, %r19, 384;
	setp.eq.s32 	%p149, %r101, 384;
	mov.f32 	%f1960, 0f00000000;
	mov.u32 	%r563, %r567;
	@%p149 bra 	$L__BB1_278;
	shr.u32 	%r103, %r19, 7;
	add.s32 	%r104, %r103, 1;
	and.b32  	%r20, %r104, 3;
	mov.b32 	%r562, 0;
	mov.f32 	%f1960, 0f00000000;
	mov.u32 	%r563, %r567;
$L__BB1_277:
	.pragma "nounroll";
	shl.b32 	%r105, %r563, 2;
	add.s32 	%r107, %r63, %r105;
	ld.shared.f32 	%f1469, [%r107];
	sub.f32 	%f1470, %f1469, %f267;
	fma.rn.f32 	%f1471, %f1470, 0f3BBB989D, 0f3F000000;
	cvt.sat.f32.f32 	%f1472, %f1471;
	mov.f32 	%f1473, 0f4B400001;
	mov.f32 	%f1474, 0f437C0000;
	fma.rm.f32 	%f1475, %f1472, %f1474, %f1473;
	add.f32 	%f1476, %f1475, 0fCB40007F;
	neg.f32 	%f1477, %f1476;
	fma.rn.f32 	%f1478, %f1470, 0f3FB8AA3B, %f1477;
	fma.rn.f32 	%f1479, %f1470, 0f32A57060, %f1478;
	mov.b32 	%r108, %f1475;
	shl.b32 	%r109, %r108, 23;
	mov.b32 	%f1480, %r109;
	ex2.approx.ftz.f32 	%f1481, %f1479;
	mul.f32 	%f1482, %f1481, %f1480;
	st.shared.f32 	[%r107], %f1482;
	add.f32 	%f1960, %f1960, %f1482;
	add.s32 	%r563, %r563, 128;
	add.s32 	%r562, %r562, 1;
	setp.ne.s32 	%p150, %r562, %r20;
	@%p150 bra 	$L__BB1_277;
$L__BB1_278:
	setp.lt.u32 	%p151, %r19, 384;
	@%p151 bra 	$L__BB1_280;
$L__BB1_279:
	shl.b32 	%r110, %r563, 2;
	add.s32 	%r112, %r63, %r110;
	ld.shared.f32 	%f1483, [%r112];
	sub.f32 	%f1484, %f1483, %f267;
	fma.rn.f32 	%f1485, %f1484, 0f3BBB989D, 0f3F000000;
	cvt.sat.f32.f32 	%f1486, %f1485;
	mov.f32 	%f1487, 0f4B400001;
	mov.f32 	%f1488, 0f437C0000;
	fma.rm.f32 	%f1489, %f1486, %f1488, %f1487;
	add.f32 	%f1490, %f1489, 0fCB40007F;
	neg.f32 	%f1491, %f1490;
	fma.rn.f32 	%f1492, %f1484, 0f3FB8AA3B, %f1491;
	fma.rn.f32 	%f1493, %f1484, 0f32A57060, %f1492;
	mov.b32 	%r113, %f1489;
	shl.b32 	%r114, %r113, 23;
	mov.b32 	%f1494, %r114;
	ex2.approx.ftz.f32 	%f1495, %f1493;
	mul.f32 	%f1496, %f1495, %f1494;
	st.shared.f32 	[%r112], %f1496;
	add.f32 	%f1497, %f1960, %f1496;
	ld.shared.f32 	%f1498, [%r112+512];
	sub.f32 	%f1499, %f1498, %f267;
	fma.rn.f32 	%f1500, %f1499, 0f3BBB989D, 0f3F000000;
	cvt.sat.f32.f32 	%f1501, %f1500;
	fma.rm.f32 	%f1502, %f1501, %f1488, %f1487;
	add.f32 	%f1503, %f1502, 0fCB40007F;
	neg.f32 	%f1504, %f1503;
	fma.rn.f32 	%f1505, %f1499, 0f3FB8AA3B, %f1504;
	fma.rn.f32 	%f1506, %f1499, 0f32A57060, %f1505;
	mov.b32 	%r115, %f1502;
	shl.b32 	%r116, %r115, 23;
	mov.b32 	%f1507, %r116;
	ex2.approx.ftz.f32 	%f1508, %f1506;
	mul.f32 	%f1509, %f1508, %f1507;
	st.shared.f32 	[%r112+512], %f1509;
	add.f32 	%f1510, %f1497, %f1509;
	ld.shared.f32 	%f1511, [%r112+1024];
	sub.f32 	%f1512, %f1511, %f267;
	fma.rn.f32 	%f1513, %f1512, 0f3BBB989D, 0f3F000000;
	cvt.sat.f32.f32 	%f1514, %f1513;
	fma.rm.f32 	%f1515, %f1514, %f1488, %f1487;
	add.f32 	%f1516, %f1515, 0fCB40007F;
	neg.f32 	%f1517, %f1516;
	fma.rn.f32 	%f1518, %f1512, 0f3FB8AA3B, %f1517;
	fma.rn.f32 	%f1519, %f1512, 0f32A57060, %f1518;
	mov.b32 	%r117, %f1515;
	shl.b32 	%r118, %r117, 23;
	mov.b32 	%f1520, %r118;
	ex2.approx.ftz.f32 	%f1521, %f1519;
	mul.f32 	%f1522, %f1521, %f1520;
	st.shared.f32 	[%r112+1024], %f1522;
	add.f32 	%f1523, %f1510, %f1522;
	ld.shared.f32 	%f1524, [%r112+1536];
	sub.f32 	%f1525, %f1524, %f267;
	fma.rn.f32 	%f1526, %f1525, 0f3BBB989D, 0f3F000000;
	cvt.sat.f32.f32 	%f1527, %f1526;
	fma.rm.f32 	%f1528, %f1527, %f1488, %f1487;
	add.f32 	%f1529, %f1528, 0fCB40007F;
	neg.f32 	%f1530, %f1529;
	fma.rn.f32 	%f1531, %f1525, 0f3FB8AA3B, %f1530;
	fma.rn.f32 	%f1532, %f1525, 0f32A57060, %f1531;
	mov.b32 	%r119, %f1528;
	shl.b32 	%r120, %r119, 23;
	mov.b32 	%f1533, %r120;
	ex2.approx.ftz.f32 	%f1534, %f1532;
	mul.f32 	%f1535, %f1534, %f1533;
	st.shared.f32 	[%r112+1536], %f1535;
	add.f32 	%f1960, %f1523, %f1535;
	add.s32 	%r563, %r563, 512;
	setp.lt.s32 	%p152, %r563, %r2;
	@%p152 bra 	$L__BB1_279;
$L__BB1_280:
	setp.ne.s32 	%p153, %r16, 0;
	mov.b32 	%r121, %f1960;
	shfl.sync.bfly.b32	%r122|%p154, %r121, 16, 31, -1;
	mov.b32 	%f1536, %r122;
	add.f32 	%f1537, %f1960, %f1536;
	mov.b32 	%r123, %f1537;
	shfl.sync.bfly.b32	%r124|%p155, %r123, 8, 31, -1;
	mov.b32 	%f1538, %r124;
	add.f32 	%f1539, %f1537, %f1538;
	mov.b32 	%r125, %f1539;
	shfl.sync.bfly.b32	%r126|%p156, %r125, 4, 31, -1;
	mov.b32 	%f1540, %r126;
	add.f32 	%f1541, %f1539, %f1540;
	mov.b32 	%r127, %f1541;
	shfl.sync.bfly.b32	%r128|%p157, %r127, 2, 31, -1;
	mov.b32 	%f1542, %r128;
	add.f32 	%f1543, %f1541, %f1542;
	mov.b32 	%r129, %f1543;
	shfl.sync.bfly.b32	%r130|%p158, %r129, 1, 31, -1;
	mov.b32 	%f1544, %r130;
	add.f32 	%f275, %f1543, %f1544;
	@%p153 bra 	$L__BB1_282;
	st.shared.f32 	[%r17], %f275;
$L__BB1_282:
	setp.gt.u32 	%p159, %r16, 3;
	bar.sync 	0;
	mov.f32 	%f1961, 0f00000000;
	@%p159 bra 	$L__BB1_284;
	ld.shared.f32 	%f1961, [%r18];
$L__BB1_284:
	setp.ge.s32 	%p160, %r567, %r2;
	mov.b32 	%r131, %f1961;
	shfl.sync.bfly.b32	%r132|%p161, %r131, 2, 31, -1;
	mov.b32 	%f1546, %r132;
	add.f32 	%f1547, %f1961, %f1546;
	mov.b32 	%r133, %f1547;
	shfl.sync.bfly.b32	%r134|%p162, %r133, 1, 31, -1;
	mov.b32 	%f1548, %r134;
	add.f32 	%f1549, %f1547, %f1548;
	mov.b32 	%r135, %f1549;
	shfl.sync.idx.b32	%r136|%p163, %r135, 0, 31, -1;
	mov.b32 	%f1550, %r136;
	add.f32 	%f1551, %f1550, 0f358637BD;
	rcp.rn.f32 	%f278, %f1551;
	@%p160 bra 	$L__BB1_290;
	not.b32 	%r137, %r567;
	add.s32 	%r28, %r2, %r137;
	and.b32  	%r138, %r28, 384;
	setp.eq.s32 	%p164, %r138, 384;
	@%p164 bra 	$L__BB1_288;
	shr.u32 	%r140, %r28, 7;
	add.s32 	%r141, %r140, 1;
	and.b32  	%r29, %r141, 3;
	mov.b32 	%r566, 0;
$L__BB1_287:
	.pragma "nounroll";
	shl.b32 	%r142, %r567, 2;
	add.s32 	%r144, %r63, %r142;
	ld.shared.f32 	%f1552, [%r144];
	mul.f32 	%f1553, %f278, %f1552;
	st.shared.f32 	[%r144], %f1553;
	add.s32 	%r567, %r567, 128;
	add.s32 	%r566, %r566, 1;
	setp.ne.s32 	%p165, %r566, %r29;
	@%p165 bra 	$L__BB1_287;
$L__BB1_288:
	setp.lt.u32 	%p166, %r28, 384;
	@%p166 bra 	$L__BB1_290;
$L__BB1_289:
	shl.b32 	%r145, %r567, 2;
	add.s32 	%r147, %r63, %r145;
	ld.shared.f32 	%f1554, [%r147];
	mul.f32 	%f1555, %f278, %f1554;
	st.shared.f32 	[%r147], %f1555;
	ld.shared.f32 	%f1556, [%r147+512];
	mul.f32 	%f1557, %f278, %f1556;
	st.shared.f32 	[%r147+512], %f1557;
	ld.shared.f32 	%f1558, [%r147+1024];
	mul.f32 	%f1559, %f278, %f1558;
	st.shared.f32 	[%r147+1024], %f1559;
	ld.shared.f32 	%f1560, [%r147+1536];
	mul.f32 	%f1561, %f278, %f1560;
	st.shared.f32 	[%r147+1536], %f1561;
	add.s32 	%r567, %r567, 512;
	setp.lt.s32 	%p167, %r567, %r2;
	@%p167 bra 	$L__BB1_289;
$L__BB1_290:
	setp.lt.s32 	%p168, %r5, 1;
	bar.sync 	0;
	mov.f32 	%f805, 0f00000000;
	mov.f32 	%f2232, 0f00000000;
	mov.f32 	%f2233, 0f00000000;
	mov.f32 	%f2234, 0f00000000;
	mov.f32 	%f2235, 0f00000000;
	mov.f32 	%f2236, 0f00000000;
	mov.f32 	%f2237, 0f00000000;
	mov.f32 	%f2238, 0f00000000;
	mov.f32 	%f2239, 0f00000000;
	mov.f32 	%f2240, 0f00000000;
	mov.f32 	%f2241, 0f00000000;
	mov.f32 	%f2242, 0f00000000;
	mov.f32 	%f817, 0f00000000;
	mov.f32 	%f818, 0f00000000;
	mov.f32 	%f819, 0f00000000;
	mov.f32 	%f2246, 0f00000000;
	mov.f32 	%f2247, 0f00000000;
	mov.f32 	%f2248, 0f00000000;
	mov.f32 	%f2249, 0f00000000;
	mov.f32 	%f2250, 0f00000000;
	mov.f32 	%f2251, 0f00000000;
	mov.f32 	%f2252, 0f00000000;
	mov.f32 	%f2253, 0f00000000;
	mov.f32 	%f2254, 0f00000000;
	mov.f32 	%f2255, 0f00000000;
	mov.f32 	%f2256, 0f00000000;
	mov.f32 	%f2257, 0f00000000;
	mov.f32 	%f2258, 0f00000000;
	mov.f32 	%f2259, 0f00000000;
	mov.f32 	%f2260, 0f00000000;
	mov.f32 	%f2261, 0f00000000;
	mov.f32 	%f2262, 0f00000000;
	mov.f32 	%f2263, 0f00000000;
	mov.f32 	%f2264, 0f00000000;
	mov.f32 	%f2265, 0f00000000;
	mov.f32 	%f2266, 0f00000000;
	mov.f32 	%f2267, 0f00000000;
	mov.f32 	%f2268, 0f00000000;
	mov.f32 	%f2269, 0f00000000;
	mov.f32 	%f2270, 0f00000000;
	mov.f32 	%f2271, 0f00000000;
	mov.f32 	%f2272, 0f00000000;
	mov.f32 	%f2273, 0f00000000;
	mov.f32 	%f2274, 0f00000000;
	mov.f32 	%f2275, 0f00000000;
	mov.f32 	%f2276, 0f00000000;
	mov.f32 	%f2277, 0f00000000;
	mov.f32 	%f2278, 0f00000000;
	mov.f32 	%f2279, 0f00000000;
	mov.f32 	%f2280, 0f00000000;
	mov.f32 	%f2281, 0f00000000;
	mov.f32 	%f2282, 0f00000000;
	mov.f32 	%f2283, 0f00000000;
	mov.f32 	%f2284, 0f00000000;
	mov.f32 	%f2285, 0f00000000;
	mov.f32 	%f2286, 0f00000000;
	mov.f32 	%f2287, 0f00000000;
	mov.f32 	%f2288, 0f00000000;
	mov.f32 	%f2289, 0f00000000;
	mov.f32 	%f2290, 0f00000000;
	mov.f32 	%f2291, 0f00000000;
	mov.f32 	%f2292, 0f00000000;
	mov.f32 	%f2293, 0f00000000;
	mov.f32 	%f2294, 0f00000000;
	mov.f32 	%f2295, 0f00000000;
	mov.f32 	%f2296, 0f00000000;
	mov.f32 	%f2297, 0f00000000;
	mov.f32 	%f2298, 0f00000000;
	mov.f32 	%f2299, 0f00000000;
	mov.f32 	%f2300, 0f00000000;
	mov.f32 	%f2301, 0f00000000;
	mov.f32 	%f2302, 0f00000000;
	mov.f32 	%f2303, 0f00000000;
	mov.f32 	%f2304, 0f00000000;
	mov.f32 	%f2305, 0f00000000;
	mov.f32 	%f2306, 0f00000000;
	mov.f32 	%f2307, 0f00000000;
	mov.f32 	%f2308, 0f00000000;
	mov.f32 	%f2309, 0f00000000;
	mov.f32 	%f2310, 0f00000000;
	mov.f32 	%f2311, 0f00000000;
	mov.f32 	%f2312, 0f00000000;
	mov.f32 	%f2313, 0f00000000;
	mov.f32 	%f2314, 0f00000000;
	mov.f32 	%f2315, 0f00000000;
	mov.f32 	%f2316, 0f00000000;
	mov.f32 	%f2317, 0f00000000;
	mov.f32 	%f2318, 0f00000000;
	mov.f32 	%f2319, 0f00000000;
	mov.f32 	%f2320, 0f00000000;
	mov.f32 	%f2321, 0f00000000;
	mov.f32 	%f2322, 0f00000000;
	mov.f32 	%f2323, 0f00000000;
	mov.f32 	%f2324, 0f00000000;
	mov.f32 	%f2325, 0f00000000;
	mov.f32 	%f2326, 0f00000000;
	mov.f32 	%f2327, 0f00000000;
	mov.f32 	%f2328, 0f00000000;
	mov.f32 	%f2329, 0f00000000;
	mov.f32 	%f2330, 0f00000000;
	mov.f32 	%f2331, 0f00000000;
	mov.f32 	%f2332, 0f00000000;
	mov.f32 	%f2333, 0f00000000;
	mov.f32 	%f2334, 0f00000000;
	mov.f32 	%f2335, 0f00000000;
	mov.f32 	%f2336, 0f00000000;
	mov.f32 	%f2337, 0f00000000;
	mov.f32 	%f2338, 0f00000000;
	mov.f32 	%f2339, 0f00000000;
	mov.f32 	%f2340, 0f00000000;
	mov.f32 	%f2341, 0f00000000;
	mov.f32 	%f2342, 0f00000000;
	mov.f32 	%f2343, 0f00000000;
	mov.f32 	%f2344, 0f00000000;
	mov.f32 	%f2345, 0f00000000;
	mov.f32 	%f2346, 0f00000000;
	mov.f32 	%f2347, 0f00000000;
	mov.f32 	%f2348, 0f00000000;
	mov.f32 	%f2349, 0f00000000;
	mov.f32 	%f2350, 0f00000000;
	mov.f32 	%f2351, 0f00000000;
	mov.f32 	%f2352, 0f00000000;
	mov.f32 	%f2353, 0f00000000;
	mov.f32 	%f2354, 0f00000000;
	mov.f32 	%f2355, 0f00000000;
	mov.f32 	%f2356, 0f00000000;
	mov.f32 	%f2357, 0f00000000;
	mov.f32 	%f2358, 0f00000000;
	@%p168 bra 	$L__BB1_614;
	ld.param.u32 	%r557, [_Z36paged_attention_v1_kernel_standaloneILi128ELi128EEvPfPKfS2_S2_ifPKiS4_iiii_param_11];
	setp.lt.s32 	%p169, %r557, 1;
	@%p169 bra 	$L__BB1_614;
	mov.b32 	%r569, 0;
	mov.f32 	%f805, 0f00000000;
	mov.u32 	%r150, %ctaid.y;
	mov.u32 	%r153, shared_mem;
	mov.f32 	%f2232, %f805;
	mov.f32 	%f2233, %f805;
	mov.f32 	%f2234, %f805;
	mov.f32 	%f2235, %f805;
	mov.f32 	%f2236, %f805;
	mov.f32 	%f2237, %f805;
	mov.f32 	%f2238, %f805;
	mov.f32 	%f2239, %f805;
	mov.f32 	%f2240, %f805;
	mov.f32 	%f2241, %f805;
	mov.f32 	%f2242, %f805;
	mov.f32 	%f817, %f805;
	mov.f32 	%f818, %f805;
	mov.f32 	%f819, %f805;
	mov.f32 	%f2246, %f805;
	mov.f32 	%f2247, %f805;
	mov.f32 	%f2248, %f805;
	mov.f32 	%f2249, %f805;
	mov.f32 	%f2250, %f805;
	mov.f32 	%f2251, %f805;
	mov.f32 	%f2252, %f805;
	mov.f32 	%f2253, %f805;
	mov.f32 	%f2254, %f805;
	mov.f32 	%f2255, %f805;
	mov.f32 	%f2256, %f805;
	mov.f32 	%f2257, %f805;
	mov.f32 	%f2258, %f805;
	mov.f32 	%f2259, %f805;
	mov.f32 	%f2260, %f805;
	mov.f32 	%f2261, %f805;
	mov.f32 	%f2262, %f805;
	mov.f32 	%f2263, %f805;
	mov.f32 	%f2264, %f805;
	mov.f32 	%f2265, %f805;
	mov.f32 	%f2266, %f805;
	mov.f32 	%f2267, %f805;
	mov.f32 	%f2268, %f805;
	mov.f32 	%f2269, %f805;
	mov.f32 	%f2270, %f805;
	mov.f32 	%f2271, %f805;
	mov.f32 	%f2272, %f805;
	mov.f32 	%f2273, %f805;
	mov.f32 	%f2274, %f805;
	mov.f32 	%f2275, %f805;
	mov.f32 	%f2276, %f805;
	mov.f32 	%f2277, %f805;
	mov.f32 	%f2278, %f805;
	mov.f32 	%f2279, %f805;
	mov.f32 	%f2280, %f805;
	mov.f32 	%f2281, %f805;
	mov.f32 	%f2282, %f805;
	mov.f32 	%f2283, %f805;
	mov.f32 	%f2284, %f805;
	mov.f32 	%f2285, %f805;
	mov.f32 	%f2286, %f805;
	mov.f32 	%f2287, %f805;
	mov.f32 	%f2288, %f805;
	mov.f32 	%f2289, %f805;
	mov.f32 	%f2290, %f805;
	mov.f32 	%f2291, %f805;
	mov.f32 	%f2292, %f805;
	mov.f32 	%f2293, %f805;
	mov.f32 	%f2294, %f805;
	mov.f32 	%f2295, %f805;
	mov.f32 	%f2296, %f805;
	mov.f32 	%f2297, %f805;
	mov.f32 	%f2298, %f805;
	mov.f32 	%f2299, %f805;
	mov.f32 	%f2300, %f805;
	mov.f32 	%f2301, %f805;
	mov.f32 	%f2302, %f805;
	mov.f32 	%f2303, %f805;
	mov.f32 	%f2304, %f805;
	mov.f32 	%f2305, %f805;
	mov.f32 	%f2306, %f805;
	mov.f32 	%f2307, %f805;
	mov.f32 	%f2308, %f805;
	mov.f32 	%f2309, %f805;
	mov.f32 	%f2310, %f805;
	mov.f32 	%f2311, %f805;
	mov.f32 	%f2312, %f805;
	mov.f32 	%f2313, %f805;
	mov.f32 	%f2314, %f805;
	mov.f32 	%f2315, %f805;
	mov.f32 	%f2316, %f805;
	mov.f32 	%f2317, %f805;
	mov.f32 	%f2318, %f805;
	mov.f32 	%f2319, %f805;
	mov.f32 	%f2320, %f805;
	mov.f32 	%f2321, %f805;
	mov.f32 	%f2322, %f805;
	mov.f32 	%f2323, %f805;
	mov.f32 	%f2324, %f805;
	mov.f32 	%f2325, %f805;
	mov.f32 	%f2326, %f805;
	mov.f32 	%f2327, %f805;
	mov.f32 	%f2328, %f805;
	mov.f32 	%f2329, %f805;
	mov.f32 	%f2330, %f805;
	mov.f32 	%f2331, %f805;
	mov.f32 	%f2332, %f805;
	mov.f32 	%f2333, %f805;
	mov.f32 	%f2334, %f805;
	mov.f32 	%f2335, %f805;
	mov.f32 	%f2336, %f805;
	mov.f32 	%f2337, %f805;
	mov.f32 	%f2338, %f805;
	mov.f32 	%f2339, %f805;
	mov.f32 	%f2340, %f805;
	mov.f32 	%f2341, %f805;
	mov.f32 	%f2342, %f805;
	mov.f32 	%f2343, %f805;
	mov.f32 	%f2344, %f805;
	mov.f32 	%f2345, %f805;
	mov.f32 	%f2346, %f805;
	mov.f32 	%f2347, %f805;
	mov.f32 	%f2348, %f805;
	mov.f32 	%f2349, %f805;
	mov.f32 	%f2350, %f805;
	mov.f32 	%f2351, %f805;
	mov.f32 	%f2352, %f805;
	mov.f32 	%f2353, %f805;
	mov.f32 	%f2354, %f805;
	mov.f32 	%f2355, %f805;
	mov.f32 	%f2356, %f805;
	mov.f32 	%f2357, %f805;
	mov.f32 	%f2358, %f805;
$L__BB1_293:
	ld.param.u32 	%r558, [_Z36paged_attention_v1_kernel_standaloneILi128ELi128EEvPfPKfS2_S2_ifPKiS4_iiii_param_11];
	ld.param.u32 	%r294, [_Z36paged_attention_v1_kernel_standaloneILi128ELi128EEvPfPKfS2_S2_ifPKiS4_iiii_param_8];
	ld.param.u64 	%rd1183, [_Z36paged_attention_v1_kernel_standaloneILi128ELi128EEvPfPKfS2_S2_ifPKiS4_iiii_param_6];
	neg.s32 	%r573, %r558;
	mad.lo.s32 	%r151, %r294, %r150, %r569;
	cvta.to.global.u64 	%rd25, %rd1183;
	mul.wide.s32 	%rd26, %r151, 4;
	add.s64 	%rd27, %rd25, %rd26;
	ld.global.nc.u32 	%r39, [%rd27];
	mul.lo.s32 	%r570, %r569, %r558;
	shl.b32 	%r152, %r570, 2;
	add.s32 	%r571, %r153, %r152;
	mov.b32 	%r572, 0;
$L__BB1_294:
	setp.ge.s32 	%p170, %r570, %r2;
	@%p170 bra 	$L__BB1_612;
	ld.shared.f32 	%f535, [%r571];
	mov.u32 	%r154, %tid.x;
	setp.gt.s32 	%p171, %r154, 31;
	@%p171 bra 	$L__BB1_359;
	setp.gt.s32 	%p219, %r154, 15;
	@%p219 bra 	$L__BB1_328;
	setp.gt.s32 	%p243, %r154, 7;
	@%p243 bra 	$L__BB1_313;
	setp.gt.s32 	%p255, %r154, 3;
	@%p255 bra 	$L__BB1_306;
	setp.gt.s32 	%p261, %r154, 1;
	@%p261 bra 	$L__BB1_303;
	setp.eq.s32 	%p264, %r154, 0;
	@%p264 bra 	$L__BB1_422;
	setp.eq.s32 	%p265, %r154, 1;
	@%p265 bra 	$L__BB1_302;
	bra.uni 	$L__BB1_453;
$L__BB1_302:
	ld.param.u32 	%r487, [_Z36paged_attention_v1_kernel_standaloneILi128ELi128EEvPfPKfS2_S2_ifPKiS4_iiii_param_10];
	ld.param.u32 	%r358, [_Z36paged_attention_v1_kernel_standaloneILi128ELi128EEvPfPKfS2_S2_ifPKiS4_iiii_param_9];
	ld.param.u64 	%rd1117, [_Z36paged_attention_v1_kernel_standaloneILi128ELi128EEvPfPKfS2_S2_ifPKiS4_iiii_param_3];
	cvta.to.global.u64 	%rd524, %rd1117;
	mul.wide.s32 	%rd525, %r39, %r358;
	mul.lo.s32 	%r217, %r3, %r487;
	cvt.s64.s32 	%rd526, %r217;
	add.s64 	%rd527, %rd525, %rd526;
	cvt.u64.u32 	%rd528, %r572;
	add.s64 	%rd529, %rd527, %rd528;
	shl.b64 	%rd530, %rd529, 2;
	add.s64 	%rd531, %rd524, %rd530;
	ld.global.nc.f32 	%f1627, [%rd531+4];
	fma.rn.f32 	%f2357, %f535, %f1627, %f2357;
	bra.uni 	$L__BB1_612;
$L__BB1_303:
	setp.eq.s32 	%p262, %r154, 2;
	@%p262 bra 	$L__BB1_423;
	setp.eq.s32 	%p263, %r154, 3;
	@%p263 bra 	$L__BB1_305;
	bra.uni 	$L__BB1_453;
$L__BB1_305:
	ld.param.u32 	%r485, [_Z36paged_attention_v1_kernel_standaloneILi128ELi128EEvPfPKfS2_S2_ifPKiS4_iiii_param_10];
	ld.param.u32 	%r356, [_Z36paged_attention_v1_kernel_standaloneILi128ELi128EEvPfPKfS2_S2_ifPKiS4_iiii_param_9];
	ld.param.u64 	%rd1115, [_Z36paged_attention_v1_kernel_standaloneILi128ELi128EEvPfPKfS2_S2_ifPKiS4_iiii_param_3];
	cvta.to.global.u64 	%rd508, %rd1115;
	mul.wide.s32 	%rd509, %r39, %r356;
	mul.lo.s32 	%r215, %r3, %r485;
	cvt.s64.s32 	%rd510, %r215;
	add.s64 	%rd511, %rd509, %rd510;
	cvt.u64.u32 	%rd512, %r572;
	add.s64 	%rd513, %rd511, %rd512;
	shl.b64 	%rd514, %rd513, 2;
	add.s64 	%rd515, %rd508, %rd514;
	ld.global.nc.f32 	%f1625, [%rd515+12];
	fma.rn.f32 	%f2355, %f535, %f1625, %f2355;
	bra.uni 	$L__BB1_533;
$L__BB1_306:
	setp.gt.s32 	%p256, %r154, 5;
	@%p256 bra 	$L__BB1_310;
	setp.eq.s32 	%p259, %r154, 4;
	@%p259 bra 	$L__BB1_424;
	setp.eq.s32 	%p260, %r154, 5;
	@%p260 bra 	$L__BB1_309;
	bra.uni 	$L__BB1_453;
$L__BB1_309:
	ld.param.u32 	%r483, [_Z36paged_attention_v1_kernel_standaloneILi128ELi128EEvPfPKfS2_S2_ifPKiS4_iiii_param_10];
	ld.param.u32 	%r354, [_Z36paged_attention_v1_kernel_standaloneILi128ELi128EEvPfPKfS2_S2_ifPKiS4_iiii_param_9];
	ld.param.u64 	%rd1113, [_Z36paged_attention_v1_kernel_standaloneILi128ELi128EEvPfPKfS2_S2_ifPKiS4_iiii_param_3];
	cvta.to.global.u64 	%rd492, %rd1113;
	mul.wide.s32 	%rd493, %r39, %r354;
	mul.lo.s32 	%r213, %r3, %r483;
	cvt.s64.s32 	%rd494, %r213;
	add.s64 	%rd495, %rd493, %rd494;
	cvt.u64.u32 	%rd496, %r572;
	add.s64 	%rd497, %rd495, %rd496;
	shl.b64 	%rd498, %rd497, 2;
	add.s64 	%rd499, %rd492, %rd498;
	ld.global.nc.f32 	%f1623, [%rd499+20];
	fma.rn.f32 	%f2353, %f535, %f1623, %f2353;
	bra.uni 	$L__BB1_612;
$L__BB1_310:
	setp.eq.s32 	%p257, %r154, 6;
	@%p257 bra 	$L__BB1_425;
	setp.eq.s32 	%p258, %r154, 7;
	@%p258 bra 	$L__BB1_312;
	bra.uni 	$L__BB1_453;
$L__BB1_312:
	ld.param.u32 	%r481, [_Z36paged_attention_v1_kernel_standaloneILi128ELi128EEvPfPKfS2_S2_ifPKiS4_iiii_param_10];
	ld.param.u32 	%r352, [_Z36paged_attention_v1_kernel_standaloneILi128ELi128EEvPfPKfS2_S2_ifPKiS4_iiii_param_9];
	ld.param.u64 	%rd1111, [_Z36paged_attention_v1_kernel_standaloneILi128ELi128EEvPfPKfS2_S2_ifPKiS4_iiii_param_3];
	cvta.to.global.u64 	%rd476, %rd1111;
	mul.wide.s32 	%rd477, %r39, %r352;
	mul.lo.s32 	%r211, %r3, %r481;
	cvt.s64.s32 	%rd478, %r211;
	add.s64 	%rd479, %rd477, %rd478;
	cvt.u64.u32 	%rd480, %r572;
	add.s64 	%rd481, %rd479, %rd480;
	shl.b64 	%rd482, %rd481, 2;
	add.s64 	%rd483, %rd476, %rd482;
	ld.global.nc.f32 	%f1621, [%rd483+28];
	fma.rn.f32 	%f2351, %f535, %f1621, %f2351;
	bra.uni 	$L__BB1_612;
$L__BB1_313:
	setp.gt.s32 	%p244, %r154, 11;
	@%p244 bra 	$L__BB1_321;
	setp.gt.s32 	%p250, %r154, 9;
	@%p250 bra 	$L__BB1_318;
	setp.eq.s32 	%p253, %r154, 8;
	@%p253 bra 	$L__BB1_426;
	setp.eq.s32 	%p254, %r154, 9;
	@%p254 bra 	$L__BB1_317;
	bra.uni 	$L__BB1_453;
$L__BB1_317:
	ld.param.u32 	%r479, [_Z36paged_attention_v1_kernel_standaloneILi128ELi128EEvPfPKfS2_S2_ifPKiS4_iiii_param_10];
	ld.param.u32 	%r350, [_Z36paged_attention_v1_kernel_standaloneILi128ELi128EEvPfPKfS2_S2_ifPKiS4_iiii_param_9];
	ld.param.u64 	%rd1109, [_Z36paged_attention_v1_kernel_standaloneILi128ELi128EEvPfPKfS2_S2_ifPKiS4_iiii_param_3];
	cvta.to.global.u64 	%rd460, %rd1109;
	mul.wide.s32 	%rd461, %r39, %r350;
	mul.lo.s32 	%r209, %r3, %r479;
	cvt.s64.s32 	%rd462, %r209;
	add.s64 	%rd463, %rd461, %rd462;
	cvt.u64.u32 	%rd464, %r572;
	add.s64 	%rd465, %rd463, %rd464;
	shl.b64 	%rd466, %rd465, 2;
	add.s64 	%rd467, %rd460, %rd466;
	ld.global.nc.f32 	%f1619, [%rd467+36];
	fma.rn.f32 	%f2349, %f535, %f1619, %f2349;
	bra.uni 	$L__BB1_612;
$L__BB1_318:
	setp.eq.s32 	%p251, %r154, 10;
	@%p251 bra 	$L__BB1_427;
	setp.eq.s32 	%p252, %r154, 11;
	@%p252 bra 	$L__BB1_320;
	bra.uni 	$L__BB1_453;
$L__BB1_320:
	ld.param.u32 	%r477, [_Z36paged_attention_v1_kernel_standaloneILi128ELi128EEvPfPKfS2_S2_ifPKiS4_iiii_param_10];
	ld.param.u32 	%r348, [_Z36paged_attention_v1_kernel_standaloneILi128ELi128EEvPfPKfS2_S2_ifPKiS4_iiii_param_9];
	ld.param.u64 	%rd1107, [_Z36paged_attention_v1_kernel_standaloneILi128ELi128EEvPfPKfS2_S2_ifPKiS4_iiii_param_3];
	cvta.to.global.u64 	%rd444, %rd1107;
	mul.wide.s32 	%rd445, %r39, %r348;
	mul.lo.s32 	%r207, %r3, %r477;
	cvt.s64.s32 	%rd446, %r207;
	add.s64 	%rd447, %rd445, %rd446;
	cvt.u64.u32 	%rd448, %r572;
	add.s64 	%rd449, %rd447, %rd448;
	shl.b64 	%rd450, %rd449, 2;
	add.s64 	%rd451, %rd444, %rd450;
	ld.global.nc.f32 	%f1617, [%rd451+44];
	fma.rn.f32 	%f2347, %f535, %f1617, %f2347;
	bra.uni 	$L__BB1_612;
$L__BB1_321:
	setp.gt.s32 	%p245, %r154, 13;
	@%p245 bra 	$L__BB1_325;
	setp.eq.s32 	%p248, %r154, 12;
	@%p248 bra 	$L__BB1_428;
	setp.eq.s32 	%p249, %r154, 13;
	@%p249 bra 	$L__BB1_324;
	bra.uni 	$L__BB1_453;
$L__BB1_324:
	ld.param.u32 	%r475, [_Z36paged_attention_v1_kernel_standaloneILi128ELi128EEvPfPKfS2_S2_ifPKiS4_iiii_param_10];
	ld.param.u32 	%r346, [_Z36paged_attention_v1_kernel_standaloneILi128ELi128EEvPfPKfS2_S2_ifPKiS4_iiii_param_9];
	ld.param.u64 	%rd1105, [_Z36paged_attention_v1_kernel_standaloneILi128ELi128EEvPfPKfS2_S2_ifPKiS4_iiii_param_3];
	cvta.to.global.u64 	%rd428, %rd1105;
	mul.wide.s32 	%rd429, %r39, %r346;
	mul.lo.s32 	%r205, %r3, %r475;
	cvt.s64.s32 	%rd430, %r205;
	add.s64 	%rd431, %rd429, %rd430;
	cvt.u64.u32 	%rd432, %r572;
	add.s64 	%rd433, %rd431, %rd432;
	shl.b64 	%rd434, %rd433, 2;
	add.s64 	%rd435, %rd428, %rd434;
	ld.global.nc.f32 	%f1615, [%rd435+52];
	fma.rn.f32 	%f2345, %f535, %f1615, %f2345;
	bra.uni 	$L__BB1_612;
$L__BB1_325:
	setp.eq.s32 	%p246, %r154, 14;
	@%p246 bra 	$L__BB1_429;
	setp.eq.s32 	%p247, %r154, 15;
	@%p247 bra 	$L__BB1_327;
	bra.uni 	$L__BB1_453;
$L__BB1_327:
	ld.param.u32 	%r473, [_Z36paged_attention_v1_kernel_standaloneILi128ELi128EEvPfPKfS2_S2_ifPKiS4_iiii_param_10];
	ld.param.u32 	%r344, [_Z36paged_attention_v1_kernel_standaloneILi128ELi128EEvPfPKfS2_S2_ifPKiS4_iiii_param_9];
	ld.param.u64 	%rd1103, [_Z36paged_attention_v1_kernel_standaloneILi128ELi128EEvPfPKfS2_S2_ifPKiS4_iiii_param_3];
	cvta.to.global.u64 	%rd412, %rd1103;
	mul.wide.s32 	%rd413, %r39, %r344;
	mul.lo.s32 	%r203, %r3, %r473;
	cvt.s64.s32 	%rd414, %r203;
	add.s64 	%rd415, %rd413, %rd414;
	cvt.u64.u32 	%rd416, %r572;
	add.s64 	%rd417, %rd415, %rd416;
	shl.b64 	%rd418, %rd417, 2;
	add.s64 	%rd419, %rd412, %rd418;
	ld.global.nc.f32 	%f1613, [%rd419+60];
	fma.rn.f32 	%f2343, %f535, %f1613, %f2343;
	bra.uni 	$L__BB1_612;
$L__BB1_328:
	setp.gt.s32 	%p220, %r154, 23;
	@%p220 bra 	$L__BB1_344;
	setp.gt.s32 	%p232, %r154, 19;
	@%p232 bra 	$L__BB1_337;
	setp.gt.s32 	%p238, %r154, 17;
	@%p238 bra 	$L__BB1_334;
	setp.eq.s32 	%p241, %r154, 16;
	@%p241 bra 	$L__BB1_430;
	setp.eq.s32 	%p242, %r154, 17;
	@%p242 bra 	$L__BB1_333;
	bra.uni 	$L__BB1_453;
$L__BB1_333:
	ld.param.u32 	%r471, [_Z36paged_attention_v1_kernel_standaloneILi128ELi128EEvPfPKfS2_S2_ifPKiS4_iiii_param_10];
	ld.param.u32 	%r342, [_Z36paged_attention_v1_kernel_standaloneILi128ELi128EEvPfPKfS2_S2_ifPKiS4_iiii_param_9];
	ld.param.u64 	%rd1101, [_Z36paged_attention_v1_kernel_standaloneILi128ELi128EEvPfPKfS2_S2_ifPKiS4_iiii_param_3];
	cvta.to.global.u64 	%rd396, %rd1101;
	mul.wide.s32 	%rd397, %r39, %r342;
	mul.lo.s32 	%r201, %r3, %r471;
	cvt.s64.s32 	%rd398, %r201;
	add.s64 	%rd399, %rd397, %rd398;
	cvt.u64.u32 	%rd400, %r572;
	add.s64 	%rd401, %rd399, %rd400;
	shl.b64 	%rd402, %rd401, 2;
	add.s64 	%rd403, %rd396, %rd402;
	ld.global.nc.f32 	%f1611, [%rd403+68];
	fma.rn.f32 	%f2341, %f535, %f1611, %f2341;
	bra.uni 	$L__BB1_612;
$L__BB1_334:
	setp.eq.s32 	%p239, %r154, 18;
	@%p239 bra 	$L__BB1_431;
	setp.eq.s32 	%p240, %r154, 19;
	@%p240 bra 	$L__BB1_336;
	bra.uni 	$L__BB1_453;
$L__BB1_336:
	ld.param.u32 	%r469, [_Z36paged_attention_v1_kernel_standaloneILi128ELi128EEvPfPKfS2_S2_ifPKiS4_iiii_param_10];
	ld.param.u32 	%r340, [_Z36paged_attention_v1_kernel_standaloneILi128ELi128EEvPfPKfS2_S2_ifPKiS4_iiii_param_9];
	ld.param.u64 	%rd1099, [_Z36paged_attention_v1_kernel_standaloneILi128ELi128EEvPfPKfS2_S2_ifPKiS4_iiii_param_3];
	cvta.to.global.u64 	%rd380, %rd1099;
	mul.wide.s32 	%rd381, %r39, %r340;
	mul.lo.s32 	%r199, %r3, %r469;
	cvt.s64.s32 	%rd382, %r199;
	add.s64 	%rd383, %rd381, %rd382;
	cvt.u64.u32 	%rd384, %r572;
	add.s64 	%rd385, %rd383, %rd384;
	shl.b64 	%rd386, %rd385, 2;
	add.s64 	%rd387, %rd380, %rd386;
	ld.global.nc.f32 	%f1609, [%rd387+76];
	fma.rn.f32 	%f2339, %f535, %f1609, %f2339;
	bra.uni 	$L__BB1_612;
$L__BB1_337:
	setp.gt.s32 	%p233, %r154, 21;
	@%p233 bra 	$L__BB1_341;
	setp.eq.s32 	%p236, %r154, 20;
	@%p236 bra 	$L__BB1_432;
	setp.eq.s32 	%p237, %r154, 21;
	@%p237 bra 	$L__BB1_340;
	bra.uni 	$L__BB1_453;
$L__BB1_340:
	ld.param.u32 	%r467, [_Z36paged_attention_v1_kernel_standaloneILi128ELi128EEvPfPKfS2_S2_ifPKiS4_iiii_param_10];
	ld.param.u32 	%r338, [_Z36paged_attention_v1_kernel_standaloneILi128ELi128EEvPfPKfS2_S2_ifPKiS4_iiii_param_9];
	ld.param.u64 	%rd1097, [_Z36paged_attention_v1_kernel_standaloneILi128ELi128EEvPfPKfS2_S2_ifPKiS4_iiii_param_3];
	cvta.to.global.u64 	%rd364, %rd1097;
	mul.wide.s32 	%rd365, %r39, %r338;
	mul.lo.s32 	%r197, %r3, %r467;
	cvt.s64.s32 	%rd366, %r197;
	add.s64 	%rd367, %rd365, %rd366;
	cvt.u64.u32 	%rd368, %r572;
	add.s64 	%rd369, %rd367, %rd368;
	shl.b64 	%rd370, %rd369, 2;
	add.s64 	%rd371, %rd364, %rd370;
	ld.global.nc.f32 	%f1607, [%rd371+84];
	fma.rn.f32 	%f2337, %f535, %f1607, %f2337;
	bra.uni 	$L__BB1_612;
$L__BB1_341:
	setp.eq.s32 	%p234, %r154, 22;
	@%p234 bra 	$L__BB1_433;
	setp.eq.s32 	%p235, %r154, 23;
	@%p235 bra 	$L__BB1_343;
	bra.uni 	$L__BB1_453;
$L__BB1_343:
	ld.param.u32 	%r465, [_Z36paged_attention_v1_kernel_standaloneILi128ELi128EEvPfPKfS2_S2_ifPKiS4_iiii_param_10];
	ld.param.u32 	%r336, [_Z36paged_attention_v1_kernel_standaloneILi128ELi128EEvPfPKfS2_S2_ifPKiS4_iiii_param_9];
	ld.param.u64 	%rd1095, [_Z36paged_attention_v1_kernel_standaloneILi128ELi128EEvPfPKfS2_S2_ifPKiS4_iiii_param_3];
	cvta.to.global.u64 	%rd348, %rd1095;
	mul.wide.s32 	%rd349, %r39, %r336;
	mul.lo.s32 	%r195, %r3, %r465;
	cvt.s64.s32 	%rd350, %r195;
	add.s64 	%rd351, %rd349, %rd350;
	cvt.u64.u32 	%rd352, %r572;
	add.s64 	%rd353, %rd351, %rd352;
	shl.b64 	%rd354, %rd353, 2;
	add.s64 	%rd355, %rd348, %rd354;
	ld.global.nc.f32 	%f1605, [%rd355+92];
	fma.rn.f32 	%f2335, %f535, %f1605, %f2335;
	bra.uni 	$L__BB1_612;
$L__BB1_344:
	setp.gt.s32 	%p221, %r154, 27;
	@%p221 bra 	$L__BB1_352;
	setp.gt.s32 	%p227, %r154, 25;
	@%p227 bra 	$L__BB1_349;
	setp.eq.s32 	%p230, %r154, 24;
	@%p230 bra 	$L__BB1_434;
	setp.eq.s32 	%p231, %r154, 25;
	@%p231 bra 	$L__BB1_348;
	bra.uni 	$L__BB1_453;
$L__BB1_348:
	ld.param.u32 	%r463, [_Z36paged_attention_v1_kernel_standaloneILi128ELi128EEvPfPKfS2_S2_ifPKiS4_iiii_param_10];
	ld.param.u32 	%r334, [_Z36paged_attention_v1_kernel_standaloneILi128ELi128EEvPfPKfS2_S2_ifPKiS4_iiii_param_9];
	ld.param.u64 	%rd1093, [_Z36paged_attention_v1_kernel_standaloneILi128ELi128EEvPfPKfS2_S2_ifPKiS4_iiii_param_3];
	cvta.to.global.u64 	%rd332, %rd1093;
	mul.wide.s32 	%rd333, %r39, %r334;
	mul.lo.s32 	%r193, %r3, %r463;
	cvt.s64.s32 	%rd334, %r193;
	add.s64 	%rd335, %rd333, %rd334;
	cvt.u64.u32 	%rd336, %r572;
	add.s64 	%rd337, %rd335, %rd336;
	shl.b64 	%rd338, %rd337, 2;
	add.s64 	%rd339, %rd332, %rd338;
	ld.global.nc.f32 	%f1603, [%rd339+100];
	fma.rn.f32 	%f2333, %f535, %f1603, %f2333;
	bra.uni 	$L__BB1_612;
$L__BB1_349:
	setp.eq.s32 	%p228, %r154, 26;
	@%p228 bra 	$L__BB1_435;
	setp.eq.s32 	%p229, %r154, 27;
	@%p229 bra 	$L__BB1_351;
	bra.uni 	$L__BB1_453;
$L__BB1_351:
	ld.param.u32 	%r461, [_Z36paged_attention_v1_kernel_standaloneILi128ELi128EEvPfPKfS2_S2_ifPKiS4_iiii_param_10];
	ld.param.u32 	%r332, [_Z36paged_attention_v1_kernel_standaloneILi128ELi128EEvPfPKfS2_S2_ifPKiS4_iiii_param_9];
	ld.param.u64 	%rd1091, [_Z36paged_attention_v1_kernel_standaloneILi128ELi128EEvPfPKfS2_S2_ifPKiS4_iiii_param_3];
	cvta.to.global.u64 	%rd316, %rd1091;
	mul.wide.s32 	%rd317, %r39, %r332;
	mul.lo.s32 	%r191, %r3, %r461;
	cvt.s64.s32 	%rd318, %r191;
	add.s64 	%rd319, %rd317, %rd318;
	cvt.u64.u32 	%rd320, %r572;
	add.s64 	%rd321, %rd319, %rd320;
	shl.b64 	%rd322, %rd321, 2;
	add.s64 	%rd323, %rd316, %rd322;
	ld.global.nc.f32 	%f1601, [%rd323+108];
	fma.rn.f32 	%f2331, %f535, %f1601, %f2331;
	bra.uni 	$L__BB1_612;
$L__BB1_352:
	setp.gt.s32 	%p222, %r154, 29;
	@%p222 bra 	$L__BB1_356;
	setp.eq.s32 	%p225, %r154, 28;
	@%p225 bra 	$L__BB1_532;
	setp.eq.s32 	%p226, %r154, 29;
	@%p226 bra 	$L__BB1_355;
	bra.uni 	$L__BB1_453;
$L__BB1_355:
	ld.param.u32 	%r459, [_Z36paged_attention_v1_kernel_standaloneILi128ELi128EEvPfPKfS2_S2_ifPKiS4_iiii_param_10];
	ld.param.u32 	%r330, [_Z36paged_attention_v1_kernel_standaloneILi128ELi128EEvPfPKfS2_S2_ifPKiS4_iiii_param_9];
	ld.param.u64 	%rd1089, [_Z36paged_attention_v1_kernel_standaloneILi128ELi128EEvPfPKfS2_S2_ifPKiS4_iiii_param_3];
	cvta.to.global.u64 	%rd300, %rd1089;
	mul.wide.s32 	%rd301, %r39, %r330;
	mul.lo.s32 	%r189, %r3, %r459;
	cvt.s64.s32 	%rd302, %r189;
	add.s64 	%rd303, %rd301, %rd302;
	cvt.u64.u32 	%rd304, %r572;
	add.s64 	%rd305, %rd303, %rd304;
	shl.b64 	%rd306, %rd305, 2;
	add.s64 	%rd307, %rd300, %rd306;
	ld.global.nc.f32 	%f1599, [%rd307+116];
	fma.rn.f32 	%f2329, %f535, %f1599, %f2329;
	bra.uni 	$L__BB1_533;
$L__BB1_356:
	setp.eq.s32 	%p223, %r154, 30;
	@%p223 bra 	$L__BB1_436;
	setp.eq.s32 	%p224, %r154, 31;
	@%p224 bra 	$L__BB1_358;
	bra.uni 	$L__BB1_453;
$L__BB1_358:
	ld.param.u32 	%r457, [_Z36paged_attention_v1_kernel_standaloneILi128ELi128EEvPfPKfS2_S2_ifPKiS4_iiii_param_10];
	ld.param.u32 	%r328, [_Z36paged_attention_v1_kernel_standaloneILi128ELi128EEvPfPKfS2_S2_ifPKiS4_iiii_param_9];
	ld.param.u64 	%rd1087, [_Z36paged_attention_v1_kernel_standaloneILi128ELi128EEvPfPKfS2_S2_ifPKiS4_iiii_param_3];
	cvta.to.global.u64 	%rd284, %rd1087;
	mul.wide.s32 	%rd285, %r39, %r328;
	mul.lo.s32 	%r187, %r3, %r457;
	cvt.s64.s32 	%rd286, %r187;
	add.s64 	%rd287, %rd285, %rd286;
	cvt.u64.u32 	%rd288, %r572;
	add.s64 	%rd289, %rd287, %rd288;
	shl.b64 	%rd290, %rd289, 2;
	add.s64 	%rd291, %rd284, %rd290;
	ld.global.nc.f32 	%f1597, [%rd291+124];
	fma.rn.f32 	%f2327, %f535, %f1597, %f2327;
	bra.uni 	$L__BB1_612;
$L__BB1_359:
	setp.gt.s32 	%p172, %r154, 47;
	@%p172 bra 	$L__BB1_391;
	setp.gt.s32 	%p196, %r154, 39;
	@%p196 bra 	$L__BB1_376;
	setp.gt.s32 	%p208, %r154, 35;
	@%p208 bra 	$L__BB1_369;
	setp.gt.s32 	%p214, %r154, 33;
	@%p214 bra 	$L__BB1_366;
	setp.eq.s32 	%p217, %r154, 32;
	@%p217 bra 	$L__BB1_437;
	setp.eq.s32 	%p218, %r154, 33;
	@%p218 bra 	$L__BB1_365;
	bra.uni 	$L__BB1_453;
$L__BB1_365:
	ld.param.u32 	%r455, [_Z36paged_attention_v1_kernel_standaloneILi128ELi128EEvPfPKfS2_S2_ifPKiS4_iiii_param_10];
	ld.param.u32 	%r326, [_Z36paged_attention_v1_kernel_standaloneILi128ELi128EEvPfPKfS2_S2_ifPKiS4_iiii_param_9];
	ld.param.u64 	%rd1085, [_Z36paged_attention_v1_kernel_standaloneILi128ELi128EEvPfPKfS2_S2_ifPKiS4_iiii_param_3];
	cvta.to.global.u64 	%rd268, %rd1085;
	mul.wide.s32 	%rd269, %r39, %r326;
	mul.lo.s32 	%r185, %r3, %r455;
	cvt.s64.s32 	%rd270, %r185;
	add.s64 	%rd271, %rd269, %rd270;
	cvt.u64.u32 	%rd272, %r572;
	add.s64 	%rd273, %rd271, %rd272;
	shl.b64 	%rd274, %rd273, 2;
	add.s64 	%rd275, %rd268, %rd274;
	ld.global.nc.f32 	%f1595, [%rd275+132];
	fma.rn.f32 	%f2325, %f535, %f1595, %f2325;
	bra.uni 	$L__BB1_612;
$L__BB1_366:
	setp.eq.s32 	%p215, %r154, 34;
	@%p215 bra 	$L__BB1_438;
	setp.eq.s32 	%p216, %r154, 35;
	@%p216 bra 	$L__BB1_368;
	bra.uni 	$L__BB1_453;
$L__BB1_368:
	ld.param.u32 	%r453, [_Z36paged_attention_v1_kernel_standaloneILi128ELi128EEvPfPKfS2_S2_ifPKiS4_iiii_param_10];
	ld.param.u32 	%r324, [_Z36paged_attention_v1_kernel_standaloneILi128ELi128EEvPfPKfS2_S2_ifPKiS4_iiii_param_9];
	ld.param.u64 	%rd1083, [_Z36paged_attention_v1_kernel_standaloneILi128ELi128EEvPfPKfS2_S2_ifPKiS4_iiii_param_3];
	cvta.to.global.u64 	%rd252, %rd1083;
	mul.wide.s32 	%rd253, %r39, %r324;
	mul.lo.s32 	%r183, %r3, %r453;
	cvt.s64.s32 	%rd254, %r183;
	add.s64 	%rd255, %rd253, %rd254;
	cvt.u64.u32 	%rd256, %r572;
	add.s64 	%rd257, %rd255, %rd256;
	shl.b64 	%rd258, %rd257, 2;
	add.s64 	%rd259, %rd252, %rd258;
	ld.global.nc.f32 	%f1593, [%rd259+140];
	fma.rn.f32 	%f2323, %f535, %f1593, %f2323;
	bra.uni 	$L__BB1_612;
$L__BB1_369:
	setp.gt.s32 	%p209, %r154, 37;
	@%p209 bra 	$L__BB1_373;
	setp.eq.s32 	%p212, %r154, 36;
	@%p212 bra 	$L__BB1_439;
	setp.eq.s32 	%p213, %r154, 37;
	@%p213 bra 	$L__BB1_372;
	bra.uni 	$L__BB1_453;
$L__BB1_372:
	ld.param.u32 	%r451, [_Z36paged_attention_v1_kernel_standaloneILi128ELi128EEvPfPKfS2_S2_ifPKiS4_iiii_param_10];
	ld.param.u32 	%r322, [_Z36paged_attention_v1_kernel_standaloneILi128ELi128EEvPfPKfS2_S2_ifPKiS4_iiii_param_9];
	ld.param.u64 	%rd1081, [_Z36paged_attention_v1_kernel_standaloneILi128ELi128EEvPfPKfS2_S2_ifPKiS4_iiii_param_3];
	cvta.to.global.u64 	%rd236, %rd1081;
	mul.wide.s32 	%rd237, %r39, %r322;
	mul.lo.s32 	%r181, %r3, %r451;
	cvt.s64.s32 	%rd238, %r181;
	add.s64 	%rd239, %rd237, %rd238;
	cvt.u64.u32 	%rd240, %r572;
	add.s64 	%rd241, %rd239, %rd240;
	shl.b64 	%rd242, %rd241, 2;
	add.s64 	%rd243, %rd236, %rd242;
	ld.global.nc.f32 	%f1591, [%rd243+148];
	fma.rn.f32 	%f2321, %f535, %f1591, %f2321;
	bra.uni 	$L__BB1_612;
$L__BB1_373:
	setp.eq.s32 	%p210, %r154, 38;
	@%p210 bra 	$L__BB1_440;
	setp.eq.s32 	%p211, %r154, 39;
	@%p211 bra 	$L__BB1_375;
	bra.uni 	$L__BB1_453;
$L__BB1_375:
	ld.param.u32 	%r449, [_Z36paged_attention_v1_kernel_standaloneILi128ELi128EEvPfPKfS2_S2_ifPKiS4_iiii_param_10];
	ld.param.u32 	%r320, [_Z36paged_attention_v1_kernel_standaloneILi128ELi128EEvPfPKfS2_S2_ifPKiS4_iiii_param_9];
	ld.param.u64 	%rd1079, [_Z36paged_attention_v1_kernel_standaloneILi128ELi128EEvPfPKfS2_S2_ifPKiS4_iiii_param_3];
	cvta.to.global.u64 	%rd220, %rd1079;
	mul.wide.s32 	%rd221, %r39, %r320;
	mul.lo.s32 	%r179, %r3, %r449;
	cvt.s64.s32 	%rd222, %r179;
	add.s64 	%rd223, %rd221, %rd222;
	cvt.u64.u32 	%rd224, %r572;
	add.s64 	%rd225, %rd223, %rd224;
	shl.b64 	%rd226, %rd225, 2;
	add.s64 	%rd227, %rd220, %rd226;
	ld.global.nc.f32 	%f1589, [%rd227+156];
	fma.rn.f32 	%f2319, %f535, %f1589, %f2319;
	bra.uni 	$L__BB1_612;
$L__BB1_376:
	setp.gt.s32 	%p197, %r154, 43;
	@%p197 bra 	$L__BB1_384;
	setp.gt.s32 	%p203, %r154, 41;
	@%p203 bra 	$L__BB1_381;
	setp.eq.s32 	%p206, %r154, 40;
	@%p206 bra 	$L__BB1_441;
	setp.eq.s32 	%p207, %r154, 41;
	@%p207 bra 	$L__BB1_380;
	bra.uni 	$L__BB1_453;
$L__BB1_380:
	ld.param.u32 	%r447, [_Z36paged_attention_v1_kernel_standaloneILi128ELi128EEvPfPKfS2_S2_ifPKiS4_iiii_param_10];
	ld.param.u32 	%r318, [_Z36paged_attention_v1_kernel_standaloneILi128ELi128EEvPfPKfS2_S2_ifPKiS4_iiii_param_9];
	ld.param.u64 	%rd1077, [_Z36paged_attention_v1_kernel_standaloneILi128ELi128EEvPfPKfS2_S2_ifPKiS4_iiii_param_3];
	cvta.to.global.u64 	%rd204, %rd1077;
	mul.wide.s32 	%rd205, %r39, %r318;
	mul.lo.s32 	%r177, %r3, %r447;
	cvt.s64.s32 	%rd206, %r177;
	add.s64 	%rd207, %rd205, %rd206;
	cvt.u64.u32 	%rd208, %r572;
	add.s64 	%rd209, %rd207, %rd208;
	shl.b64 	%rd210, %rd209, 2;
	add.s64 	%rd211, %rd204, %rd210;
	ld.global.nc.f32 	%f1587, [%rd211+164];
	fma.rn.f32 	%f2317, %f535, %f1587, %f2317;
	bra.uni 	$L__BB1_612;
$L__BB1_381:
	setp.eq.s32 	%p204, %r154, 42;
	@%p204 bra 	$L__BB1_442;
	setp.eq.s32 	%p205, %r154, 43;
	@%p205 bra 	$L__BB1_383;
	bra.uni 	$L__BB1_453;
$L__BB1_383:
	ld.param.u32 	%r445, [_Z36paged_attention_v1_kernel_standaloneILi128ELi128EEvPfPKfS2_S2_ifPKiS4_iiii_param_10];
	ld.param.u32 	%r316, [_Z36paged_attention_v1_kernel_standaloneILi128ELi128EEvPfPKfS2_S2_ifPKiS4_iiii_param_9];
	ld.param.u64 	%rd1075, [_Z36paged_attention_v1_kernel_standaloneILi128ELi128EEvPfPKfS2_S2_ifPKiS4_iiii_param_3];
	cvta.to.global.u64 	%rd188, %rd1075;
	mul.wide.s32 	%rd189, %r39, %r316;
	mul.lo.s32 	%r175, %r3, %r445;
	cvt.s64.s32 	%rd190, %r175;
	add.s64 	%rd191, %rd189, %rd190;
	cvt.u64.u32 	%rd192, %r572;
	add.s64 	%rd193, %rd191, %rd192;
	shl.b64 	%rd194, %rd193, 2;
	add.s64 	%rd195, %rd188, %rd194;
	ld.global.nc.f32 	%f1585, [%rd195+172];
	fma.rn.f32 	%f2315, %f535, %f1585, %f2315;
	bra.uni 	$L__BB1_612;
$L__BB1_384:
	setp.gt.s32 	%p198, %r154, 45;
	@%p198 bra 	$L__BB1_388;
	setp.eq.s32 	%p201, %r154, 44;
	@%p201 bra 	$L__BB1_443;
	setp.eq.s32 	%p202, %r154, 45;
	@%p202 bra 	$L__BB1_387;
	bra.uni 	$L__BB1_453;
$L__BB1_387:
	ld.param.u32 	%r443, [_Z36paged_attention_v1_kernel_standaloneILi128ELi128EEvPfPKfS2_S2_ifPKiS4_iiii_param_10];
	ld.param.u32 	%r314, [_Z36paged_attention_v1_kernel_standaloneILi128ELi128EEvPfPKfS2_S2_ifPKiS4_iiii_param_9];
	ld.param.u64 	%rd1073, [_Z36paged_attention_v1_kernel_standaloneILi128ELi128EEvPfPKfS2_S2_ifPKiS4_iiii_param_3];
	cvta.to.global.u64 	%rd172, %rd1073;
	mul.wide.s32 	%rd173, %r39, %r314;
	mul.lo.s32 	%r173, %r3, %r443;
	cvt.s64.s32 	%rd174, %r173;
	add.s64 	%rd175, %rd173, %rd174;
	cvt.u64.u32 	%rd176, %r572;
	add.s64 	%rd177, %rd175, %rd176;
	shl.b64 	%rd178, %rd177, 2;
	add.s64 	%rd179, %rd172, %rd178;
	ld.global.nc.f32 	%f1583, [%rd179+180];
	fma.rn.f32 	%f2313, %f535, %f1583, %f2313;
	bra.uni 	$L__BB1_612;
$L__BB1_388:
	setp.eq.s32 	%p199, %r154, 46;
	@%p199 bra 	$L__BB1_444;
	setp.eq.s32 	%p200, %r154, 47;
	@%p200 bra 	$L__BB1_390;
	bra.uni 	$L__BB1_453;
$L__BB1_390:
	ld.param.u32 	%r441, [_Z36paged_attention_v1_kernel_standaloneILi128ELi128EEvPfPKfS2_S2_ifPKiS4_iiii_param_10];
	ld.param.u32 	%r312, [_Z36paged_attention_v1_kernel_standaloneILi128ELi128EEvPfPKfS2_S2_ifPKiS4_iiii_param_9];
	ld.param.u64 	%rd1071, [_Z36paged_attention_v1_kernel_standaloneILi128ELi128EEvPfPKfS2_S2_ifPKiS4_iiii_param_3];
	cvta.to.global.u64 	%rd156, %rd1071;
	mul.wide.s32 	%rd157, %r39, %r312;
	mul.lo.s32 	%r171, %r3, %r441;
	cvt.s64.s32 	%rd158, %r171;
	add.s64 	%rd159, %rd157, %rd158;
	cvt.u64.u32 	%rd160, %r572;
	add.s64 	%rd161, %rd159, %rd160;
	shl.b64 	%rd162, %rd161, 2;
	add.s64 	%rd163, %rd156, %rd162;
	ld.global.nc.f32 	%f1581, [%rd163+188];
	fma.rn.f32 	%f2311, %f535, %f1581, %f2311;
	bra.uni 	$L__BB1_612;
$L__BB1_391:
	setp.gt.s32 	%p173, %r154, 55;
	@%p173 bra 	$L__BB1_407;
	setp.gt.s32 	%p185, %r154, 51;
	@%p185 bra 	$L__BB1_400;
	setp.gt.s32 	%p191, %r154, 49;
	@%p191 bra 	$L__BB1_397;
	setp.eq.s32 	%p194, %r154, 48;
	@%p194 bra 	$L__BB1_445;
	setp.eq.s32 	%p195, %r154, 49;
	@%p195 bra 	$L__BB1_396;
	bra.uni 	$L__BB1_453;
$L__BB1_396:
	ld.param.u32 	%r439, [_Z36paged_attention_v1_kernel_standaloneILi128ELi128EEvPfPKfS2_S2_ifPKiS4_iiii_param_10];
	ld.param.u32 	%r310, [_Z36paged_attention_v1_kernel_standaloneILi128ELi128EEvPfPKfS2_S2_ifPKiS4_iiii_param_9];
	ld.param.u64 	%rd1069, [_Z36paged_attention_v1_kernel_standaloneILi128ELi128EEvPfPKfS2_S2_ifPKiS4_iiii_param_3];
	cvta.to.global.u64 	%rd140, %rd1069;
	mul.wide.s32 	%rd141, %r39, %r310;
	mul.lo.s32 	%r169, %r3, %r439;
	cvt.s64.s32 	%rd142, %r169;
	add.s64 	%rd143, %rd141, %rd142;
	cvt.u64.u32 	%rd144, %r572;
	add.s64 	%rd145, %rd143, %rd144;
	shl.b64 	%rd146, %rd145, 2;
	add.s64 	%rd147, %rd140, %rd146;
	ld.global.nc.f32 	%f1579, [%rd147+196];
	fma.rn.f32 	%f2309, %f535, %f1579, %f2309;
	bra.uni 	$L__BB1_612;
$L__BB1_397:
	setp.eq.s32 	%p192, %r154, 50;
	@%p192 bra 	$L__BB1_446;
	setp.eq.s32 	%p193, %r154, 51;
	@%p193 bra 	$L__BB1_399;
	bra.uni 	$L__BB1_453;
$L__BB1_399:
	ld.param.u32 	%r437, [_Z36paged_attention_v1_kernel_standaloneILi128ELi128EEvPfPKfS2_S2_ifPKiS4_iiii_param_10];
	ld.param.u32 	%r308, [_Z36paged_attention_v1_kernel_standaloneILi128ELi128EEvPfPKfS2_S2_ifPKiS4_iiii_param_9];
	ld.param.u64 	%rd1067, [_Z36paged_attention_v1_kernel_standaloneILi128ELi128EEvPfPKfS2_S2_ifPKiS4_iiii_param_3];
	cvta.to.global.u64 	%rd124, %rd1067;
	mul.wide.s32 	%rd125, %r39, %r308;
	mul.lo.s32 	%r167, %r3, %r437;
	cvt.s64.s32 	%rd126, %r167;
	add.s64 	%rd127, %rd125, %rd126;
	cvt.u64.u32 	%rd128, %r572;
	add.s64 	%rd129, %rd127, %rd128;
	shl.b64 	%rd130, %rd129, 2;
	add.s64 	%rd131, %rd124, %rd130;
	ld.global.nc.f32 	%f1577, [%rd131+204];
	fma.rn.f32 	%f2307, %f535, %f1577, %f2307;
	bra.uni 	$L__BB1_612;
$L__BB1_400:
	setp.gt.s32 	%p186, %r154, 53;
	@%p186 bra 	$L__BB1_404;
	setp.eq.s32 	%p189, %r154, 52;
	@%p189 bra 	$L__BB1_447;
	setp.eq.s32 	%p190, %r154, 53;
	@%p190 bra 	$L__BB1_403;
	bra.uni 	$L__BB1_453;
$L__BB1_403:
	ld.param.u32 	%r435, [_Z36paged_attention_v1_kernel_standaloneILi128ELi128EEvPfPKfS2_S2_ifPKiS4_iiii_param_10];
	ld.param.u32 	%r306, [_Z36paged_attention_v1_kernel_standaloneILi128ELi128EEvPfPKfS2_S2_ifPKiS4_iiii_param_9];
	ld.param.u64 	%rd1065, [_Z36paged_attention_v1_kernel_standaloneILi128ELi128EEvPfPKfS2_S2_ifPKiS4_iiii_param_3];
	cvta.to.global.u64 	%rd108, %rd1065;
	mul.wide.s32 	%rd109, %r39, %r306;
	mul.lo.s32 	%r165, %r3, %r435;
	cvt.s64.s32 	%rd110, %r165;
	add.s64 	%rd111, %rd109, %rd110;
	cvt.u64.u32 	%rd112, %r572;
	add.s64 	%rd113, %rd111, %rd112;
	shl.b64 	%rd114, %rd113, 2;
	add.s64 	%rd115, %rd108, %rd114;
	ld.global.nc.f32 	%f1575, [%rd115+212];
	fma.rn.f32 	%f2305, %f535, %f1575, %f2305;
	bra.uni 	$L__BB1_612;
$L__BB1_404:
	setp.eq.s32 	%p187, %r154, 54;
	@%p187 bra 	$L__BB1_448;
	setp.eq.s32 	%p188, %r154, 55;
	@%p188 bra 	$L__BB1_406;
	bra.uni 	$L__BB1_453;
$L__BB1_406:
	ld.param.u32 	%r433, [_Z36paged_attention_v1_kernel_standaloneILi128ELi128EEvPfPKfS2_S2_ifPKiS4_iiii_param_10];
	ld.param.u32 	%r304, [_Z36paged_attention_v1_kernel_standaloneILi128ELi128EEvPfPKfS2_S2_ifPKiS4_iiii_param_9];
	ld.param.u64 	%rd1063, [_Z36paged_attention_v1_kernel_standaloneILi128ELi128EEvPfPKfS2_S2_ifPKiS4_iiii_param_3];
	cvta.to.global.u64 	%rd92, %rd1063;
	mul.wide.s32 	%rd93, %r39, %r304;
	mul.lo.s32 	%r163, %r3, %r433;
	cvt.s64.s32 	%rd94, %r163;
	add.s64 	%rd95, %rd93, %rd94;
	cvt.u64.u32 	%rd96, %r572;
	add.s64 	%rd97, %rd95, %rd96;
	shl.b64 	%rd98, %rd97, 2;
	add.s64 	%rd99, %rd92, %rd98;
	ld.global.nc.f32 	%f1573, [%rd99+220];
	fma.rn.f32 	%f2303, %f535, %f1573, %f2303;
	bra.uni 	$L__BB1_612;
$L__BB1_407:
	setp.gt.s32 	%p174, %r154, 59;
	@%p174 bra 	$L__BB1_415;
	setp.gt.s32 	%p180, %r154, 57;
	@%p180 bra 	$L__BB1_412;
	setp.eq.s32 	%p183, %r154, 56;
	@%p183 bra 	$L__BB1_449;
	setp.eq.s32 	%p184, %r154, 57;
	@%p184 bra 	$L__BB1_411;
	bra.uni 	$L__BB1_453;
$L__BB1_411:
	ld.param.u32 	%r431, [_Z36paged_attention_v1_kernel_standaloneILi128ELi128EEvPfPKfS2_S2_ifPKiS4_iiii_param_10];
	ld.param.u32 	%r302, [_Z36paged_attention_v1_kernel_standaloneILi128ELi128EEvPfPKfS2_S2_ifPKiS4_iiii_param_9];
	ld.param.u64 	%rd1061, [_Z36paged_attention_v1_kernel_standaloneILi128ELi128EEvPfPKfS2_S2_ifPKiS4_iiii_param_3];
	cvta.to.global.u64 	%rd76, %rd1061;
	mul.wide.s32 	%rd77, %r39, %r302;
	mul.lo.s32 	%r161, %r3, %r431;
	cvt.s64.s32 	%rd78, %r161;
	add.s64 	%rd79, %rd77, %rd78;
	cvt.u64.u32 	%rd80, %r572;
	add.s64 	%rd81, %rd79, %rd80;
	shl.b64 	%rd82, %rd81, 2;
	add.s64 	%rd83, %rd76, %rd82;
	ld.global.nc.f32 	%f1571, [%rd83+228];
	fma.rn.f32 	%f2301, %f535, %f1571, %f2301;
	bra.uni 	$L__BB1_612;
$L__BB1_412:
	setp.eq.s32 	%p181, %r154, 58;
	@%p181 bra 	$L__BB1_452;
	setp.eq.s32 	%p182, %r154, 59;
	@%p182 bra 	$L__BB1_414;
	bra.uni 	$L__BB1_453;
$L__BB1_414:
	ld.param.u32 	%r429, [_Z36paged_attention_v1_kernel_standaloneILi128ELi128EEvPfPKfS2_S2_ifPKiS4_iiii_param_10];
	ld.param.u32 	%r300, [_Z36paged_attention_v1_kernel_standaloneILi128ELi128EEvPfPKfS2_S2_ifPKiS4_iiii_param_9];
	ld.param.u64 	%rd1059, [_Z36paged_attention_v1_kernel_standaloneILi128ELi128EEvPfPKfS2_S2_ifPKiS4_iiii_param_3];
	cvta.to.global.u64 	%rd60, %rd1059;
	mul.wide.s32 	%rd61, %r39, %r300;
	mul.lo.s32 	%r159, %r3, %r429;
	cvt.s64.s32 	%rd62, %r159;
	add.s64 	%rd63, %rd61, %rd62;
	cvt.u64.u32 	%rd64, %r572;
	add.s64 	%rd65, %rd63, %rd64;
	shl.b64 	%rd66, %rd65, 2;
	add.s64 	%rd67, %rd60, %rd66;
	ld.global.nc.f32 	%f1569, [%rd67+236];
	fma.rn.f32 	%f2299, %f535, %f1569, %f2299;
	bra.uni 	$L__BB1_612;
$L__BB1_415:
	setp.gt.s32 	%p175, %r154, 61;
	@%p175 bra 	$L__BB1_419;
	setp.eq.s32 	%p178, %r154, 60;
	@%p178 bra 	$L__BB1_450;
	setp.eq.s32 	%p179, %r154, 61;
	@%p179 bra 	$L__BB1_418;
	bra.uni 	$L__BB1_453;
$L__BB1_418:
	ld.param.u32 	%r427, [_Z36paged_attention_v1_kernel_standaloneILi128ELi128EEvPfPKfS2_S2_ifPKiS4_iiii_param_10];
	ld.param.u32 	%r298, [_Z36paged_attention_v1_kernel_standaloneILi128ELi128EEvPfPKfS2_S2_ifPKiS4_iiii_param_9];
	ld.param.u64 	%rd1057, [_Z36paged_attention_v1_kernel_standaloneILi128ELi128EEvPfPKfS2_S2_ifPKiS4_iiii_param_3];
	cvta.to.global.u64 	%rd44, %rd1057;
	mul.wide.s32 	%rd45, %r39, %r298;
	mul.lo.s32 	%r157, %r3, %r427;
	cvt.s64.s32 	%rd46, %r157;
	add.s64 	%rd47, %rd45, %rd46;
	cvt.u64.u32 	%rd48, %r572;
	add.s64 	%rd49, %rd47, %rd48;
	shl.b64 	%rd50, %rd49, 2;
	add.s64 	%rd51, %rd44, %rd50;
	ld.global.nc.f32 	%f1567, [%rd51+244];
	fma.rn.f32 	%f2297, %f535, %f1567, %f2297;
	bra.uni 	$L__BB1_612;
$L__BB1_419:
	setp.eq.s32 	%p176, %r154, 62;
	@%p176 bra 	$L__BB1_451;
	setp.eq.s32 	%p177, %r154, 63;
	@%p177 bra 	$L__BB1_421;
	bra.uni 	$L__BB1_453;
$L__BB1_421:
	ld.param.u32 	%r425, [_Z36paged_attention_v1_kernel_standaloneILi128ELi128EEvPfPKfS2_S2_ifPKiS4_iiii_param_10];
	ld.param.u32 	%r296, [_Z36paged_attention_v1_kernel_standaloneILi128ELi128EEvPfPKfS2_S2_ifPKiS4_iiii_param_9];
	ld.param.u64 	%rd1055, [_Z36paged_attention_v1_kernel_standaloneILi128ELi128EEvPfPKfS2_S2_ifPKiS4_iiii_param_3];
	cvta.to.global.u64 	%rd28, %rd1055;
	mul.wide.s32 	%rd29, %r39, %r296;
	mul.lo.s32 	%r155, %r3, %r425;
	cvt.s64.s32 	%rd30, %r155;
	add.s64 	%rd31, %rd29, %rd30;
	cvt.u64.u32 	%rd32, %r572;
	add.s64 	%rd33, %rd31, %rd32;
	shl.b64 	%rd34, %rd33, 2;
	add.s64 	%rd35, %rd28, %rd34;
	ld.global.nc.f32 	%f1565, [%rd35+252];
	fma.rn.f32 	%f2295, %f535, %f1565, %f2295;
	bra.uni 	$L__BB1_453;
$L__BB1_422:
	ld.param.u32 	%r488, [_Z36paged_attention_v1_kernel_standaloneILi128ELi128EEvPfPKfS2_S2_ifPKiS4_iiii_param_10];
	ld.param.u32 	%r359, [_Z36paged_attention_v1_kernel_standaloneILi128ELi128EEvPfPKfS2_S2_ifPKiS4_iiii_param_9];
	ld.param.u64 	%rd1118, [_Z36paged_attention_v1_kernel_standaloneILi128ELi128EEvPfPKfS2_S2_ifPKiS4_iiii_param_3];
	cvta.to.global.u64 	%rd532, %rd1118;
	mul.wide.s32 	%rd533, %r39, %r359;
	mul.lo.s32 	%r218, %r3, %r488;
	cvt.s64.s32 	%rd534, %r218;
	add.s64 	%rd535, %rd533, %rd534;
	cvt.u64.u32 	%rd536, %r572;
	add.s64 	%rd537, %rd535, %rd536;
	shl.b64 	%rd538, %rd537, 2;
	add.s64 	%rd539, %rd532, %rd538;
	ld.global.nc.f32 	%f1628, [%rd539];
	fma.rn.f32 	%f2358, %f535, %f1628, %f2358;
	bra.uni 	$L__BB1_612;
$L__BB1_423:
	ld.param.u32 	%r486, [_Z36paged_attention_v1_kernel_standaloneILi128ELi128EEvPfPKfS2_S2_ifPKiS4_iiii_param_10];
	ld.param.u32 	%r357, [_Z36paged_attention_v1_kernel_standaloneILi128ELi128EEvPfPKfS2_S2_ifPKiS4_iiii_param_9];
	ld.param.u64 	%rd1116, [_Z36paged_attention_v1_kernel_standaloneILi128ELi128EEvPfPKfS2_S2_ifPKiS4_iiii_param_3];
	cvta.to.global.u64 	%rd516, %rd1116;
	mul.wide.s32 	%rd517, %r39, %r357;
	mul.lo.s32 	%r216, %r3, %r486;
	cvt.s64.s32 	%rd518, %r216;
	add.s64 	%rd519, %rd517, %rd518;
	cvt.u64.u32 	%rd520, %r572;
	add.s64 	%rd521, %rd519, %rd520;
	shl.b64 	%rd522, %rd521, 2;
	add.s64 	%rd523, %rd516, %rd522;
	ld.global.nc.f32 	%f1626, [%rd523+8];
	fma.rn.f32 	%f2356, %f535, %f1626, %f2356;
	bra.uni 	$L__BB1_612;
$L__BB1_424:
	ld.param.u32 	%r484, [_Z36paged_attention_v1_kernel_standaloneILi128ELi128EEvPfPKfS2_S2_ifPKiS4_iiii_param_10];
	ld.param.u32 	%r355, [_Z36paged_attention_v1_kernel_standaloneILi128ELi128EEvPfPKfS2_S2_ifPKiS4_iiii_param_9];
	ld.param.u64 	%rd1114, [_Z36paged_attention_v1_kernel_standaloneILi128ELi128EEvPfPKfS2_S2_ifPKiS4_iiii_param_3];
	cvta.to.global.u64 	%rd500, %rd1114;
	mul.wide.s32 	%rd501, %r39, %r355;
	mul.lo.s32 	%r214, %r3, %r484;
	cvt.s64.s32 	%rd502, %r214;
	add.s64 	%rd503, %rd501, %rd502;
	cvt.u64.u32 	%rd504, %r572;
	add.s64 	%rd505, %rd503, %rd504;
	shl.b64 	%rd506, %rd505, 2;
	add.s64 	%rd507, %rd500, %rd506;
	ld.global.nc.f32 	%f1624, [%rd507+16];
	fma.rn.f32 	%f2354, %f535, %f1624, %f2354;
	bra.uni 	$L__BB1_612;
$L__BB1_425:
	ld.param.u32 	%r482, [_Z36paged_attention_v1_kernel_standaloneILi128ELi128EEvPfPKfS2_S2_ifPKiS4_iiii_param_10];
	ld.param.u32 	%r353, [_Z36paged_attention_v1_kernel_standaloneILi128ELi128EEvPfPKfS2_S2_ifPKiS4_iiii_param_9];
	ld.param.u64 	%rd1112, [_Z36paged_attention_v1_kernel_standaloneILi128ELi128EEvPfPKfS2_S2_ifPKiS4_iiii_param_3];
	cvta.to.global.u64 	%rd484, %rd1112;
	mul.wide.s32 	%rd485, %r39, %r353;
	mul.lo.s32 	%r212, %r3, %r482;
	cvt.s64.s32 	%rd486, %r212;
	add.s64 	%rd487, %rd485, %rd486;
	cvt.u64.u32 	%rd488, %r572;
	add.s64 	%rd489, %rd487, %rd488;
	shl.b64 	%rd490, %rd489, 2;
	add.s64 	%rd491, %rd484, %rd490;
	ld.global.nc.f32 	%f1622, [%rd491+24];
	fma.rn.f32 	%f2352, %f535, %f1622, %f2352;
	bra.uni 	$L__BB1_612;
$L__BB1_426:
	ld.param.u32 	%r480, [_Z36paged_attention_v1_kernel_standaloneILi128ELi128EEvPfPKfS2_S2_ifPKiS4_iiii_param_10];
	ld.param.u32 	%r351, [_Z36paged_attention_v1_kernel_standaloneILi128ELi128EEvPfPKfS2_S2_ifPKiS4_iiii_param_9];
	ld.param.u64 	%rd1110, [_Z36paged_attention_v1_kernel_standaloneILi128ELi128EEvPfPKfS2_S2_ifPKiS4_iiii_param_3];
	cvta.to.global.u64 	%rd468, %rd1110;
	mul.wide.s32 	%rd469, %r39, %r351;
	mul.lo.s32 	%r210, %r3, %r480;
	cvt.s64.s32 	%rd470, %r210;
	add.s64 	%rd471, %rd469, %rd470;
	cvt.u64.u32 	%rd472, %r572;
	add.s64 	%rd473, %rd471, %rd472;
	shl.b64 	%rd474, %rd473, 2;
	add.s64 	%rd475, %rd468, %rd474;
	ld.global.nc.f32 	%f1620, [%rd475+32];
	fma.rn.f32 	%f2350, %f535, %f1620, %f2350;
	bra.uni 	$L__BB1_612;
$L__BB1_427:
	ld.param.u32 	%r478, [_Z36paged_attention_v1_kernel_standaloneILi128ELi128EEvPfPKfS2_S2_ifPKiS4_iiii_param_10];
	ld.param.u32 	%r349, [_Z36paged_attention_v1_kernel_standaloneILi128ELi128EEvPfPKfS2_S2_ifPKiS4_iiii_param_9];
	ld.param.u64 	%rd1108, [_Z36paged_attention_v1_kernel_standaloneILi128ELi128EEvPfPKfS2_S2_ifPKiS4_iiii_param_3];
	cvta.to.global.u64 	%rd452, %rd1108;
	mul.wide.s32 	%rd453, %r39, %r349;
	mul.lo.s32 	%r208, %r3, %r478;
	cvt.s64.s32 	%rd454, %r208;
	add.s64 	%rd455, %rd453, %rd454;
	cvt.u64.u32 	%rd456, %r572;
	add.s64 	%rd457, %rd455, %rd456;
	shl.b64 	%rd458, %rd457, 2;
	add.s64 	%rd459, %rd452, %rd458;
	ld.global.nc.f32 	%f1618, [%rd459+40];
	fma.rn.f32 	%f2348, %f535, %f1618, %f2348;
	bra.uni 	$L__BB1_612;
$L__BB1_428:
	ld.param.u32 	%r476, [_Z36paged_attention_v1_kernel_standaloneILi128ELi128EEvPfPKfS2_S2_ifPKiS4_iiii_param_10];
	ld.param.u32 	%r347, [_Z36paged_attention_v1_kernel_standaloneILi128ELi128EEvPfPKfS2_S2_ifPKiS4_iiii_param_9];
	ld.param.u64 	%rd1106, [_Z36paged_attention_v1_kernel_standaloneILi128ELi128EEvPfPKfS2_S2_ifPKiS4_iiii_param_3];
	cvta.to.global.u64 	%rd436, %rd1106;
	mul.wide.s32 	%rd437, %r39, %r347;
	mul.lo.s32 	%r206, %r3, %r476;
	cvt.s64.s32 	%rd438, %r206;
	add.s64 	%rd439, %rd437, %rd438;
	cvt.u64.u32 	%rd440, %r572;
	add.s64 	%rd441, %rd439, %rd440;
	shl.b64 	%rd442, %rd441, 2;
	add.s64 	%rd443, %rd436, %rd442;
	ld.global.nc.f32 	%f1616, [%rd443+48];
	fma.rn.f32 	%f2346, %f535, %f1616, %f2346;
	bra.uni 	$L__BB1_612;
$L__BB1_429:
	ld.param.u32 	%r474, [_Z36paged_attention_v1_kernel_standaloneILi128ELi128EEvPfPKfS2_S2_ifPKiS4_iiii_param_10];
	ld.param.u32 	%r345, [_Z36paged_attention_v1_kernel_standaloneILi128ELi128EEvPfPKfS2_S2_ifPKiS4_iiii_param_9];
	ld.param.u64 	%rd1104, [_Z36paged_attention_v1_kernel_standaloneILi128ELi128EEvPfPKfS2_S2_ifPKiS4_iiii_param_3];
	cvta.to.global.u64 	%rd420, %rd1104;
	mul.wide.s32 	%rd421, %r39, %r345;
	mul.lo.s32 	%r204, %r3, %r474;
	cvt.s64.s32 	%rd422, %r204;
	add.s64 	%rd423, %rd421, %rd422;
	cvt.u64.u32 	%rd424, %r572;
	add.s64 	%rd425, %rd423, %rd424;
	shl.b64 	%rd426, %rd425, 2;
	add.s64 	%rd427, %rd420, %rd426;
	ld.global.nc.f32 	%f1614, [%rd427+56];
	fma.rn.f32 	%f2344, %f535, %f1614, %f2344;
	bra.uni 	$L__BB1_612;
$L__BB1_430:
	ld.param.u32 	%r472, [_Z36paged_attention_v1_kernel_standaloneILi128ELi128EEvPfPKfS2_S2_ifPKiS4_iiii_param_10];
	ld.param.u32 	%r343, [_Z36paged_attention_v1_kernel_standaloneILi128ELi128EEvPfPKfS2_S2_ifPKiS4_iiii_param_9];
	ld.param.u64 	%rd1102, [_Z36paged_attention_v1_kernel_standaloneILi128ELi128EEvPfPKfS2_S2_ifPKiS4_iiii_param_3];
	cvta.to.global.u64 	%rd404, %rd1102;
	mul.wide.s32 	%rd405, %r39, %r343;
	mul.lo.s32 	%r202, %r3, %r472;
	cvt.s64.s32 	%rd406, %r202;
	add.s64 	%rd407, %rd405, %rd406;
	cvt.u64.u32 	%rd408, %r572;
	add.s64 	%rd409, %rd407, %rd408;
	shl.b64 	%rd410, %rd409, 2;
	add.s64 	%rd411, %rd404, %rd410;
	ld.global.nc.f32 	%f1612, [%rd411+64];
	fma.rn.f32 	%f2342, %f535, %f1612, %f2342;
	bra.uni 	$L__BB1_612;
$L__BB1_431:
	ld.param.u32 	%r470, [_Z36paged_attention_v1_kernel_standaloneILi128ELi128EEvPfPKfS2_S2_ifPKiS4_iiii_param_10];
	ld.param.u32 	%r341, [_Z36paged_attention_v1_kernel_standaloneILi128ELi128EEvPfPKfS2_S2_ifPKiS4_iiii_param_9];
	ld.param.u64 	%rd1100, [_Z36paged_attention_v1_kernel_standaloneILi128ELi128EEvPfPKfS2_S2_ifPKiS4_iiii_param_3];
	cvta.to.global.u64 	%rd388, %rd1100;
	mul.wide.s32 	%rd389, %r39, %r341;
	mul.lo.s32 	%r200, %r3, %r470;
	cvt.s64.s32 	%rd390, %r200;
	add.s64 	%rd391, %rd389, %rd390;
	cvt.u64.u32 	%rd392, %r572;
	add.s64 	%rd393, %rd391, %rd392;
	shl.b64 	%rd394, %rd393, 2;
	add.s64 	%rd395, %rd388, %rd394;
	ld.global.nc.f32 	%f1610, [%rd395+72];
	fma.rn.f32 	%f2340, %f535, %f1610, %f2340;
	bra.uni 	$L__BB1_612;
$L__BB1_432:
	ld.param.u32 	%r468, [_Z36paged_attention_v1_kernel_standaloneILi128ELi128EEvPfPKfS2_S2_ifPKiS4_iiii_param_10];
	ld.param.u32 	%r339, [_Z36paged_attention_v1_kernel_standaloneILi128ELi128EEvPfPKfS2_S2_ifPKiS4_iiii_param_9];
	ld.param.u64 	%rd1098, [_Z36paged_attention_v1_kernel_standaloneILi128ELi128EEvPfPKfS2_S2_ifPKiS4_iiii_param_3];
	cvta.to.global.u64 	%rd372, %rd1098;
	mul.wide.s32 	%rd373, %r39, %r339;
	mul.lo.s32 	%r198, %r3, %r468;
	cvt.s64.s32 	%rd374, %r198;
	add.s64 	%rd375, %rd373, %rd374;
	cvt.u64.u32 	%rd376, %r572;
	add.s64 	%rd377, %rd375, %rd376;
	shl.b64 	%rd378, %rd377, 2;
	add.s64 	%rd379, %rd372, %rd378;
	ld.global.nc.f32 	%f1608, [%rd379+80];
	fma.rn.f32 	%f2338, %f535, %f1608, %f2338;
	bra.uni 	$L__BB1_612;
$L__BB1_433:
	ld.param.u32 	%r466, [_Z36paged_attention_v1_kernel_standaloneILi128ELi128EEvPfPKfS2_S2_ifPKiS4_iiii_param_10];
	ld.param.u32 	%r337, [_Z36paged_attention_v1_kernel_standaloneILi128ELi128EEvPfPKfS2_S2_ifPKiS4_iiii_param_9];
	ld.param.u64 	%rd1096, [_Z36paged_attention_v1_kernel_standaloneILi128ELi128EEvPfPKfS2_S2_ifPKiS4_iiii_param_3];
	cvta.to.global.u64 	%rd356, %rd1096;
	mul.wide.s32 	%rd357, %r39, %r337;
	mul.lo.s32 	%r196, %r3, %r466;
	cvt.s64.s32 	%rd358, %r196;
	add.s64 	%rd359, %rd357, %rd358;
	cvt.u64.u32 	%rd360, %r572;
	add.s64 	%rd361, %rd359, %rd360;
	shl.b64 	%rd362, %rd361, 2;
	add.s64 	%rd363, %rd356, %rd362;
	ld.global.nc.f32 	%f1606, [%rd363+88];
	fma.rn.f32 	%f2336, %f535, %f1606, %f2336;
	bra.uni 	$L__BB1_612;
$L__BB1_434:
	ld.param.u32 	%r464, [_Z36paged_attention_v1_kernel_standaloneILi128ELi128EEvPfPKfS2_S2_ifPKiS4_iiii_param_10];
	ld.param.u32 	%r335, [_Z36paged_attention_v1_kernel_standaloneILi128ELi128EEvPfPKfS2_S2_ifPKiS4_iiii_param_9];
	ld.param.u64 	%rd1094, [_Z36paged_attention_v1_kernel_standaloneILi128ELi128EEvPfPKfS2_S2_ifPKiS4_iiii_param_3];
	cvta.to.global.u64 	%rd340, %rd1094;
	mul.wide.s32 	%rd341, %r39, %r335;
	mul.lo.s32 	%r194, %r3, %r464;
	cvt.s64.s32 	%rd342, %r194;
	add.s64 	%rd343, %rd341, %rd342;
	cvt.u64.u32 	%rd344, %r572;
	add.s64 	%rd345, %rd343, %rd344;
	shl.b64 	%rd346, %rd345, 2;
	add.s64 	%rd347, %rd340, %rd346;
	ld.global.nc.f32 	%f1604, [%rd347+96];
	fma.rn.f32 	%f2334, %f535, %f1604, %f2334;
	bra.uni 	$L__BB1_612;
$L__BB1_435:
	ld.param.u32 	%r462, [_Z36paged_attention_v1_kernel_standaloneILi128ELi128EEvPfPKfS2_S2_ifPKiS4_iiii_param_10];
	ld.param.u32 	%r333, [_Z36paged_attention_v1_kernel_standaloneILi128ELi128EEvPfPKfS2_S2_ifPKiS4_iiii_param_9];
	ld.param.u64 	%rd1092, [_Z36paged_attention_v1_kernel_standaloneILi128ELi128EEvPfPKfS2_S2_ifPKiS4_iiii_param_3];
	cvta.to.global.u64 	%rd324, %rd1092;
	mul.wide.s32 	%rd325, %r39, %r333;
	mul.lo.s32 	%r192, %r3, %r462;
	cvt.s64.s32 	%rd326, %r192;
	add.s64 	%rd327, %rd325, %rd326;
	cvt.u64.u32 	%rd328, %r572;
	add.s64 	%rd329, %rd327, %rd328;
	shl.b64 	%rd330, %rd329, 2;
	add.s64 	%rd331, %rd324, %rd330;
	ld.global.nc.f32 	%f1602, [%rd331+104];
	fma.rn.f32 	%f2332, %f535, %f1602, %f2332;
	bra.uni 	$L__BB1_612;
$L__BB1_436:
	ld.param.u32 	%r458, [_Z36paged_attention_v1_kernel_standaloneILi128ELi128EEvPfPKfS2_S2_ifPKiS4_iiii_param_10];
	ld.param.u32 	%r329, [_Z36paged_attention_v1_kernel_standaloneILi128ELi128EEvPfPKfS2_S2_ifPKiS4_iiii_param_9];
	ld.param.u64 	%rd1088, [_Z36paged_attention_v1_kernel_standaloneILi128ELi128EEvPfPKfS2_S2_ifPKiS4_iiii_param_3];
	cvta.to.global.u64 	%rd292, %rd1088;
	mul.wide.s32 	%rd293, %r39, %r329;
	mul.lo.s32 	%r188, %r3, %r458;
	cvt.s64.s32 	%rd294, %r188;
	add.s64 	%rd295, %rd293, %rd294;
	cvt.u64.u32 	%rd296, %r572;
	add.s64 	%rd297, %rd295, %rd296;
	shl.b64 	%rd298, %rd297, 2;
	add.s64 	%rd299, %rd292, %rd298;
	ld.global.nc.f32 	%f1598, [%rd299+120];
	fma.rn.f32 	%f2328, %f535, %f1598, %f2328;
	bra.uni 	$L__BB1_533;
$L__BB1_437:
	ld.param.u32 	%r456, [_Z36paged_attention_v1_kernel_standaloneILi128ELi128EEvPfPKfS2_S2_ifPKiS4_iiii_param_10];
	ld.param.u32 	%r327, [_Z36paged_attention_v1_kernel_standaloneILi128ELi128EEvPfPKfS2_S2_ifPKiS4_iiii_param_9];
	ld.param.u64 	%rd1086, [_Z36paged_attention_v1_kernel_standaloneILi128ELi128EEvPfPKfS2_S2_ifPKiS4_iiii_param_3];
	cvta.to.global.u64 	%rd276, %rd1086;
	mul.wide.s32 	%rd277, %r39, %r327;
	mul.lo.s32 	%r186, %r3, %r456;
	cvt.s64.s32 	%rd278, %r186;
	add.s64 	%rd279, %rd277, %rd278;
	cvt.u64.u32 	%rd280, %r572;
	add.s64 	%rd281, %rd279, %rd280;
	shl.b64 	%rd282, %rd281, 2;
	add.s64 	%rd283, %rd276, %rd282;
	ld.global.nc.f32 	%f1596, [%rd283+128];
	fma.rn.f32 	%f2326, %f535, %f1596, %f2326;
	bra.uni 	$L__BB1_612;
$L__BB1_438:
	ld.param.u32 	%r454, [_Z36paged_attention_v1_kernel_standaloneILi128ELi128EEvPfPKfS2_S2_ifPKiS4_iiii_param_10];
	ld.param.u32 	%r325, [_Z36paged_attention_v1_kernel_standaloneILi128ELi128EEvPfPKfS2_S2_ifPKiS4_iiii_param_9];
	ld.param.u64 	%rd1084, [_Z36paged_attention_v1_kernel_standaloneILi128ELi128EEvPfPKfS2_S2_ifPKiS4_iiii_param_3];
	cvta.to.global.u64 	%rd260, %rd1084;
	mul.wide.s32 	%rd261, %r39, %r325;
	mul.lo.s32 	%r184, %r3, %r454;
	cvt.s64.s32 	%rd262, %r184;
	add.s64 	%rd263, %rd261, %rd262;
	cvt.u64.u32 	%rd264, %r572;
	add.s64 	%rd265, %rd263, %rd264;
	shl.b64 	%rd266, %rd265, 2;
	add.s64 	%rd267, %rd260, %rd266;
	ld.global.nc.f32 	%f1594, [%rd267+136];
	fma.rn.f32 	%f2324, %f535, %f1594, %f2324;
	bra.uni 	$L__BB1_612;
$L__BB1_439:
	ld.param.u32 	%r452, [_Z36paged_attention_v1_kernel_standaloneILi128ELi128EEvPfPKfS2_S2_ifPKiS4_iiii_param_10];
	ld.param.u32 	%r323, [_Z36paged_attention_v1_kernel_standaloneILi128ELi128EEvPfPKfS2_S2_ifPKiS4_iiii_param_9];
	ld.param.u64 	%rd1082, [_Z36paged_attention_v1_kernel_standaloneILi128ELi128EEvPfPKfS2_S2_ifPKiS4_iiii_param_3];
	cvta.to.global.u64 	%rd244, %rd1082;
	mul.wide.s32 	%rd245, %r39, %r323;
	mul.lo.s32 	%r182, %r3, %r452;
	cvt.s64.s32 	%rd246, %r182;
	add.s64 	%rd247, %rd245, %rd246;
	cvt.u64.u32 	%rd248, %r572;
	add.s64 	%rd249, %rd247, %rd248;
	shl.b64 	%rd250, %rd249, 2;
	add.s64 	%rd251, %rd244, %rd250;
	ld.global.nc.f32 	%f1592, [%rd251+144];
	fma.rn.f32 	%f2322, %f535, %f1592, %f2322;
	bra.uni 	$L__BB1_612;
$L__BB1_440:
	ld.param.u32 	%r450, [_Z36paged_attention_v1_kernel_standaloneILi128ELi128EEvPfPKfS2_S2_ifPKiS4_iiii_param_10];
	ld.param.u32 	%r321, [_Z36paged_attention_v1_kernel_standaloneILi128ELi128EEvPfPKfS2_S2_ifPKiS4_iiii_param_9];
	ld.param.u64 	%rd1080, [_Z36paged_attention_v1_kernel_standaloneILi128ELi128EEvPfPKfS2_S2_ifPKiS4_iiii_param_3];
	cvta.to.global.u64 	%rd228, %rd1080;
	mul.wide.s32 	%rd229, %r39, %r321;
	mul.lo.s32 	%r180, %r3, %r450;
	cvt.s64.s32 	%rd230, %r180;
	add.s64 	%rd231, %rd229, %rd230;
	cvt.u64.u32 	%rd232, %r572;
	add.s64 	%rd233, %rd231, %rd232;
	shl.b64 	%rd234, %rd233, 2;
	add.s64 	%rd235, %rd228, %rd234;
	ld.global.nc.f32 	%f1590, [%rd235+152];
	fma.rn.f32 	%f2320, %f535, %f1590, %f2320;
	bra.uni 	$L__BB1_533;
$L__BB1_441:
	ld.param.u32 	%r448, [_Z36paged_attention_v1_kernel_standaloneILi128ELi128EEvPfPKfS2_S2_ifPKiS4_iiii_param_10];
	ld.param.u32 	%r319, [_Z36paged_attention_v1_kernel_standaloneILi128ELi128EEvPfPKfS2_S2_ifPKiS4_iiii_param_9];
	ld.param.u64 	%rd1078, [_Z36paged_attention_v1_kernel_standaloneILi128ELi128EEvPfPKfS2_S2_ifPKiS4_iiii_param_3];
	cvta.to.global.u64 	%rd212, %rd1078;
	mul.wide.s32 	%rd213, %r39, %r319;
	mul.lo.s32 	%r178, %r3, %r448;
	cvt.s64.s32 	%rd214, %r178;
	add.s64 	%rd215, %rd213, %rd214;
	cvt.u64.u32 	%rd216, %r572;
	add.s64 	%rd217, %rd215, %rd216;
	shl.b64 	%rd218, %rd217, 2;
	add.s64 	%rd219, %rd212, %rd218;
	ld.global.nc.f32 	%f1588, [%rd219+160];
	fma.rn.f32 	%f2318, %f535, %f1588, %f2318;
	bra.uni 	$L__BB1_612;
$L__BB1_442:
	ld.param.u32 	%r446, [_Z36paged_attention_v1_kernel_standaloneILi128ELi128EEvPfPKfS2_S2_ifPKiS4_iiii_param_10];
	ld.param.u32 	%r317, [_Z36paged_attention_v1_kernel_standaloneILi128ELi128EEvPfPKfS2_S2_ifPKiS4_iiii_param_9];
	ld.param.u64 	%rd1076, [_Z36paged_attention_v1_kernel_standaloneILi128ELi128EEvPfPKfS2_S2_ifPKiS4_iiii_param_3];
	cvta.to.global.u64 	%rd196, %rd1076;
	mul.wide.s32 	%rd197, %r39, %r317;
	mul.lo.s32 	%r176, %r3, %r446;
	cvt.s64.s32 	%rd198, %r176;
	add.s64 	%rd199, %rd197, %rd198;
	cvt.u64.u32 	%rd200, %r572;
	add.s64 	%rd201, %rd199, %rd200;
	shl.b64 	%rd202, %rd201, 2;
	add.s64 	%rd203, %rd196, %rd202;
	ld.global.nc.f32 	%f1586, [%rd203+168];
	fma.rn.f32 	%f2316, %f535, %f1586, %f2316;
	bra.uni 	$L__BB1_612;
$L__BB1_443:
	ld.param.u32 	%r444, [_Z36paged_attention_v1_kernel_standaloneILi128ELi128EEvPfPKfS2_S2_ifPKiS4_iiii_param_10];
	ld.param.u32 	%r315, [_Z36paged_attention_v1_kernel_standaloneILi128ELi128EEvPfPKfS2_S2_ifPKiS4_iiii_param_9];
	ld.param.u64 	%rd1074, [_Z36paged_attention_v1_kernel_standaloneILi128ELi128EEvPfPKfS2_S2_ifPKiS4_iiii_param_3];
	cvta.to.global.u64 	%rd180, %rd1074;
	mul.wide.s32 	%rd181, %r39, %r315;
	mul.lo.s32 	%r174, %r3, %r444;
	cvt.s64.s32 	%rd182, %r174;
	add.s64 	%rd183, %rd181, %rd182;
	cvt.u64.u32 	%rd184, %r572;
	add.s64 	%rd185, %rd183, %rd184;
	shl.b64 	%rd186, %rd185, 2;
	add.s64 	%rd187, %rd180, %rd186;
	ld.global.nc.f32 	%f1584, [%rd187+176];
	fma.rn.f32 	%f2314, %f535, %f1584, %f2314;
	bra.uni 	$L__BB1_612;
$L__BB1_444:
	ld.param.u32 	%r442, [_Z36paged_attention_v1_kernel_standaloneILi128ELi128EEvPfPKfS2_S2_ifPKiS4_iiii_param_10];
	ld.param.u32 	%r313, [_Z36paged_attention_v1_kernel_standaloneILi128ELi128EEvPfPKfS2_S2_ifPKiS4_iiii_param_9];
	ld.param.u64 	%rd1072, [_Z36paged_attention_v1_kernel_standaloneILi128ELi128EEvPfPKfS2_S2_ifPKiS4_iiii_param_3];
	cvta.to.global.u64 	%rd164, %rd1072;
	mul.wide.s32 	%rd165, %r39, %r313;
	mul.lo.s32 	%r172, %r3, %r442;
	cvt.s64.s32 	%rd166, %r172;
	add.s64 	%rd167, %rd165, %rd166;
	cvt.u64.u32 	%rd168, %r572;
	add.s64 	%rd169, %rd167, %rd168;
	shl.b64 	%rd170, %rd169, 2;
	add.s64 	%rd171, %rd164, %rd170;
	ld.global.nc.f32 	%f1582, [%rd171+184];
	fma.rn.f32 	%f2312, %f535, %f1582, %f2312;
	bra.uni 	$L__BB1_612;
$L__BB1_445:
	ld.param.u32 	%r440, [_Z36paged_attention_v1_kernel_standaloneILi128ELi128EEvPfPKfS2_S2_ifPKiS4_iiii_param_10];
	ld.param.u32 	%r311, [_Z36paged_attention_v1_kernel_standaloneILi128ELi128EEvPfPKfS2_S2_ifPKiS4_iiii_param_9];
	ld.param.u64 	%rd1070, [_Z36paged_attention_v1_kernel_standaloneILi128ELi128EEvPfPKfS2_S2_ifPKiS4_iiii_param_3];
	cvta.to.global.u64 	%rd148, %rd1070;
	mul.wide.s32 	%rd149, %r39, %r311;
	mul.lo.s32 	%r170, %r3, %r440;
	cvt.s64.s32 	%rd150, %r170;
	add.s64 	%rd151, %rd149, %rd150;
	cvt.u64.u32 	%rd152, %r572;
	add.s64 	%rd153, %rd151, %rd152;
	shl.b64 	%rd154, %rd153, 2;
	add.s64 	%rd155, %rd148, %rd154;
	ld.global.nc.f32 	%f1580, [%rd155+192];
	fma.rn.f32 	%f2310, %f535, %f1580, %f2310;
	bra.uni 	$L__BB1_612;
$L__BB1_446:
	ld.param.u32 	%r438, [_Z36paged_attention_v1_kernel_standaloneILi128ELi128EEvPfPKfS2_S2_ifPKiS4_iiii_param_10];
	ld.param.u32 	%r309, [_Z36paged_attention_v1_kernel_standaloneILi128ELi128EEvPfPKfS2_S2_ifPKiS4_iiii_param_9];
	ld.param.u64 	%rd1068, [_Z36paged_attention_v1_kernel_standaloneILi128ELi128EEvPfPKfS2_S2_ifPKiS4_iiii_param_3];
	cvta.to.global.u64 	%rd132, %rd1068;
	mul.wide.s32 	%rd133, %r39, %r309;
	mul.lo.s32 	%r168, %r3, %r438;
	cvt.s64.s32 	%rd134, %r168;
	add.s64 	%rd135, %rd133, %rd134;
	cvt.u64.u32 	%rd136, %r572;
	add.s64 	%rd137, %rd135, %rd136;
	shl.b64 	%rd138, %rd137, 2;
	add.s64 	%rd139, %rd132, %rd138;
	ld.global.nc.f32 	%f1578, [%rd139+200];
	fma.rn.f32 	%f2308, %f535, %f1578, %f2308;
	bra.uni 	$L__BB1_612;
$L__BB1_447:
	ld.param.u32 	%r436, [_Z36paged_attention_v1_kernel_standaloneILi128ELi128EEvPfPKfS2_S2_ifPKiS4_iiii_param_10];
	ld.param.u32 	%r307, [_Z36paged_attention_v1_kernel_standaloneILi128ELi128EEvPfPKfS2_S2_ifPKiS4_iiii_param_9];
	ld.param.u64 	%rd1066, [_Z36paged_attention_v1_kernel_standaloneILi128ELi128EEvPfPKfS2_S2_ifPKiS4_iiii_param_3];
	cvta.to.global.u64 	%rd116, %rd1066;
	mul.wide.s32 	%rd117, %r39, %r307;
	mul.lo.s32 	%r166, %r3, %r436;
	cvt.s64.s32 	%rd118, %r166;
	add.s64 	%rd119, %rd117, %rd118;
	cvt.u64.u32 	%rd120, %r572;
	add.s64 	%rd121, %rd119, %rd120;
	shl.b64 	%rd122, %rd121, 2;
	add.s64 	%rd123, %rd116, %rd122;
	ld.global.nc.f32 	%f1576, [%rd123+208];
	fma.rn.f32 	%f2306, %f535, %f1576, %f2306;
	bra.uni 	$L__BB1_612;
$L__BB1_448:
	ld.param.u32 	%r434, [_Z36paged_attention_v1_kernel_standaloneILi128ELi128EEvPfPKfS2_S2_ifPKiS4_iiii_param_10];
	ld.param.u32 	%r305, [_Z36paged_attention_v1_kernel_standaloneILi128ELi128EEvPfPKfS2_S2_ifPKiS4_iiii_param_9];
	ld.param.u64 	%rd1064, [_Z36paged_attention_v1_kernel_standaloneILi128ELi128EEvPfPKfS2_S2_ifPKiS4_iiii_param_3];
	cvta.to.global.u64 	%rd100, %rd1064;
	mul.wide.s32 	%rd101, %r39, %r305;
	mul.lo.s32 	%r164, %r3, %r434;
	cvt.s64.s32 	%rd102, %r164;
	add.s64 	%rd103, %rd101, %rd102;
	cvt.u64.u32 	%rd104, %r572;
	add.s64 	%rd105, %rd103, %rd104;
	shl.b64 	%rd106, %rd105, 2;
	add.s64 	%rd107, %rd100, %rd106;
	ld.global.nc.f32 	%f1574, [%rd107+216];
	fma.rn.f32 	%f2304, %f535, %f1574, %f2304;
	bra.uni 	$L__BB1_612;
$L__BB1_449:
	ld.param.u32 	%r432, [_Z36paged_attention_v1_kernel_standaloneILi128ELi128EEvPfPKfS2_S2_ifPKiS4_iiii_param_10];
	ld.param.u32 	%r303, [_Z36paged_attention_v1_kernel_standaloneILi128ELi128EEvPfPKfS2_S2_ifPKiS4_iiii_param_9];
	ld.param.u64 	%rd1062, [_Z36paged_attention_v1_kernel_standaloneILi128ELi128EEvPfPKfS2_S2_ifPKiS4_iiii_param_3];
	cvta.to.global.u64 	%rd84, %rd1062;
	mul.wide.s32 	%rd85, %r39, %r303;
	mul.lo.s32 	%r162, %r3, %r432;
	cvt.s64.s32 	%rd86, %r162;
	add.s64 	%rd87, %rd85, %rd86;
	cvt.u64.u32 	%rd88, %r572;
	add.s64 	%rd89, %rd87, %rd88;
	shl.b64 	%rd90, %rd89, 2;
	add.s64 	%rd91, %rd84, %rd90;
	ld.global.nc.f32 	%f1572, [%rd91+224];
	fma.rn.f32 	%f2302, %f535, %f1572, %f2302;
	bra.uni 	$L__BB1_612;
$L__BB1_450:
	ld.param.u32 	%r428, [_Z36paged_attention_v1_kernel_standaloneILi128ELi128EEvPfPKfS2_S2_ifPKiS4_iiii_param_10];
	ld.param.u32 	%r299, [_Z36paged_attention_v1_kernel_standaloneILi128ELi128EEvPfPKfS2_S2_ifPKiS4_iiii_param_9];
	ld.param.u64 	%rd1058, [_Z36paged_attention_v1_kernel_standaloneILi128ELi128EEvPfPKfS2_S2_ifPKiS4_iiii_param_3];
	cvta.to.global.u64 	%rd52, %rd1058;
	mul.wide.s32 	%rd53, %r39, %r299;
	mul.lo.s32 	%r158, %r3, %r428;
	cvt.s64.s32 	%rd54, %r158;
	add.s64 	%rd55, %rd53, %rd54;
	cvt.u64.u32 	%rd56, %r572;
	add.s64 	%rd57, %rd55, %rd56;
	shl.b64 	%rd58, %rd57, 2;
	add.s64 	%rd59, %rd52, %rd58;
	ld.global.nc.f32 	%f1568, [%rd59+240];
	fma.rn.f32 	%f2298, %f535, %f1568, %f2298;
	bra.uni 	$L__BB1_612;
$L__BB1_451:
	ld.param.u32 	%r426, [_Z36paged_attention_v1_kernel_standaloneILi128ELi128EEvPfPKfS2_S2_ifPKiS4_iiii_param_10];
	ld.param.u32 	%r297, [_Z36paged_attention_v1_kernel_standaloneILi128ELi128EEvPfPKfS2_S2_ifPKiS4_iiii_param_9];
	ld.param.u64 	%rd1056, [_Z36paged_attention_v1_kernel_standaloneILi128ELi128EEvPfPKfS2_S2_ifPKiS4_iiii_param_3];
	cvta.to.global.u64 	%rd36, %rd1056;
	mul.wide.s32 	%rd37, %r39, %r297;
	mul.lo.s32 	%r156, %r3, %r426;
	cvt.s64.s32 	%rd38, %r156;
	add.s64 	%rd39, %rd37, %rd38;
	cvt.u64.u32 	%rd40, %r572;
	add.s64 	%rd41, %rd39, %rd40;
	shl.b64 	%rd42, %rd41, 2;
	add.s64 	%rd43, %rd36, %rd42;
	ld.global.nc.f32 	%f1566, [%rd43+248];
	fma.rn.f32 	%f2296, %f535, %f1566, %f2296;
	bra.uni 	$L__BB1_612;
$L__BB1_452:
	ld.param.u32 	%r430, [_Z36paged_attention_v1_kernel_standaloneILi128ELi128EEvPfPKfS2_S2_ifPKiS4_iiii_param_10];
	ld.param.u32 	%r301, [_Z36paged_attention_v1_kernel_standaloneILi128ELi128EEvPfPKfS2_S2_ifPKiS4_iiii_param_9];
	ld.param.u64 	%rd1060, [_Z36paged_attention_v1_kernel_standaloneILi128ELi128EEvPfPKfS2_S2_ifPKiS4_iiii_param_3];
	cvta.to.global.u64 	%rd68, %rd1060;
	mul.wide.s32 	%rd69, %r39, %r301;
	mul.lo.s32 	%r160, %r3, %r430;
	cvt.s64.s32 	%rd70, %r160;
	add.s64 	%rd71, %rd69, %rd70;
	cvt.u64.u32 	%rd72, %r572;
	add.s64 	%rd73, %rd71, %rd72;
	shl.b64 	%rd74, %rd73, 2;
	add.s64 	%rd75, %rd68, %rd74;
	ld.global.nc.f32 	%f1570, [%rd75+232];
	fma.rn.f32 	%f2300, %f535, %f1570, %f2300;
$L__BB1_453:
	mov.u32 	%r219, %tid.x;
	setp.gt.s32 	%p266, %r219, 79;
	@%p266 bra 	$L__BB1_485;
	setp.gt.s32 	%p290, %r219, 71;
	@%p290 bra 	$L__BB1_470;
	setp.gt.s32 	%p302, %r219, 67;
	@%p302 bra 	$L__BB1_463;
	setp.gt.s32 	%p308, %r219, 65;
	@%p308 bra 	$L__BB1_460;
	setp.eq.s32 	%p311, %r219, 64;
	@%p311 bra 	$L__BB1_516;
	setp.eq.s32 	%p312, %r219, 65;
	@%p312 bra 	$L__BB1_459;
	bra.uni 	$L__BB1_533;
$L__BB1_459:
	ld.param.u32 	%r519, [_Z36paged_attention_v1_kernel_standaloneILi128ELi128EEvPfPKfS2_S2_ifPKiS4_iiii_param_10];
	ld.param.u32 	%r390, [_Z36paged_attention_v1_kernel_standaloneILi128ELi128EEvPfPKfS2_S2_ifPKiS4_iiii_param_9];
	ld.param.u64 	%rd1149, [_Z36paged_attention_v1_kernel_standaloneILi128ELi128EEvPfPKfS2_S2_ifPKiS4_iiii_param_3];
	cvta.to.global.u64 	%rd780, %rd1149;
	mul.wide.s32 	%rd781, %r39, %r390;
	mul.lo.s32 	%r250, %r3, %r519;
	cvt.s64.s32 	%rd782, %r250;
	add.s64 	%rd783, %rd781, %rd782;
	cvt.u64.u32 	%rd784, %r572;
	add.s64 	%rd785, %rd783, %rd784;
	shl.b64 	%rd786, %rd785, 2;
	add.s64 	%rd787, %rd780, %rd786;
	ld.global.nc.f32 	%f1659, [%rd787+260];
	fma.rn.f32 	%f2293, %f535, %f1659, %f2293;
	bra.uni 	$L__BB1_533;
$L__BB1_460:
	setp.eq.s32 	%p309, %r219, 66;
	@%p309 bra 	$L__BB1_517;
	setp.eq.s32 	%p310, %r219, 67;
	@%p310 bra 	$L__BB1_462;
	bra.uni 	$L__BB1_533;
$L__BB1_462:
	ld.param.u32 	%r517, [_Z36paged_attention_v1_kernel_standaloneILi128ELi128EEvPfPKfS2_S2_ifPKiS4_iiii_param_10];
	ld.param.u32 	%r388, [_Z36paged_attention_v1_kernel_standaloneILi128ELi128EEvPfPKfS2_S2_ifPKiS4_iiii_param_9];
	ld.param.u64 	%rd1147, [_Z36paged_attention_v1_kernel_standaloneILi128ELi128EEvPfPKfS2_S2_ifPKiS4_iiii_param_3];
	cvta.to.global.u64 	%rd764, %rd1147;
	mul.wide.s32 	%rd765, %r39, %r388;
	mul.lo.s32 	%r248, %r3, %r517;
	cvt.s64.s32 	%rd766, %r248;
	add.s64 	%rd767, %rd765, %rd766;
	cvt.u64.u32 	%rd768, %r572;
	add.s64 	%rd769, %rd767, %rd768;
	shl.b64 	%rd770, %rd769, 2;
	add.s64 	%rd771, %rd764, %rd770;
	ld.global.nc.f32 	%f1657, [%rd771+268];
	fma.rn.f32 	%f2291, %f535, %f1657, %f2291;
	bra.uni 	$L__BB1_612;
$L__BB1_463:
	setp.gt.s32 	%p303, %r219, 69;
	@%p303 bra 	$L__BB1_467;
	setp.eq.s32 	%p306, %r219, 68;
	@%p306 bra 	$L__BB1_518;
	setp.eq.s32 	%p307, %r219, 69;
	@%p307 bra 	$L__BB1_466;
	bra.uni 	$L__BB1_533;
$L__BB1_466:
	ld.param.u32 	%r515, [_Z36paged_attention_v1_kernel_standaloneILi128ELi128EEvPfPKfS2_S2_ifPKiS4_iiii_param_10];
	ld.param.u32 	%r386, [_Z36paged_attention_v1_kernel_standaloneILi128ELi128EEvPfPKfS2_S2_ifPKiS4_iiii_param_9];
	ld.param.u64 	%rd1145, [_Z36paged_attention_v1_kernel_standaloneILi128ELi128EEvPfPKfS2_S2_ifPKiS4_iiii_param_3];
	cvta.to.global.u64 	%rd748, %rd1145;
	mul.wide.s32 	%rd749, %r39, %r386;
	mul.lo.s32 	%r246, %r3, %r515;
	cvt.s64.s32 	%rd750, %r246;
	add.s64 	%rd751, %rd749, %rd750;
	cvt.u64.u32 	%rd752, %r572;
	add.s64 	%rd753, %rd751, %rd752;
	shl.b64 	%rd754, %rd753, 2;
	add.s64 	%rd755, %rd748, %rd754;
	ld.global.nc.f32 	%f1655, [%rd755+276];
	fma.rn.f32 	%f2289, %f535, %f1655, %f2289;
	bra.uni 	$L__BB1_612;
$L__BB1_467:
	setp.eq.s32 	%p304, %r219, 70;
	@%p304 bra 	$L__BB1_519;
	setp.eq.s32 	%p305, %r219, 71;
	@%p305 bra 	$L__BB1_469;
	bra.uni 	$L__BB1_533;
$L__BB1_469:
	ld.param.u32 	%r513, [_Z36paged_attention_v1_kernel_standaloneILi128ELi128EEvPfPKfS2_S2_ifPKiS4_iiii_param_10];
	ld.param.u32 	%r384, [_Z36paged_attention_v1_kernel_standaloneILi128ELi128EEvPfPKfS2_S2_ifPKiS4_iiii_param_9];
	ld.param.u64 	%rd1143, [_Z36paged_attention_v1_kernel_standaloneILi128ELi128EEvPfPKfS2_S2_ifPKiS4_iiii_param_3];
	cvta.to.global.u64 	%rd732, %rd1143;
	mul.wide.s32 	%rd733, %r39, %r384;
	mul.lo.s32 	%r244, %r3, %r513;
	cvt.s64.s32 	%rd734, %r244;
	add.s64 	%rd735, %rd733, %rd734;
	cvt.u64.u32 	%rd736, %r572;
	add.s64 	%rd737, %rd735, %rd736;
	shl.b64 	%rd738, %rd737, 2;
	add.s64 	%rd739, %rd732, %rd738;
	ld.global.nc.f32 	%f1653, [%rd739+284];
	fma.rn.f32 	%f2287, %f535, %f1653, %f2287;
	bra.uni 	$L__BB1_612;
$L__BB1_470:
	setp.gt.s32 	%p291, %r219, 75;
	@%p291 bra 	$L__BB1_478;
	setp.gt.s32 	%p297, %r219, 73;
	@%p297 bra 	$L__BB1_475;
	setp.eq.s32 	%p300, %r219, 72;
	@%p300 bra 	$L__BB1_520;
	setp.eq.s32 	%p301, %r219, 73;
	@%p301 bra 	$L__BB1_474;
	bra.uni 	$L__BB1_533;
$L__BB1_474:
	ld.param.u32 	%r511, [_Z36paged_attention_v1_kernel_standaloneILi128ELi128EEvPfPKfS2_S2_ifPKiS4_iiii_param_10];
	ld.param.u32 	%r382, [_Z36paged_attention_v1_kernel_standaloneILi128ELi128EEvPfPKfS2_S2_ifPKiS4_iiii_param_9];
	ld.param.u64 	%rd1141, [_Z36paged_attention_v1_kernel_standaloneILi128ELi128EEvPfPKfS2_S2_ifPKiS4_iiii_param_3];
	cvta.to.global.u64 	%rd716, %rd1141;
	mul.wide.s32 	%rd717, %r39, %r382;
	mul.lo.s32 	%r242, %r3, %r511;
	cvt.s64.s32 	%rd718, %r242;
	add.s64 	%rd719, %rd717, %rd718;
	cvt.u64.u32 	%rd720, %r572;
	add.s64 	%rd721, %rd719, %rd720;
	shl.b64 	%rd722, %rd721, 2;
	add.s64 	%rd723, %rd716, %rd722;
	ld.global.nc.f32 	%f1651, [%rd723+292];
	fma.rn.f32 	%f2285, %f535, %f1651, %f2285;
	bra.uni 	$L__BB1_612;
$L__BB1_475:
	setp.eq.s32 	%p298, %r219, 74;
	@%p298 bra 	$L__BB1_521;
	setp.eq.s32 	%p299, %r219, 75;
	@%p299 bra 	$L__BB1_477;
	bra.uni 	$L__BB1_533;
$L__BB1_477:
	ld.param.u32 	%r509, [_Z36paged_attention_v1_kernel_standaloneILi128ELi128EEvPfPKfS2_S2_ifPKiS4_iiii_param_10];
	ld.param.u32 	%r380, [_Z36paged_attention_v1_kernel_standaloneILi128ELi128EEvPfPKfS2_S2_ifPKiS4_iiii_param_9];
	ld.param.u64 	%rd1139, [_Z36paged_attention_v1_kernel_standaloneILi128ELi128EEvPfPKfS2_S2_ifPKiS4_iiii_param_3];
	cvta.to.global.u64 	%rd700, %rd1139;
	mul.wide.s32 	%rd701, %r39, %r380;
	mul.lo.s32 	%r240, %r3, %r509;
	cvt.s64.s32 	%rd702, %r240;
	add.s64 	%rd703, %rd701, %rd702;
	cvt.u64.u32 	%rd704, %r572;
	add.s64 	%rd705, %rd703, %rd704;
	shl.b64 	%rd706, %rd705, 2;
	add.s64 	%rd707, %rd700, %rd706;
	ld.global.nc.f32 	%f1649, [%rd707+300];
	fma.rn.f32 	%f2283, %f535, %f1649, %f2283;
	bra.uni 	$L__BB1_612;
$L__BB1_478:
	setp.gt.s32 	%p292, %r219, 77;
	@%p292 bra 	$L__BB1_482;
	setp.eq.s32 	%p295, %r219, 76;
	@%p295 bra 	$L__BB1_522;
	setp.eq.s32 	%p296, %r219, 77;
	@%p296 bra 	$L__BB1_481;
	bra.uni 	$L__BB1_533;
$L__BB1_481:
	ld.param.u32 	%r507, [_Z36paged_attention_v1_kernel_standaloneILi128ELi128EEvPfPKfS2_S2_ifPKiS4_iiii_param_10];
	ld.param.u32 	%r378, [_Z36paged_attention_v1_kernel_standaloneILi128ELi128EEvPfPKfS2_S2_ifPKiS4_iiii_param_9];
	ld.param.u64 	%rd1137, [_Z36paged_attention_v1_kernel_standaloneILi128ELi128EEvPfPKfS2_S2_ifPKiS4_iiii_param_3];
	cvta.to.global.u64 	%rd684, %rd1137;
	mul.wide.s32 	%rd685, %r39, %r378;
	mul.lo.s32 	%r238, %r3, %r507;
	cvt.s64.s32 	%rd686, %r238;
	add.s64 	%rd687, %rd685, %rd686;
	cvt.u64.u32 	%rd688, %r572;
	add.s64 	%rd689, %rd687, %rd688;
	shl.b64 	%rd690, %rd689, 2;
	add.s64 	%rd691, %rd684, %rd690;
	ld.global.nc.f32 	%f1647, [%rd691+308];
	fma.rn.f32 	%f2281, %f535, %f1647, %f2281;
	bra.uni 	$L__BB1_612;
$L__BB1_482:
	setp.eq.s32 	%p293, %r219, 78;
	@%p293 bra 	$L__BB1_523;
	setp.eq.s32 	%p294, %r219, 79;
	@%p294 bra 	$L__BB1_484;
	bra.uni 	$L__BB1_533;
$L__BB1_484:
	ld.param.u32 	%r505, [_Z36paged_attention_v1_kernel_standaloneILi128ELi128EEvPfPKfS2_S2_ifPKiS4_iiii_param_10];
	ld.param.u32 	%r376, [_Z36paged_attention_v1_kernel_standaloneILi128ELi128EEvPfPKfS2_S2_ifPKiS4_iiii_param_9];
	ld.param.u64 	%rd1135, [_Z36paged_attention_v1_kernel_standaloneILi128ELi128EEvPfPKfS2_S2_ifPKiS4_iiii_param_3];
	cvta.to.global.u64 	%rd668, %rd1135;
	mul.wide.s32 	%rd669, %r39, %r376;
	mul.lo.s32 	%r236, %r3, %r505;
	cvt.s64.s32 	%rd670, %r236;
	add.s64 	%rd671, %rd669, %rd670;
	cvt.u64.u32 	%rd672, %r572;
	add.s64 	%rd673, %rd671, %rd672;
	shl.b64 	%rd674, %rd673, 2;
	add.s64 	%rd675, %rd668, %rd674;
	ld.global.nc.f32 	%f1645, [%rd675+316];
	fma.rn.f32 	%f2279, %f535, %f1645, %f2279;
	bra.uni 	$L__BB1_612;
$L__BB1_485:
	setp.gt.s32 	%p267, %r219, 87;
	@%p267 bra 	$L__BB1_501;
	setp.gt.s32 	%p279, %r219, 83;
	@%p279 bra 	$L__BB1_494;
	setp.gt.s32 	%p285, %r219, 81;
	@%p285 bra 	$L__BB1_491;
	setp.eq.s32 	%p288, %r219, 80;
	@%p288 bra 	$L__BB1_524;
	setp.eq.s32 	%p289, %r219, 81;
	@%p289 bra 	$L__BB1_490;
	bra.uni 	$L__BB1_533;
$L__BB1_490:
	ld.param.u32 	%r503, [_Z36paged_attention_v1_kernel_standaloneILi128ELi128EEvPfPKfS2_S2_ifPKiS4_iiii_param_10];
	ld.param.u32 	%r374, [_Z36paged_attention_v1_kernel_standaloneILi128ELi128EEvPfPKfS2_S2_ifPKiS4_iiii_param_9];
	ld.param.u64 	%rd1133, [_Z36paged_attention_v1_kernel_standaloneILi128ELi128EEvPfPKfS2_S2_ifPKiS4_iiii_param_3];
	cvta.to.global.u64 	%rd652, %rd1133;
	mul.wide.s32 	%rd653, %r39, %r374;
	mul.lo.s32 	%r234, %r3, %r503;
	cvt.s64.s32 	%rd654, %r234;
	add.s64 	%rd655, %rd653, %rd654;
	cvt.u64.u32 	%rd656, %r572;
	add.s64 	%rd657, %rd655, %rd656;
	shl.b64 	%rd658, %rd657, 2;
	add.s64 	%rd659, %rd652, %rd658;
	ld.global.nc.f32 	%f1643, [%rd659+324];
	fma.rn.f32 	%f2277, %f535, %f1643, %f2277;
	bra.uni 	$L__BB1_612;
$L__BB1_491:
	setp.eq.s32 	%p286, %r219, 82;
	@%p286 bra 	$L__BB1_525;
	setp.eq.s32 	%p287, %r219, 83;
	@%p287 bra 	$L__BB1_493;
	bra.uni 	$L__BB1_533;
$L__BB1_493:
	ld.param.u32 	%r501, [_Z36paged_attention_v1_kernel_standaloneILi128ELi128EEvPfPKfS2_S2_ifPKiS4_iiii_param_10];
	ld.param.u32 	%r372, [_Z36paged_attention_v1_kernel_standaloneILi128ELi128EEvPfPKfS2_S2_ifPKiS4_iiii_param_9];
	ld.param.u64 	%rd1131, [_Z36paged_attention_v1_kernel_standaloneILi128ELi128EEvPfPKfS2_S2_ifPKiS4_iiii_param_3];
	cvta.to.global.u64 	%rd636, %rd1131;
	mul.wide.s32 	%rd637, %r39, %r372;
	mul.lo.s32 	%r232, %r3, %r501;
	cvt.s64.s32 	%rd638, %r232;
	add.s64 	%rd639, %rd637, %rd638;
	cvt.u64.u32 	%rd640, %r572;
	add.s64 	%rd641, %rd639, %rd640;
	shl.b64 	%rd642, %rd641, 2;
	add.s64 	%rd643, %rd636, %rd642;
	ld.global.nc.f32 	%f1641, [%rd643+332];
	fma.rn.f32 	%f2275, %f535, %f1641, %f2275;
	bra.uni 	$L__BB1_612;
$L__BB1_494:
	setp.gt.s32 	%p280, %r219, 85;
	@%p280 bra 	$L__BB1_498;
	setp.eq.s32 	%p283, %r219, 84;
	@%p283 bra 	$L__BB1_526;
	setp.eq.s32 	%p284, %r219, 85;
	@%p284 bra 	$L__BB1_497;
	bra.uni 	$L__BB1_533;
$L__BB1_497:
	ld.param.u32 	%r499, [_Z36paged_attention_v1_kernel_standaloneILi128ELi128EEvPfPKfS2_S2_ifPKiS4_iiii_param_10];
	ld.param.u32 	%r370, [_Z36paged_attention_v1_kernel_standaloneILi128ELi128EEvPfPKfS2_S2_ifPKiS4_iiii_param_9];
	ld.param.u64 	%rd1129, [_Z36paged_attention_v1_kernel_standaloneILi128ELi128EEvPfPKfS2_S2_ifPKiS4_iiii_param_3];
	cvta.to.global.u64 	%rd620, %rd1129;
	mul.wide.s32 	%rd621, %r39, %r370;
	mul.lo.s32 	%r230, %r3, %r499;
	cvt.s64.s32 	%rd622, %r230;
	add.s64 	%rd623, %rd621, %rd622;
	cvt.u64.u32 	%rd624, %r572;
	add.s64 	%rd625, %rd623, %rd624;
	shl.b64 	%rd626, %rd625, 2;
	add.s64 	%rd627, %rd620, %rd626;
	ld.global.nc.f32 	%f1639, [%rd627+340];
	fma.rn.f32 	%f2273, %f535, %f1639, %f2273;
	bra.uni 	$L__BB1_612;
$L__BB1_498:
	setp.eq.s32 	%p281, %r219, 86;
	@%p281 bra 	$L__BB1_527;
	setp.eq.s32 	%p282, %r219, 87;
	@%p282 bra 	$L__BB1_500;
	bra.uni 	$L__BB1_533;
$L__BB1_500:
	ld.param.u32 	%r497, [_Z36paged_attention_v1_kernel_standaloneILi128ELi128EEvPfPKfS2_S2_ifPKiS4_iiii_param_10];
	ld.param.u32 	%r368, [_Z36paged_attention_v1_kernel_standaloneILi128ELi128EEvPfPKfS2_S2_ifPKiS4_iiii_param_9];
	ld.param.u64 	%rd1127, [_Z36paged_attention_v1_kernel_standaloneILi128ELi128EEvPfPKfS2_S2_ifPKiS4_iiii_param_3];
	cvta.to.global.u64 	%rd604, %rd1127;
	mul.wide.s32 	%rd605, %r39, %r368;
	mul.lo.s32 	%r228, %r3, %r497;
	cvt.s64.s32 	%rd606, %r228;
	add.s64 	%rd607, %rd605, %rd606;
	cvt.u64.u32 	%rd608, %r572;
	add.s64 	%rd609, %rd607, %rd608;
	shl.b64 	%rd610, %rd609, 2;
	add.s64 	%rd611, %rd604, %rd610;
	ld.global.nc.f32 	%f1637, [%rd611+348];
	fma.rn.f32 	%f2271, %f535, %f1637, %f2271;
	bra.uni 	$L__BB1_612;
$L__BB1_501:
	setp.gt.s32 	%p268, %r219, 91;
	@%p268 bra 	$L__BB1_509;
	setp.gt.s32 	%p274, %r219, 89;
	@%p274 bra 	$L__BB1_506;
	setp.eq.s32 	%p277, %r219, 88;
	@%p277 bra 	$L__BB1_528;
	setp.eq.s32 	%p278, %r219, 89;
	@%p278 bra 	$L__BB1_505;
	bra.uni 	$L__BB1_533;
$L__BB1_505:
	ld.param.u32 	%r495, [_Z36paged_attention_v1_kernel_standaloneILi128ELi128EEvPfPKfS2_S2_ifPKiS4_iiii_param_10];
	ld.param.u32 	%r366, [_Z36paged_attention_v1_kernel_standaloneILi128ELi128EEvPfPKfS2_S2_ifPKiS4_iiii_param_9];
	ld.param.u64 	%rd1125, [_Z36paged_attention_v1_kernel_standaloneILi128ELi128EEvPfPKfS2_S2_ifPKiS4_iiii_param_3];
	cvta.to.global.u64 	%rd588, %rd1125;
	mul.wide.s32 	%rd589, %r39, %r366;
	mul.lo.s32 	%r226, %r3, %r495;
	cvt.s64.s32 	%rd590, %r226;
	add.s64 	%rd591, %rd589, %rd590;
	cvt.u64.u32 	%rd592, %r572;
	add.s64 	%rd593, %rd591, %rd592;
	shl.b64 	%rd594, %rd593, 2;
	add.s64 	%rd595, %rd588, %rd594;
	ld.global.nc.f32 	%f1635, [%rd595+356];
	fma.rn.f32 	%f2269, %f535, %f1635, %f2269;
	bra.uni 	$L__BB1_612;
$L__BB1_506:
	setp.eq.s32 	%p275, %r219, 90;
	@%p275 bra 	$L__BB1_529;
	setp.eq.s32 	%p276, %r219, 91;
	@%p276 bra 	$L__BB1_508;
	bra.uni 	$L__BB1_533;
$L__BB1_508:
	ld.param.u32 	%r493, [_Z36paged_attention_v1_kernel_standaloneILi128ELi128EEvPfPKfS2_S2_ifPKiS4_iiii_param_10];
	ld.param.u32 	%r364, [_Z36paged_attention_v1_kernel_standaloneILi128ELi128EEvPfPKfS2_S2_ifPKiS4_iiii_param_9];
	ld.param.u64 	%rd1123, [_Z36paged_attention_v1_kernel_standaloneILi128ELi128EEvPfPKfS2_S2_ifPKiS4_iiii_param_3];
	cvta.to.global.u64 	%rd572, %rd1123;
	mul.wide.s32 	%rd573, %r39, %r364;
	mul.lo.s32 	%r224, %r3, %r493;
	cvt.s64.s32 	%rd574, %r224;
	add.s64 	%rd575, %rd573, %rd574;
	cvt.u64.u32 	%rd576, %r572;
	add.s64 	%rd577, %rd575, %rd576;
	shl.b64 	%rd578, %rd577, 2;
	add.s64 	%rd579, %rd572, %rd578;
	ld.global.nc.f32 	%f1633, [%rd579+364];
	fma.rn.f32 	%f2267, %f535, %f1633, %f2267;
	bra.uni 	$L__BB1_612;
$L__BB1_509:
	setp.gt.s32 	%p269, %r219, 93;
	@%p269 bra 	$L__BB1_513;
	setp.eq.s32 	%p272, %r219, 92;
	@%p272 bra 	$L__BB1_530;
	setp.eq.s32 	%p273, %r219, 93;
	@%p273 bra 	$L__BB1_512;
	bra.uni 	$L__BB1_533;
$L__BB1_512:
	ld.param.u32 	%r491, [_Z36paged_attention_v1_kernel_standaloneILi128ELi128EEvPfPKfS2_S2_ifPKiS4_iiii_param_10];
	ld.param.u32 	%r362, [_Z36paged_attention_v1_kernel_standaloneILi128ELi128EEvPfPKfS2_S2_ifPKiS4_iiii_param_9];
	ld.param.u64 	%rd1121, [_Z36paged_attention_v1_kernel_standaloneILi128ELi128EEvPfPKfS2_S2_ifPKiS4_iiii_param_3];
	cvta.to.global.u64 	%rd556, %rd1121;
	mul.wide.s32 	%rd557, %r39, %r362;
	mul.lo.s32 	%r222, %r3, %r491;
	cvt.s64.s32 	%rd558, %r222;
	add.s64 	%rd559, %rd557, %rd558;
	cvt.u64.u32 	%rd560, %r572;
	add.s64 	%rd561, %rd559, %rd560;
	shl.b64 	%rd562, %rd561, 2;
	add.s64 	%rd563, %rd556, %rd562;
	ld.global.nc.f32 	%f1631, [%rd563+372];
	fma.rn.f32 	%f2265, %f535, %f1631, %f2265;
	bra.uni 	$L__BB1_612;
$L__BB1_513:
	setp.eq.s32 	%p270, %r219, 94;
	@%p270 bra 	$L__BB1_531;
	setp.eq.s32 	%p271, %r219, 95;
	@%p271 bra 	$L__BB1_515;
	bra.uni 	$L__BB1_533;
$L__BB1_515:
	ld.param.u32 	%r489, [_Z36paged_attention_v1_kernel_standaloneILi128ELi128EEvPfPKfS2_S2_ifPKiS4_iiii_param_10];
	ld.param.u32 	%r360, [_Z36paged_attention_v1_kernel_standaloneILi128ELi128EEvPfPKfS2_S2_ifPKiS4_iiii_param_9];
	ld.param.u64 	%rd1119, [_Z36paged_attention_v1_kernel_standaloneILi128ELi128EEvPfPKfS2_S2_ifPKiS4_iiii_param_3];
	cvta.to.global.u64 	%rd540, %rd1119;
	mul.wide.s32 	%rd541, %r39, %r360;
	mul.lo.s32 	%r220, %r3, %r489;
	cvt.s64.s32 	%rd542, %r220;
	add.s64 	%rd543, %rd541, %rd542;
	cvt.u64.u32 	%rd544, %r572;
	add.s64 	%rd545, %rd543, %rd544;
	shl.b64 	%rd546, %rd545, 2;
	add.s64 	%rd547, %rd540, %rd546;
	ld.global.nc.f32 	%f1629, [%rd547+380];
	fma.rn.f32 	%f2263, %f535, %f1629, %f2263;
	bra.uni 	$L__BB1_533;
$L__BB1_516:
	ld.param.u32 	%r520, [_Z36paged_attention_v1_kernel_standaloneILi128ELi128EEvPfPKfS2_S2_ifPKiS4_iiii_param_10];
	ld.param.u32 	%r391, [_Z36paged_attention_v1_kernel_standaloneILi128ELi128EEvPfPKfS2_S2_ifPKiS4_iiii_param_9];
	ld.param.u64 	%rd1150, [_Z36paged_attention_v1_kernel_standaloneILi128ELi128EEvPfPKfS2_S2_ifPKiS4_iiii_param_3];
	cvta.to.global.u64 	%rd788, %rd1150;
	mul.wide.s32 	%rd789, %r39, %r391;
	mul.lo.s32 	%r251, %r3, %r520;
	cvt.s64.s32 	%rd790, %r251;
	add.s64 	%rd791, %rd789, %rd790;
	cvt.u64.u32 	%rd792, %r572;
	add.s64 	%rd793, %rd791, %rd792;
	shl.b64 	%rd794, %rd793, 2;
	add.s64 	%rd795, %rd788, %rd794;
	ld.global.nc.f32 	%f1660, [%rd795+256];
	fma.rn.f32 	%f2294, %f535, %f1660, %f2294;
	bra.uni 	$L__BB1_612;
$L__BB1_517:
	ld.param.u32 	%r518, [_Z36paged_attention_v1_kernel_standaloneILi128ELi128EEvPfPKfS2_S2_ifPKiS4_iiii_param_10];
	ld.param.u32 	%r389, [_Z36paged_attention_v1_kernel_standaloneILi128ELi128EEvPfPKfS2_S2_ifPKiS4_iiii_param_9];
	ld.param.u64 	%rd1148, [_Z36paged_attention_v1_kernel_standaloneILi128ELi128EEvPfPKfS2_S2_ifPKiS4_iiii_param_3];
	cvta.to.global.u64 	%rd772, %rd1148;
	mul.wide.s32 	%rd773, %r39, %r389;
	mul.lo.s32 	%r249, %r3, %r518;
	cvt.s64.s32 	%rd774, %r249;
	add.s64 	%rd775, %rd773, %rd774;
	cvt.u64.u32 	%rd776, %r572;
	add.s64 	%rd777, %rd775, %rd776;
	shl.b64 	%rd778, %rd777, 2;
	add.s64 	%rd779, %rd772, %rd778;
	ld.global.nc.f32 	%f1658, [%rd779+264];
	fma.rn.f32 	%f2292, %f535, %f1658, %f2292;
	bra.uni 	$L__BB1_612;
$L__BB1_518:
	ld.param.u32 	%r516, [_Z36paged_attention_v1_kernel_standaloneILi128ELi128EEvPfPKfS2_S2_ifPKiS4_iiii_param_10];
	ld.param.u32 	%r387, [_Z36paged_attention_v1_kernel_standaloneILi128ELi128EEvPfPKfS2_S2_ifPKiS4_iiii_param_9];
	ld.param.u64 	%rd1146, [_Z36paged_attention_v1_kernel_standaloneILi128ELi128EEvPfPKfS2_S2_ifPKiS4_iiii_param_3];
	cvta.to.global.u64 	%rd756, %rd1146;
	mul.wide.s32 	%rd757, %r39, %r387;
	mul.lo.s32 	%r247, %r3, %r516;
	cvt.s64.s32 	%rd758, %r247;
	add.s64 	%rd759, %rd757, %rd758;
	cvt.u64.u32 	%rd760, %r572;
	add.s64 	%rd761, %rd759, %rd760;
	shl.b64 	%rd762, %rd761, 2;
	add.s64 	%rd763, %rd756, %rd762;
	ld.global.nc.f32 	%f1656, [%rd763+272];
	fma.rn.f32 	%f2290, %f535, %f1656, %f2290;
	bra.uni 	$L__BB1_612;
$L__BB1_519:
	ld.param.u32 	%r514, [_Z36paged_attention_v1_kernel_standaloneILi128ELi128EEvPfPKfS2_S2_ifPKiS4_iiii_param_10];
	ld.param.u32 	%r385, [_Z36paged_attention_v1_kernel_standaloneILi128ELi128EEvPfPKfS2_S2_ifPKiS4_iiii_param_9];
	ld.param.u64 	%rd1144, [_Z36paged_attention_v1_kernel_standaloneILi128ELi128EEvPfPKfS2_S2_ifPKiS4_iiii_param_3];
	cvta.to.global.u64 	%rd740, %rd1144;
	mul.wide.s32 	%rd741, %r39, %r385;
	mul.lo.s32 	%r245, %r3, %r514;
	cvt.s64.s32 	%rd742, %r245;
	add.s64 	%rd743, %rd741, %rd742;
	cvt.u64.u32 	%rd744, %r572;
	add.s64 	%rd745, %rd743, %rd744;
	shl.b64 	%rd746, %rd745, 2;
	add.s64 	%rd747, %rd740, %rd746;
	ld.global.nc.f32 	%f1654, [%rd747+280];
	fma.rn.f32 	%f2288, %f535, %f1654, %f2288;
	bra.uni 	$L__BB1_533;
$L__BB1_520:
	ld.param.u32 	%r512, [_Z36paged_attention_v1_kernel_standaloneILi128ELi128EEvPfPKfS2_S2_ifPKiS4_iiii_param_10];
	ld.param.u32 	%r383, [_Z36paged_attention_v1_kernel_standaloneILi128ELi128EEvPfPKfS2_S2_ifPKiS4_iiii_param_9];
	ld.param.u64 	%rd1142, [_Z36paged_attention_v1_kernel_standaloneILi128ELi128EEvPfPKfS2_S2_ifPKiS4_iiii_param_3];
	cvta.to.global.u64 	%rd724, %rd1142;
	mul.wide.s32 	%rd725, %r39, %r383;
	mul.lo.s32 	%r243, %r3, %r512;
	cvt.s64.s32 	%rd726, %r243;
	add.s64 	%rd727, %rd725, %rd726;
	cvt.u64.u32 	%rd728, %r572;
	add.s64 	%rd729, %rd727, %rd728;
	shl.b64 	%rd730, %rd729, 2;
	add.s64 	%rd731, %rd724, %rd730;
	ld.global.nc.f32 	%f1652, [%rd731+288];
	fma.rn.f32 	%f2286, %f535, %f1652, %f2286;
	bra.uni 	$L__BB1_612;
$L__BB1_521:
	ld.param.u32 	%r510, [_Z36paged_attention_v1_kernel_standaloneILi128ELi128EEvPfPKfS2_S2_ifPKiS4_iiii_param_10];
	ld.param.u32 	%r381, [_Z36paged_attention_v1_kernel_standaloneILi128ELi128EEvPfPKfS2_S2_ifPKiS4_iiii_param_9];
	ld.param.u64 	%rd1140, [_Z36paged_attention_v1_kernel_standaloneILi128ELi128EEvPfPKfS2_S2_ifPKiS4_iiii_param_3];
	cvta.to.global.u64 	%rd708, %rd1140;
	mul.wide.s32 	%rd709, %r39, %r381;
	mul.lo.s32 	%r241, %r3, %r510;
	cvt.s64.s32 	%rd710, %r241;
	add.s64 	%rd711, %rd709, %rd710;
	cvt.u64.u32 	%rd712, %r572;
	add.s64 	%rd713, %rd711, %rd712;
	shl.b64 	%rd714, %rd713, 2;
	add.s64 	%rd715, %rd708, %rd714;
	ld.global.nc.f32 	%f1650, [%rd715+296];
	fma.rn.f32 	%f2284, %f535, %f1650, %f2284;
	bra.uni 	$L__BB1_612;
$L__BB1_522:
	ld.param.u32 	%r508, [_Z36paged_attention_v1_kernel_standaloneILi128ELi128EEvPfPKfS2_S2_ifPKiS4_iiii_param_10];
	ld.param.u32 	%r379, [_Z36paged_attention_v1_kernel_standaloneILi128ELi128EEvPfPKfS2_S2_ifPKiS4_iiii_param_9];
	ld.param.u64 	%rd1138, [_Z36paged_attention_v1_kernel_standaloneILi128ELi128EEvPfPKfS2_S2_ifPKiS4_iiii_param_3];
	cvta.to.global.u64 	%rd692, %rd1138;
	mul.wide.s32 	%rd693, %r39, %r379;
	mul.lo.s32 	%r239, %r3, %r508;
	cvt.s64.s32 	%rd694, %r239;
	add.s64 	%rd695, %rd693, %rd694;
	cvt.u64.u32 	%rd696, %r572;
	add.s64 	%rd697, %rd695, %rd696;
	shl.b64 	%rd698, %rd697, 2;
	add.s64 	%rd699, %rd692, %rd698;
	ld.global.nc.f32 	%f1648, [%rd699+304];
	fma.rn.f32 	%f2282, %f535, %f1648, %f2282;
	bra.uni 	$L__BB1_612;
$L__BB1_523:
	ld.param.u32 	%r506, [_Z36paged_attention_v1_kernel_standaloneILi128ELi128EEvPfPKfS2_S2_ifPKiS4_iiii_param_10];
	ld.param.u32 	%r377, [_Z36paged_attention_v1_kernel_standaloneILi128ELi128EEvPfPKfS2_S2_ifPKiS4_iiii_param_9];
	ld.param.u64 	%rd1136, [_Z36paged_attention_v1_kernel_standaloneILi128ELi128EEvPfPKfS2_S2_ifPKiS4_iiii_param_3];
	cvta.to.global.u64 	%rd676, %rd1136;
	mul.wide.s32 	%rd677, %r39, %r377;
	mul.lo.s32 	%r237, %r3, %r506;
	cvt.s64.s32 	%rd678, %r237;
	add.s64 	%rd679, %rd677, %rd678;
	cvt.u64.u32 	%rd680, %r572;
	add.s64 	%rd681, %rd679, %rd680;
	shl.b64 	%rd682, %rd681, 2;
	add.s64 	%rd683, %rd676, %rd682;
	ld.global.nc.f32 	%f1646, [%rd683+312];
	fma.rn.f32 	%f2280, %f535, %f1646, %f2280;
	bra.uni 	$L__BB1_612;
$L__BB1_524:
	ld.param.u32 	%r504, [_Z36paged_attention_v1_kernel_standaloneILi128ELi128EEvPfPKfS2_S2_ifPKiS4_iiii_param_10];
	ld.param.u32 	%r375, [_Z36paged_attention_v1_kernel_standaloneILi128ELi128EEvPfPKfS2_S2_ifPKiS4_iiii_param_9];
	ld.param.u64 	%rd1134, [_Z36paged_attention_v1_kernel_standaloneILi128ELi128EEvPfPKfS2_S2_ifPKiS4_iiii_param_3];
	cvta.to.global.u64 	%rd660, %rd1134;
	mul.wide.s32 	%rd661, %r39, %r375;
	mul.lo.s32 	%r235, %r3, %r504;
	cvt.s64.s32 	%rd662, %r235;
	add.s64 	%rd663, %rd661, %rd662;
	cvt.u64.u32 	%rd664, %r572;
	add.s64 	%rd665, %rd663, %rd664;
	shl.b64 	%rd666, %rd665, 2;
	add.s64 	%rd667, %rd660, %rd666;
	ld.global.nc.f32 	%f1644, [%rd667+320];
	fma.rn.f32 	%f2278, %f535, %f1644, %f2278;
	bra.uni 	$L__BB1_612;
$L__BB1_525:
	ld.param.u32 	%r502, [_Z36paged_attention_v1_kernel_standaloneILi128ELi128EEvPfPKfS2_S2_ifPKiS4_iiii_param_10];
	ld.param.u32 	%r373, [_Z36paged_attention_v1_kernel_standaloneILi128ELi128EEvPfPKfS2_S2_ifPKiS4_iiii_param_9];
	ld.param.u64 	%rd1132, [_Z36paged_attention_v1_kernel_standaloneILi128ELi128EEvPfPKfS2_S2_ifPKiS4_iiii_param_3];
	cvta.to.global.u64 	%rd644, %rd1132;
	mul.wide.s32 	%rd645, %r39, %r373;
	mul.lo.s32 	%r233, %r3, %r502;
	cvt.s64.s32 	%rd646, %r233;
	add.s64 	%rd647, %rd645, %rd646;
	cvt.u64.u32 	%rd648, %r572;
	add.s64 	%rd649, %rd647, %rd648;
	shl.b64 	%rd650, %rd649, 2;
	add.s64 	%rd651, %rd644, %rd650;
	ld.global.nc.f32 	%f1642, [%rd651+328];
	fma.rn.f32 	%f2276, %f535, %f1642, %f2276;
	bra.uni 	$L__BB1_612;
$L__BB1_526:
	ld.param.u32 	%r500, [_Z36paged_attention_v1_kernel_standaloneILi128ELi128EEvPfPKfS2_S2_ifPKiS4_iiii_param_10];
	ld.param.u32 	%r371, [_Z36paged_attention_v1_kernel_standaloneILi128ELi128EEvPfPKfS2_S2_ifPKiS4_iiii_param_9];
	ld.param.u64 	%rd1130, [_Z36paged_attention_v1_kernel_standaloneILi128ELi128EEvPfPKfS2_S2_ifPKiS4_iiii_param_3];
	cvta.to.global.u64 	%rd628, %rd1130;
	mul.wide.s32 	%rd629, %r39, %r371;
	mul.lo.s32 	%r231, %r3, %r500;
	cvt.s64.s32 	%rd630, %r231;
	add.s64 	%rd631, %rd629, %rd630;
	cvt.u64.u32 	%rd632, %r572;
	add.s64 	%rd633, %rd631, %rd632;
	shl.b64 	%rd634, %rd633, 2;
	add.s64 	%rd635, %rd628, %rd634;
	ld.global.nc.f32 	%f1640, [%rd635+336];
	fma.rn.f32 	%f2274, %f535, %f1640, %f2274;
	bra.uni 	$L__BB1_612;
$L__BB1_527:
	ld.param.u32 	%r498, [_Z36paged_attention_v1_kernel_standaloneILi128ELi128EEvPfPKfS2_S2_ifPKiS4_iiii_param_10];
	ld.param.u32 	%r369, [_Z36paged_attention_v1_kernel_standaloneILi128ELi128EEvPfPKfS2_S2_ifPKiS4_iiii_param_9];
	ld.param.u64 	%rd1128, [_Z36paged_attention_v1_kernel_standaloneILi128ELi128EEvPfPKfS2_S2_ifPKiS4_iiii_param_3];
	cvta.to.global.u64 	%rd612, %rd1128;
	mul.wide.s32 	%rd613, %r39, %r369;
	mul.lo.s32 	%r229, %r3, %r498;
	cvt.s64.s32 	%rd614, %r229;
	add.s64 	%rd615, %rd613, %rd614;
	cvt.u64.u32 	%rd616, %r572;
	add.s64 	%rd617, %rd615, %rd616;
	shl.b64 	%rd618, %rd617, 2;
	add.s64 	%rd619, %rd612, %rd618;
	ld.global.nc.f32 	%f1638, [%rd619+344];
	fma.rn.f32 	%f2272, %f535, %f1638, %f2272;
	bra.uni 	$L__BB1_612;
$L__BB1_528:
	ld.param.u32 	%r496, [_Z36paged_attention_v1_kernel_standaloneILi128ELi128EEvPfPKfS2_S2_ifPKiS4_iiii_param_10];
	ld.param.u32 	%r367, [_Z36paged_attention_v1_kernel_standaloneILi128ELi128EEvPfPKfS2_S2_ifPKiS4_iiii_param_9];
	ld.param.u64 	%rd1126, [_Z36paged_attention_v1_kernel_standaloneILi128ELi128EEvPfPKfS2_S2_ifPKiS4_iiii_param_3];
	cvta.to.global.u64 	%rd596, %rd1126;
	mul.wide.s32 	%rd597, %r39, %r367;
	mul.lo.s32 	%r227, %r3, %r496;
	cvt.s64.s32 	%rd598, %r227;
	add.s64 	%rd599, %rd597, %rd598;
	cvt.u64.u32 	%rd600, %r572;
	add.s64 	%rd601, %rd599, %rd600;
	shl.b64 	%rd602, %rd601, 2;
	add.s64 	%rd603, %rd596, %rd602;
	ld.global.nc.f32 	%f1636, [%rd603+352];
	fma.rn.f32 	%f2270, %f535, %f1636, %f2270;
	bra.uni 	$L__BB1_612;
$L__BB1_529:
	ld.param.u32 	%r494, [_Z36paged_attention_v1_kernel_standaloneILi128ELi128EEvPfPKfS2_S2_ifPKiS4_iiii_param_10];
	ld.param.u32 	%r365, [_Z36paged_attention_v1_kernel_standaloneILi128ELi128EEvPfPKfS2_S2_ifPKiS4_iiii_param_9];
	ld.param.u64 	%rd1124, [_Z36paged_attention_v1_kernel_standaloneILi128ELi128EEvPfPKfS2_S2_ifPKiS4_iiii_param_3];
	cvta.to.global.u64 	%rd580, %rd1124;
	mul.wide.s32 	%rd581, %r39, %r365;
	mul.lo.s32 	%r225, %r3, %r494;
	cvt.s64.s32 	%rd582, %r225;
	add.s64 	%rd583, %rd581, %rd582;
	cvt.u64.u32 	%rd584, %r572;
	add.s64 	%rd585, %rd583, %rd584;
	shl.b64 	%rd586, %rd585, 2;
	add.s64 	%rd587, %rd580, %rd586;
	ld.global.nc.f32 	%f1634, [%rd587+360];
	fma.rn.f32 	%f2268, %f535, %f1634, %f2268;
	bra.uni 	$L__BB1_612;
$L__BB1_530:
	ld.param.u32 	%r492, [_Z36paged_attention_v1_kernel_standaloneILi128ELi128EEvPfPKfS2_S2_ifPKiS4_iiii_param_10];
	ld.param.u32 	%r363, [_Z36paged_attention_v1_kernel_standaloneILi128ELi128EEvPfPKfS2_S2_ifPKiS4_iiii_param_9];
	ld.param.u64 	%rd1122, [_Z36paged_attention_v1_kernel_standaloneILi128ELi128EEvPfPKfS2_S2_ifPKiS4_iiii_param_3];
	cvta.to.global.u64 	%rd564, %rd1122;
	mul.wide.s32 	%rd565, %r39, %r363;
	mul.lo.s32 	%r223, %r3, %r492;
	cvt.s64.s32 	%rd566, %r223;
	add.s64 	%rd567, %rd565, %rd566;
	cvt.u64.u32 	%rd568, %r572;
	add.s64 	%rd569, %rd567, %rd568;
	shl.b64 	%rd570, %rd569, 2;
	add.s64 	%rd571, %rd564, %rd570;
	ld.global.nc.f32 	%f1632, [%rd571+368];
	fma.rn.f32 	%f2266, %f535, %f1632, %f2266;
	bra.uni 	$L__BB1_612;
$L__BB1_531:
	ld.param.u32 	%r490, [_Z36paged_attention_v1_kernel_standaloneILi128ELi128EEvPfPKfS2_S2_ifPKiS4_iiii_param_10];
	ld.param.u32 	%r361, [_Z36paged_attention_v1_kernel_standaloneILi128ELi128EEvPfPKfS2_S2_ifPKiS4_iiii_param_9];
	ld.param.u64 	%rd1120, [_Z36paged_attention_v1_kernel_standaloneILi128ELi128EEvPfPKfS2_S2_ifPKiS4_iiii_param_3];
	cvta.to.global.u64 	%rd548, %rd1120;
	mul.wide.s32 	%rd549, %r39, %r361;
	mul.lo.s32 	%r221, %r3, %r490;
	cvt.s64.s32 	%rd550, %r221;
	add.s64 	%rd551, %rd549, %rd550;
	cvt.u64.u32 	%rd552, %r572;
	add.s64 	%rd553, %rd551, %rd552;
	shl.b64 	%rd554, %rd553, 2;
	add.s64 	%rd555, %rd548, %rd554;
	ld.global.nc.f32 	%f1630, [%rd555+376];
	fma.rn.f32 	%f2264, %f535, %f1630, %f2264;
	bra.uni 	$L__BB1_612;
$L__BB1_532:
	ld.param.u32 	%r460, [_Z36paged_attention_v1_kernel_standaloneILi128ELi128EEvPfPKfS2_S2_ifPKiS4_iiii_param_10];
	ld.param.u32 	%r331, [_Z36paged_attention_v1_kernel_standaloneILi128ELi128EEvPfPKfS2_S2_ifPKiS4_iiii_param_9];
	ld.param.u64 	%rd1090, [_Z36paged_attention_v1_kernel_standaloneILi128ELi128EEvPfPKfS2_S2_ifPKiS4_iiii_param_3];
	cvta.to.global.u64 	%rd308, %rd1090;
	mul.wide.s32 	%rd309, %r39, %r331;
	mul.lo.s32 	%r190, %r3, %r460;
	cvt.s64.s32 	%rd310, %r190;
	add.s64 	%rd311, %rd309, %rd310;
	cvt.u64.u32 	%rd312, %r572;
	add.s64 	%rd313, %rd311, %rd312;
	shl.b64 	%rd314, %rd313, 2;
	add.s64 	%rd315, %rd308, %rd314;
	ld.global.nc.f32 	%f1600, [%rd315+112];
	fma.rn.f32 	%f2330, %f535, %f1600, %f2330;
$L__BB1_533:
	mov.u32 	%r252, %tid.x;
	setp.gt.s32 	%p313, %r252, 111;
	@%p313 bra 	$L__BB1_565;
	setp.gt.s32 	%p337, %r252, 103;
	@%p337 bra 	$L__BB1_550;
	setp.gt.s32 	%p349, %r252, 99;
	@%p349 bra 	$L__BB1_543;
	setp.gt.s32 	%p355, %r252, 97;
	@%p355 bra 	$L__BB1_540;
	setp.eq.s32 	%p358, %r252, 96;
	@%p358 bra 	$L__BB1_595;
	setp.eq.s32 	%p359, %r252, 97;
	@%p359 bra 	$L__BB1_539;
	bra.uni 	$L__BB1_612;
$L__BB1_539:
	ld.param.u32 	%r551, [_Z36paged_attention_v1_kernel_standaloneILi128ELi128EEvPfPKfS2_S2_ifPKiS4_iiii_param_10];
	ld.param.u32 	%r422, [_Z36paged_attention_v1_kernel_standaloneILi128ELi128EEvPfPKfS2_S2_ifPKiS4_iiii_param_9];
	ld.param.u64 	%rd1181, [_Z36paged_attention_v1_kernel_standaloneILi128ELi128EEvPfPKfS2_S2_ifPKiS4_iiii_param_3];
	cvta.to.global.u64 	%rd1036, %rd1181;
	mul.wide.s32 	%rd1037, %r39, %r422;
	mul.lo.s32 	%r284, %r3, %r551;
	cvt.s64.s32 	%rd1038, %r284;
	add.s64 	%rd1039, %rd1037, %rd1038;
	cvt.u64.u32 	%rd1040, %r572;
	add.s64 	%rd1041, %rd1039, %rd1040;
	shl.b64 	%rd1042, %rd1041, 2;
	add.s64 	%rd1043, %rd1036, %rd1042;
	ld.global.nc.f32 	%f1691, [%rd1043+388];
	fma.rn.f32 	%f2261, %f535, %f1691, %f2261;
	bra.uni 	$L__BB1_612;
$L__BB1_540:
	setp.eq.s32 	%p356, %r252, 98;
	@%p356 bra 	$L__BB1_596;
	setp.eq.s32 	%p357, %r252, 99;
	@%p357 bra 	$L__BB1_542;
	bra.uni 	$L__BB1_612;
$L__BB1_542:
	ld.param.u32 	%r549, [_Z36paged_attention_v1_kernel_standaloneILi128ELi128EEvPfPKfS2_S2_ifPKiS4_iiii_param_10];
	ld.param.u32 	%r420, [_Z36paged_attention_v1_kernel_standaloneILi128ELi128EEvPfPKfS2_S2_ifPKiS4_iiii_param_9];
	ld.param.u64 	%rd1179, [_Z36paged_attention_v1_kernel_standaloneILi128ELi128EEvPfPKfS2_S2_ifPKiS4_iiii_param_3];
	cvta.to.global.u64 	%rd1020, %rd1179;
	mul.wide.s32 	%rd1021, %r39, %r420;
	mul.lo.s32 	%r282, %r3, %r549;
	cvt.s64.s32 	%rd1022, %r282;
	add.s64 	%rd1023, %rd1021, %rd1022;
	cvt.u64.u32 	%rd1024, %r572;
	add.s64 	%rd1025, %rd1023, %rd1024;
	shl.b64 	%rd1026, %rd1025, 2;
	add.s64 	%rd1027, %rd1020, %rd1026;
	ld.global.nc.f32 	%f1689, [%rd1027+396];
	fma.rn.f32 	%f2259, %f535, %f1689, %f2259;
	bra.uni 	$L__BB1_612;
$L__BB1_543:
	setp.gt.s32 	%p350, %r252, 101;
	@%p350 bra 	$L__BB1_547;
	setp.eq.s32 	%p353, %r252, 100;
	@%p353 bra 	$L__BB1_597;
	setp.eq.s32 	%p354, %r252, 101;
	@%p354 bra 	$L__BB1_546;
	bra.uni 	$L__BB1_612;
$L__BB1_546:
	ld.param.u32 	%r547, [_Z36paged_attention_v1_kernel_standaloneILi128ELi128EEvPfPKfS2_S2_ifPKiS4_iiii_param_10];
	ld.param.u32 	%r418, [_Z36paged_attention_v1_kernel_standaloneILi128ELi128EEvPfPKfS2_S2_ifPKiS4_iiii_param_9];
	ld.param.u64 	%rd1177, [_Z36paged_attention_v1_kernel_standaloneILi128ELi128EEvPfPKfS2_S2_ifPKiS4_iiii_param_3];
	cvta.to.global.u64 	%rd1004, %rd1177;
	mul.wide.s32 	%rd1005, %r39, %r418;
	mul.lo.s32 	%r280, %r3, %r547;
	cvt.s64.s32 	%rd1006, %r280;
	add.s64 	%rd1007, %rd1005, %rd1006;
	cvt.u64.u32 	%rd1008, %r572;
	add.s64 	%rd1009, %rd1007, %rd1008;
	shl.b64 	%rd1010, %rd1009, 2;
	add.s64 	%rd1011, %rd1004, %rd1010;
	ld.global.nc.f32 	%f1687, [%rd1011+404];
	fma.rn.f32 	%f2257, %f535, %f1687, %f2257;
	bra.uni 	$L__BB1_612;
$L__BB1_547:
	setp.eq.s32 	%p351, %r252, 102;
	@%p351 bra 	$L__BB1_598;
	setp.eq.s32 	%p352, %r252, 103;
	@%p352 bra 	$L__BB1_549;
	bra.uni 	$L__BB1_612;
$L__BB1_549:
	ld.param.u32 	%r545, [_Z36paged_attention_v1_kernel_standaloneILi128ELi128EEvPfPKfS2_S2_ifPKiS4_iiii_param_10];
	ld.param.u32 	%r416, [_Z36paged_attention_v1_kernel_standaloneILi128ELi128EEvPfPKfS2_S2_ifPKiS4_iiii_param_9];
	ld.param.u64 	%rd1175, [_Z36paged_attention_v1_kernel_standaloneILi128ELi128EEvPfPKfS2_S2_ifPKiS4_iiii_param_3];
	cvta.to.global.u64 	%rd988, %rd1175;
	mul.wide.s32 	%rd989, %r39, %r416;
	mul.lo.s32 	%r278, %r3, %r545;
	cvt.s64.s32 	%rd990, %r278;
	add.s64 	%rd991, %rd989, %rd990;
	cvt.u64.u32 	%rd992, %r572;
	add.s64 	%rd993, %rd991, %rd992;
	shl.b64 	%rd994, %rd993, 2;
	add.s64 	%rd995, %rd988, %rd994;
	ld.global.nc.f32 	%f1685, [%rd995+412];
	fma.rn.f32 	%f2255, %f535, %f1685, %f2255;
	bra.uni 	$L__BB1_612;
$L__BB1_550:
	setp.gt.s32 	%p338, %r252, 107;
	@%p338 bra 	$L__BB1_558;
	setp.gt.s32 	%p344, %r252, 105;
	@%p344 bra 	$L__BB1_555;
	setp.eq.s32 	%p347, %r252, 104;
	@%p347 bra 	$L__BB1_599;
	setp.eq.s32 	%p348, %r252, 105;
	@%p348 bra 	$L__BB1_554;
	bra.uni 	$L__BB1_612;
$L__BB1_554:
	ld.param.u32 	%r543, [_Z36paged_attention_v1_kernel_standaloneILi128ELi128EEvPfPKfS2_S2_ifPKiS4_iiii_param_10];
	ld.param.u32 	%r414, [_Z36paged_attention_v1_kernel_standaloneILi128ELi128EEvPfPKfS2_S2_ifPKiS4_iiii_param_9];
	ld.param.u64 	%rd1173, [_Z36paged_attention_v1_kernel_standaloneILi128ELi128EEvPfPKfS2_S2_ifPKiS4_iiii_param_3];
	cvta.to.global.u64 	%rd972, %rd1173;
	mul.wide.s32 	%rd973, %r39, %r414;
	mul.lo.s32 	%r276, %r3, %r543;
	cvt.s64.s32 	%rd974, %r276;
	add.s64 	%rd975, %rd973, %rd974;
	cvt.u64.u32 	%rd976, %r572;
	add.s64 	%rd977, %rd975, %rd976;
	shl.b64 	%rd978, %rd977, 2;
	add.s64 	%rd979, %rd972, %rd978;
	ld.global.nc.f32 	%f1683, [%rd979+420];
	fma.rn.f32 	%f2253, %f535, %f1683, %f2253;
	bra.uni 	$L__BB1_612;
$L__BB1_555:
	setp.eq.s32 	%p345, %r252, 106;
	@%p345 bra 	$L__BB1_600;
	setp.eq.s32 	%p346, %r252, 107;
	@%p346 bra 	$L__BB1_557;
	bra.uni 	$L__BB1_612;
$L__BB1_557:
	ld.param.u32 	%r541, [_Z36paged_attention_v1_kernel_standaloneILi128ELi128EEvPfPKfS2_S2_ifPKiS4_iiii_param_10];
	ld.param.u32 	%r412, [_Z36paged_attention_v1_kernel_standaloneILi128ELi128EEvPfPKfS2_S2_ifPKiS4_iiii_param_9];
	ld.param.u64 	%rd1171, [_Z36paged_attention_v1_kernel_standaloneILi128ELi128EEvPfPKfS2_S2_ifPKiS4_iiii_param_3];
	cvta.to.global.u64 	%rd956, %rd1171;
	mul.wide.s32 	%rd957, %r39, %r412;
	mul.lo.s32 	%r274, %r3, %r541;
	cvt.s64.s32 	%rd958, %r274;
	add.s64 	%rd959, %rd957, %rd958;
	cvt.u64.u32 	%rd960, %r572;
	add.s64 	%rd961, %rd959, %rd960;
	shl.b64 	%rd962, %rd961, 2;
	add.s64 	%rd963, %rd956, %rd962;
	ld.global.nc.f32 	%f1681, [%rd963+428];
	fma.rn.f32 	%f2251, %f535, %f1681, %f2251;
	bra.uni 	$L__BB1_612;
$L__BB1_558:
	setp.gt.s32 	%p339, %r252, 109;
	@%p339 bra 	$L__BB1_562;
	setp.eq.s32 	%p342, %r252, 108;
	@%p342 bra 	$L__BB1_601;
	setp.eq.s32 	%p343, %r252, 109;
	@%p343 bra 	$L__BB1_561;
	bra.uni 	$L__BB1_612;
$L__BB1_561:
	ld.param.u32 	%r539, [_Z36paged_attention_v1_kernel_standaloneILi128ELi128EEvPfPKfS2_S2_ifPKiS4_iiii_param_10];
	ld.param.u32 	%r410, [_Z36paged_attention_v1_kernel_standaloneILi128ELi128EEvPfPKfS2_S2_ifPKiS4_iiii_param_9];
	ld.param.u64 	%rd1169, [_Z36paged_attention_v1_kernel_standaloneILi128ELi128EEvPfPKfS2_S2_ifPKiS4_iiii_param_3];
	cvta.to.global.u64 	%rd940, %rd1169;
	mul.wide.s32 	%rd941, %r39, %r410;
	mul.lo.s32 	%r272, %r3, %r539;
	cvt.s64.s32 	%rd942, %r272;
	add.s64 	%rd943, %rd941, %rd942;
	cvt.u64.u32 	%rd944, %r572;
	add.s64 	%rd945, %rd943, %rd944;
	shl.b64 	%rd946, %rd945, 2;
	add.s64 	%rd947, %rd940, %rd946;
	ld.global.nc.f32 	%f1679, [%rd947+436];
	fma.rn.f32 	%f2249, %f535, %f1679, %f2249;
	bra.uni 	$L__BB1_612;
$L__BB1_562:
	setp.eq.s32 	%p340, %r252, 110;
	@%p340 bra 	$L__BB1_602;
	setp.eq.s32 	%p341, %r252, 111;
	@%p341 bra 	$L__BB1_564;
	bra.uni 	$L__BB1_612;
$L__BB1_564:
	ld.param.u32 	%r537, [_Z36paged_attention_v1_kernel_standaloneILi128ELi128EEvPfPKfS2_S2_ifPKiS4_iiii_param_10];
	ld.param.u32 	%r408, [_Z36paged_attention_v1_kernel_standaloneILi128ELi128EEvPfPKfS2_S2_ifPKiS4_iiii_param_9];
	ld.param.u64 	%rd1167, [_Z36paged_attention_v1_kernel_standaloneILi128ELi128EEvPfPKfS2_S2_ifPKiS4_iiii_param_3];
	cvta.to.global.u64 	%rd924, %rd1167;
	mul.wide.s32 	%rd925, %r39, %r408;
	mul.lo.s32 	%r270, %r3, %r537;
	cvt.s64.s32 	%rd926, %r270;
	add.s64 	%rd927, %rd925, %rd926;
	cvt.u64.u32 	%rd928, %r572;
	add.s64 	%rd929, %rd927, %rd928;
	shl.b64 	%rd930, %rd929, 2;
	add.s64 	%rd931, %rd924, %rd930;
	ld.global.nc.f32 	%f1677, [%rd931+444];
	fma.rn.f32 	%f2247, %f535, %f1677, %f2247;
	bra.uni 	$L__BB1_612;
$L__BB1_565:
	setp.gt.s32 	%p314, %r252, 119;
	@%p314 bra 	$L__BB1_581;
	setp.gt.s32 	%p326, %r252, 115;
	@%p326 bra 	$L__BB1_574;
	setp.gt.s32 	%p332, %r252, 113;
	@%p332 bra 	$L__BB1_571;
	setp.eq.s32 	%p335, %r252, 112;
	@%p335 bra 	$L__BB1_603;
	setp.eq.s32 	%p336, %r252, 113;
	@%p336 bra 	$L__BB1_570;
	bra.uni 	$L__BB1_612;
$L__BB1_570:
	ld.param.u32 	%r535, [_Z36paged_attention_v1_kernel_standaloneILi128ELi128EEvPfPKfS2_S2_ifPKiS4_iiii_param_10];
	ld.param.u32 	%r406, [_Z36paged_attention_v1_kernel_standaloneILi128ELi128EEvPfPKfS2_S2_ifPKiS4_iiii_param_9];
	ld.param.u64 	%rd1165, [_Z36paged_attention_v1_kernel_standaloneILi128ELi128EEvPfPKfS2_S2_ifPKiS4_iiii_param_3];
	cvta.to.global.u64 	%rd908, %rd1165;
	mul.wide.s32 	%rd909, %r39, %r406;
	mul.lo.s32 	%r268, %r3, %r535;
	cvt.s64.s32 	%rd910, %r268;
	add.s64 	%rd911, %rd909, %rd910;
	cvt.u64.u32 	%rd912, %r572;
	add.s64 	%rd913, %rd911, %rd912;
	shl.b64 	%rd914, %rd913, 2;
	add.s64 	%rd915, %rd908, %rd914;
	ld.global.nc.f32 	%f1675, [%rd915+452];
	fma.rn.f32 	%f819, %f535, %f1675, %f819;
	bra.uni 	$L__BB1_612;
$L__BB1_571:
	setp.eq.s32 	%p333, %r252, 114;
	@%p333 bra 	$L__BB1_604;
	setp.eq.s32 	%p334, %r252, 115;
	@%p334 bra 	$L__BB1_573;
	bra.uni 	$L__BB1_612;
$L__BB1_573:
	ld.param.u32 	%r533, [_Z36paged_attention_v1_kernel_standaloneILi128ELi128EEvPfPKfS2_S2_ifPKiS4_iiii_param_10];
	ld.param.u32 	%r404, [_Z36paged_attention_v1_kernel_standaloneILi128ELi128EEvPfPKfS2_S2_ifPKiS4_iiii_param_9];
	ld.param.u64 	%rd1163, [_Z36paged_attention_v1_kernel_standaloneILi128ELi128EEvPfPKfS2_S2_ifPKiS4_iiii_param_3];
	cvta.to.global.u64 	%rd892, %rd1163;
	mul.wide.s32 	%rd893, %r39, %r404;
	mul.lo.s32 	%r266, %r3, %r533;
	cvt.s64.s32 	%rd894, %r266;
	add.s64 	%rd895, %rd893, %rd894;
	cvt.u64.u32 	%rd896, %r572;
	add.s64 	%rd897, %rd895, %rd896;
	shl.b64 	%rd898, %rd897, 2;
	add.s64 	%rd899, %rd892, %rd898;
	ld.global.nc.f32 	%f1673, [%rd899+460];
	fma.rn.f32 	%f817, %f535, %f1673, %f817;
	bra.uni 	$L__BB1_612;
$L__BB1_574:
	setp.gt.s32 	%p327, %r252, 117;
	@%p327 bra 	$L__BB1_578;
	setp.eq.s32 	%p330, %r252, 116;
	@%p330 bra 	$L__BB1_605;
	setp.eq.s32 	%p331, %r252, 117;
	@%p331 bra 	$L__BB1_577;
	bra.uni 	$L__BB1_612;
$L__BB1_577:
	ld.param.u32 	%r531, [_Z36paged_attention_v1_kernel_standaloneILi128ELi128EEvPfPKfS2_S2_ifPKiS4_iiii_param_10];
	ld.param.u32 	%r402, [_Z36paged_attention_v1_kernel_standaloneILi128ELi128EEvPfPKfS2_S2_ifPKiS4_iiii_param_9];
	ld.param.u64 	%rd1161, [_Z36paged_attention_v1_kernel_standaloneILi128ELi128EEvPfPKfS2_S2_ifPKiS4_iiii_param_3];
	cvta.to.global.u64 	%rd876, %rd1161;
	mul.wide.s32 	%rd877, %r39, %r402;
	mul.lo.s32 	%r264, %r3, %r531;
	cvt.s64.s32 	%rd878, %r264;
	add.s64 	%rd879, %rd877, %rd878;
	cvt.u64.u32 	%rd880, %r572;
	add.s64 	%rd881, %rd879, %rd880;
	shl.b64 	%rd882, %rd881, 2;
	add.s64 	%rd883, %rd876, %rd882;
	ld.global.nc.f32 	%f1671, [%rd883+468];
	fma.rn.f32 	%f2241, %f535, %f1671, %f2241;
	bra.uni 	$L__BB1_612;
$L__BB1_578:
	setp.eq.s32 	%p328, %r252, 118;
	@%p328 bra 	$L__BB1_606;
	setp.eq.s32 	%p329, %r252, 119;
	@%p329 bra 	$L__BB1_580;
	bra.uni 	$L__BB1_612;
$L__BB1_580:
	ld.param.u32 	%r529, [_Z36paged_attention_v1_kernel_standaloneILi128ELi128EEvPfPKfS2_S2_ifPKiS4_iiii_param_10];
	ld.param.u32 	%r400, [_Z36paged_attention_v1_kernel_standaloneILi128ELi128EEvPfPKfS2_S2_ifPKiS4_iiii_param_9];
	ld.param.u64 	%rd1159, [_Z36paged_attention_v1_kernel_standaloneILi128ELi128EEvPfPKfS2_S2_ifPKiS4_iiii_param_3];
	cvta.to.global.u64 	%rd860, %rd1159;
	mul.wide.s32 	%rd861, %r39, %r400;
	mul.lo.s32 	%r262, %r3, %r529;
	cvt.s64.s32 	%rd862, %r262;
	add.s64 	%rd863, %rd861, %rd862;
	cvt.u64.u32 	%rd864, %r572;
	add.s64 	%rd865, %rd863, %rd864;
	shl.b64 	%rd866, %rd865, 2;
	add.s64 	%rd867, %rd860, %rd866;
	ld.global.nc.f32 	%f1669, [%rd867+476];
	fma.rn.f32 	%f2239, %f535, %f1669, %f2239;
	bra.uni 	$L__BB1_612;
$L__BB1_581:
	setp.gt.s32 	%p315, %r252, 123;
	@%p315 bra 	$L__BB1_589;
	setp.gt.s32 	%p321, %r252, 121;
	@%p321 bra 	$L__BB1_586;
	setp.eq.s32 	%p324, %r252, 120;
	@%p324 bra 	$L__BB1_607;
	setp.eq.s32 	%p325, %r252, 121;
	@%p325 bra 	$L__BB1_585;
	bra.uni 	$L__BB1_612;
$L__BB1_585:
	ld.param.u32 	%r527, [_Z36paged_attention_v1_kernel_standaloneILi128ELi128EEvPfPKfS2_S2_ifPKiS4_iiii_param_10];
	ld.param.u32 	%r398, [_Z36paged_attention_v1_kernel_standaloneILi128ELi128EEvPfPKfS2_S2_ifPKiS4_iiii_param_9];
	ld.param.u64 	%rd1157, [_Z36paged_attention_v1_kernel_standaloneILi128ELi128EEvPfPKfS2_S2_ifPKiS4_iiii_param_3];
	cvta.to.global.u64 	%rd844, %rd1157;
	mul.wide.s32 	%rd845, %r39, %r398;
	mul.lo.s32 	%r260, %r3, %r527;
	cvt.s64.s32 	%rd846, %r260;
	add.s64 	%rd847, %rd845, %rd846;
	cvt.u64.u32 	%rd848, %r572;
	add.s64 	%rd849, %rd847, %rd848;
	shl.b64 	%rd850, %rd849, 2;
	add.s64 	%rd851, %rd844, %rd850;
	ld.global.nc.f32 	%f1667, [%rd851+484];
	fma.rn.f32 	%f2237, %f535, %f1667, %f2237;
	bra.uni 	$L__BB1_612;
$L__BB1_586:
	setp.eq.s32 	%p322, %r252, 122;
	@%p322 bra 	$L__BB1_608;
	setp.eq.s32 	%p323, %r252, 123;
	@%p323 bra 	$L__BB1_588;
	bra.uni 	$L__BB1_612;
$L__BB1_588:
	ld.param.u32 	%r525, [_Z36paged_attention_v1_kernel_standaloneILi128ELi128EEvPfPKfS2_S2_ifPKiS4_iiii_param_10];
	ld.param.u32 	%r396, [_Z36paged_attention_v1_kernel_standaloneILi128ELi128EEvPfPKfS2_S2_ifPKiS4_iiii_param_9];
	ld.param.u64 	%rd1155, [_Z36paged_attention_v1_kernel_standaloneILi128ELi128EEvPfPKfS2_S2_ifPKiS4_iiii_param_3];
	cvta.to.global.u64 	%rd828, %rd1155;
	mul.wide.s32 	%rd829, %r39, %r396;
	mul.lo.s32 	%r258, %r3, %r525;
	cvt.s64.s32 	%rd830, %r258;
	add.s64 	%rd831, %rd829, %rd830;
	cvt.u64.u32 	%rd832, %r572;
	add.s64 	%rd833, %rd831, %rd832;
	shl.b64 	%rd834, %rd833, 2;
	add.s64 	%rd835, %rd828, %rd834;
	ld.global.nc.f32 	%f1665, [%rd835+492];
	fma.rn.f32 	%f2235, %f535, %f1665, %f2235;
	bra.uni 	$L__BB1_612;
$L__BB1_589:
	setp.gt.s32 	%p316, %r252, 125;
	@%p316 bra 	$L__BB1_593;
	setp.eq.s32 	%p319, %r252, 124;
	@%p319 bra 	$L__BB1_609;
	setp.eq.s32 	%p320, %r252, 125;
	@%p320 bra 	$L__BB1_592;
	bra.uni 	$L__BB1_612;
$L__BB1_592:
	ld.param.u32 	%r523, [_Z36paged_attention_v1_kernel_standaloneILi128ELi128EEvPfPKfS2_S2_ifPKiS4_iiii_param_10];
	ld.param.u32 	%r394, [_Z36paged_attention_v1_kernel_standaloneILi128ELi128EEvPfPKfS2_S2_ifPKiS4_iiii_param_9];
	ld.param.u64 	%rd1153, [_Z36paged_attention_v1_kernel_standaloneILi128ELi128EEvPfPKfS2_S2_ifPKiS4_iiii_param_3];
	cvta.to.global.u64 	%rd812, %rd1153;
	mul.wide.s32 	%rd813, %r39, %r394;
	mul.lo.s32 	%r256, %r3, %r523;
	cvt.s64.s32 	%rd814, %r256;
	add.s64 	%rd815, %rd813, %rd814;
	cvt.u64.u32 	%rd816, %r572;
	add.s64 	%rd817, %rd815, %rd816;
	shl.b64 	%rd818, %rd817, 2;
	add.s64 	%rd819, %rd812, %rd818;
	ld.global.nc.f32 	%f1663, [%rd819+500];
	fma.rn.f32 	%f2233, %f535, %f1663, %f2233;
	bra.uni 	$L__BB1_612;
$L__BB1_593:
	setp.eq.s32 	%p317, %r252, 126;
	@%p317 bra 	$L__BB1_610;
	setp.eq.s32 	%p318, %r252, 127;
	@%p318 bra 	$L__BB1_611;
	bra.uni 	$L__BB1_612;
$L__BB1_595:
	ld.param.u32 	%r552, [_Z36paged_attention_v1_kernel_standaloneILi128ELi128EEvPfPKfS2_S2_ifPKiS4_iiii_param_10];
	ld.param.u32 	%r423, [_Z36paged_attention_v1_kernel_standaloneILi128ELi128EEvPfPKfS2_S2_ifPKiS4_iiii_param_9];
	ld.param.u64 	%rd1182, [_Z36paged_attention_v1_kernel_standaloneILi128ELi128EEvPfPKfS2_S2_ifPKiS4_iiii_param_3];
	cvta.to.global.u64 	%rd1044, %rd1182;
	mul.wide.s32 	%rd1045, %r39, %r423;
	mul.lo.s32 	%r285, %r3, %r552;
	cvt.s64.s32 	%rd1046, %r285;
	add.s64 	%rd1047, %rd1045, %rd1046;
	cvt.u64.u32 	%rd1048, %r572;
	add.s64 	%rd1049, %rd1047, %rd1048;
	shl.b64 	%rd1050, %rd1049, 2;
	add.s64 	%rd1051, %rd1044, %rd1050;
	ld.global.nc.f32 	%f1692, [%rd1051+384];
	fma.rn.f32 	%f2262, %f535, %f1692, %f2262;
	bra.uni 	$L__BB1_612;
$L__BB1_596:
	ld.param.u32 	%r550, [_Z36paged_attention_v1_kernel_standaloneILi128ELi128EEvPfPKfS2_S2_ifPKiS4_iiii_param_10];
	ld.param.u32 	%r421, [_Z36paged_attention_v1_kernel_standaloneILi128ELi128EEvPfPKfS2_S2_ifPKiS4_iiii_param_9];
	ld.param.u64 	%rd1180, [_Z36paged_attention_v1_kernel_standaloneILi128ELi128EEvPfPKfS2_S2_ifPKiS4_iiii_param_3];
	cvta.to.global.u64 	%rd1028, %rd1180;
	mul.wide.s32 	%rd1029, %r39, %r421;
	mul.lo.s32 	%r283, %r3, %r550;
	cvt.s64.s32 	%rd1030, %r283;
	add.s64 	%rd1031, %rd1029, %rd1030;
	cvt.u64.u32 	%rd1032, %r572;
	add.s64 	%rd1033, %rd1031, %rd1032;
	shl.b64 	%rd1034, %rd1033, 2;
	add.s64 	%rd1035, %rd1028, %rd1034;
	ld.global.nc.f32 	%f1690, [%rd1035+392];
	fma.rn.f32 	%f2260, %f535, %f1690, %f2260;
	bra.uni 	$L__BB1_612;
$L__BB1_597:
	ld.param.u32 	%r548, [_Z36paged_attention_v1_kernel_standaloneILi128ELi128EEvPfPKfS2_S2_ifPKiS4_iiii_param_10];
	ld.param.u32 	%r419, [_Z36paged_attention_v1_kernel_standaloneILi128ELi128EEvPfPKfS2_S2_ifPKiS4_iiii_param_9];
	ld.param.u64 	%rd1178, [_Z36paged_attention_v1_kernel_standaloneILi128ELi128EEvPfPKfS2_S2_ifPKiS4_iiii_param_3];
	cvta.to.global.u64 	%rd1012, %rd1178;
	mul.wide.s32 	%rd1013, %r39, %r419;
	mul.lo.s32 	%r281, %r3, %r548;
	cvt.s64.s32 	%rd1014, %r281;
	add.s64 	%rd1015, %rd1013, %rd1014;
	cvt.u64.u32 	%rd1016, %r572;
	add.s64 	%rd1017, %rd1015, %rd1016;
	shl.b64 	%rd1018, %rd1017, 2;
	add.s64 	%rd1019, %rd1012, %rd1018;
	ld.global.nc.f32 	%f1688, [%rd1019+400];
	fma.rn.f32 	%f2258, %f535, %f1688, %f2258;
	bra.uni 	$L__BB1_612;
$L__BB1_598:
	ld.param.u32 	%r546, [_Z36paged_attention_v1_kernel_standaloneILi128ELi128EEvPfPKfS2_S2_ifPKiS4_iiii_param_10];
	ld.param.u32 	%r417, [_Z36paged_attention_v1_kernel_standaloneILi128ELi128EEvPfPKfS2_S2_ifPKiS4_iiii_param_9];
	ld.param.u64 	%rd1176, [_Z36paged_attention_v1_kernel_standaloneILi128ELi128EEvPfPKfS2_S2_ifPKiS4_iiii_param_3];
	cvta.to.global.u64 	%rd996, %rd1176;
	mul.wide.s32 	%rd997, %r39, %r417;
	mul.lo.s32 	%r279, %r3, %r546;
	cvt.s64.s32 	%rd998, %r279;
	add.s64 	%rd999, %rd997, %rd998;
	cvt.u64.u32 	%rd1000, %r572;
	add.s64 	%rd1001, %rd999, %rd1000;
	shl.b64 	%rd1002, %rd1001, 2;
	add.s64 	%rd1003, %rd996, %rd1002;
	ld.global.nc.f32 	%f1686, [%rd1003+408];
	fma.rn.f32 	%f2256, %f535, %f1686, %f2256;
	bra.uni 	$L__BB1_612;
$L__BB1_599:
	ld.param.u32 	%r544, [_Z36paged_attention_v1_kernel_standaloneILi128ELi128EEvPfPKfS2_S2_ifPKiS4_iiii_param_10];
	ld.param.u32 	%r415, [_Z36paged_attention_v1_kernel_standaloneILi128ELi128EEvPfPKfS2_S2_ifPKiS4_iiii_param_9];
	ld.param.u64 	%rd1174, [_Z36paged_attention_v1_kernel_standaloneILi128ELi128EEvPfPKfS2_S2_ifPKiS4_iiii_param_3];
	cvta.to.global.u64 	%rd980, %rd1174;
	mul.wide.s32 	%rd981, %r39, %r415;
	mul.lo.s32 	%r277, %r3, %r544;
	cvt.s64.s32 	%rd982, %r277;
	add.s64 	%rd983, %rd981, %rd982;
	cvt.u64.u32 	%rd984, %r572;
	add.s64 	%rd985, %rd983, %rd984;
	shl.b64 	%rd986, %rd985, 2;
	add.s64 	%rd987, %rd980, %rd986;
	ld.global.nc.f32 	%f1684, [%rd987+416];
	fma.rn.f32 	%f2254, %f535, %f1684, %f2254;
	bra.uni 	$L__BB1_612;
$L__BB1_600:
	ld.param.u32 	%r542, [_Z36paged_attention_v1_kernel_standaloneILi128ELi128EEvPfPKfS2_S2_ifPKiS4_iiii_param_10];
	ld.param.u32 	%r413, [_Z36paged_attention_v1_kernel_standaloneILi128ELi128EEvPfPKfS2_S2_ifPKiS4_iiii_param_9];
	ld.param.u64 	%rd1172, [_Z36paged_attention_v1_kernel_standaloneILi128ELi128EEvPfPKfS2_S2_ifPKiS4_iiii_param_3];
	cvta.to.global.u64 	%rd964, %rd1172;
	mul.wide.s32 	%rd965, %r39, %r413;
	mul.lo.s32 	%r275, %r3, %r542;
	cvt.s64.s32 	%rd966, %r275;
	add.s64 	%rd967, %rd965, %rd966;
	cvt.u64.u32 	%rd968, %r572;
	add.s64 	%rd969, %rd967, %rd968;
	shl.b64 	%rd970, %rd969, 2;
	add.s64 	%rd971, %rd964, %rd970;
	ld.global.nc.f32 	%f1682, [%rd971+424];
	fma.rn.f32 	%f2252, %f535, %f1682, %f2252;
	bra.uni 	$L__BB1_612;
$L__BB1_601:
	ld.param.u32 	%r540, [_Z36paged_attention_v1_kernel_standaloneILi128ELi128EEvPfPKfS2_S2_ifPKiS4_iiii_param_10];
	ld.param.u32 	%r411, [_Z36paged_attention_v1_kernel_standaloneILi128ELi128EEvPfPKfS2_S2_ifPKiS4_iiii_param_9];
	ld.param.u64 	%rd1170, [_Z36paged_attention_v1_kernel_standaloneILi128ELi128EEvPfPKfS2_S2_ifPKiS4_iiii_param_3];
	cvta.to.global.u64 	%rd948, %rd1170;
	mul.wide.s32 	%rd949, %r39, %r411;
	mul.lo.s32 	%r273, %r3, %r540;
	cvt.s64.s32 	%rd950, %r273;
	add.s64 	%rd951, %rd949, %rd950;
	cvt.u64.u32 	%rd952, %r572;
	add.s64 	%rd953, %rd951, %rd952;
	shl.b64 	%rd954, %rd953, 2;
	add.s64 	%rd955, %rd948, %rd954;
	ld.global.nc.f32 	%f1680, [%rd955+432];
	fma.rn.f32 	%f2250, %f535, %f1680, %f2250;
	bra.uni 	$L__BB1_612;
$L__BB1_602:
	ld.param.u32 	%r538, [_Z36paged_attention_v1_kernel_standaloneILi128ELi128EEvPfPKfS2_S2_ifPKiS4_iiii_param_10];
	ld.param.u32 	%r409, [_Z36paged_attention_v1_kernel_standaloneILi128ELi128EEvPfPKfS2_S2_ifPKiS4_iiii_param_9];
	ld.param.u64 	%rd1168, [_Z36paged_attention_v1_kernel_standaloneILi128ELi128EEvPfPKfS2_S2_ifPKiS4_iiii_param_3];
	cvta.to.global.u64 	%rd932, %rd1168;
	mul.wide.s32 	%rd933, %r39, %r409;
	mul.lo.s32 	%r271, %r3, %r538;
	cvt.s64.s32 	%rd934, %r271;
	add.s64 	%rd935, %rd933, %rd934;
	cvt.u64.u32 	%rd936, %r572;
	add.s64 	%rd937, %rd935, %rd936;
	shl.b64 	%rd938, %rd937, 2;
	add.s64 	%rd939, %rd932, %rd938;
	ld.global.nc.f32 	%f1678, [%rd939+440];
	fma.rn.f32 	%f2248, %f535, %f1678, %f2248;
	bra.uni 	$L__BB1_612;
$L__BB1_603:
	ld.param.u32 	%r536, [_Z36paged_attention_v1_kernel_standaloneILi128ELi128EEvPfPKfS2_S2_ifPKiS4_iiii_param_10];
	ld.param.u32 	%r407, [_Z36paged_attention_v1_kernel_standaloneILi128ELi128EEvPfPKfS2_S2_ifPKiS4_iiii_param_9];
	ld.param.u64 	%rd1166, [_Z36paged_attention_v1_kernel_standaloneILi128ELi128EEvPfPKfS2_S2_ifPKiS4_iiii_param_3];
	cvta.to.global.u64 	%rd916, %rd1166;
	mul.wide.s32 	%rd917, %r39, %r407;
	mul.lo.s32 	%r269, %r3, %r536;
	cvt.s64.s32 	%rd918, %r269;
	add.s64 	%rd919, %rd917, %rd918;
	cvt.u64.u32 	%rd920, %r572;
	add.s64 	%rd921, %rd919, %rd920;
	shl.b64 	%rd922, %rd921, 2;
	add.s64 	%rd923, %rd916, %rd922;
	ld.global.nc.f32 	%f1676, [%rd923+448];
	fma.rn.f32 	%f2246, %f535, %f1676, %f2246;
	bra.uni 	$L__BB1_612;
$L__BB1_604:
	ld.param.u32 	%r534, [_Z36paged_attention_v1_kernel_standaloneILi128ELi128EEvPfPKfS2_S2_ifPKiS4_iiii_param_10];
	ld.param.u32 	%r405, [_Z36paged_attention_v1_kernel_standaloneILi128ELi128EEvPfPKfS2_S2_ifPKiS4_iiii_param_9];
	ld.param.u64 	%rd1164, [_Z36paged_attention_v1_kernel_standaloneILi128ELi128EEvPfPKfS2_S2_ifPKiS4_iiii_param_3];
	cvta.to.global.u64 	%rd900, %rd1164;
	mul.wide.s32 	%rd901, %r39, %r405;
	mul.lo.s32 	%r267, %r3, %r534;
	cvt.s64.s32 	%rd902, %r267;
	add.s64 	%rd903, %rd901, %rd902;
	cvt.u64.u32 	%rd904, %r572;
	add.s64 	%rd905, %rd903, %rd904;
	shl.b64 	%rd906, %rd905, 2;
	add.s64 	%rd907, %rd900, %rd906;
	ld.global.nc.f32 	%f1674, [%rd907+456];
	fma.rn.f32 	%f818, %f535, %f1674, %f818;
	bra.uni 	$L__BB1_612;
$L__BB1_605:
	ld.param.u32 	%r532, [_Z36paged_attention_v1_kernel_standaloneILi128ELi128EEvPfPKfS2_S2_ifPKiS4_iiii_param_10];
	ld.param.u32 	%r403, [_Z36paged_attention_v1_kernel_standaloneILi128ELi128EEvPfPKfS2_S2_ifPKiS4_iiii_param_9];
	ld.param.u64 	%rd1162, [_Z36paged_attention_v1_kernel_standaloneILi128ELi128EEvPfPKfS2_S2_ifPKiS4_iiii_param_3];
	cvta.to.global.u64 	%rd884, %rd1162;
	mul.wide.s32 	%rd885, %r39, %r403;
	mul.lo.s32 	%r265, %r3, %r532;
	cvt.s64.s32 	%rd886, %r265;
	add.s64 	%rd887, %rd885, %rd886;
	cvt.u64.u32 	%rd888, %r572;
	add.s64 	%rd889, %rd887, %rd888;
	shl.b64 	%rd890, %rd889, 2;
	add.s64 	%rd891, %rd884, %rd890;
	ld.global.nc.f32 	%f1672, [%rd891+464];
	fma.rn.f32 	%f2242, %f535, %f1672, %f2242;
	bra.uni 	$L__BB1_612;
$L__BB1_606:
	ld.param.u32 	%r530, [_Z36paged_attention_v1_kernel_standaloneILi128ELi128EEvPfPKfS2_S2_ifPKiS4_iiii_param_10];
	ld.param.u32 	%r401, [_Z36paged_attention_v1_kernel_standaloneILi128ELi128EEvPfPKfS2_S2_ifPKiS4_iiii_param_9];
	ld.param.u64 	%rd1160, [_Z36paged_attention_v1_kernel_standaloneILi128ELi128EEvPfPKfS2_S2_ifPKiS4_iiii_param_3];
	cvta.to.global.u64 	%rd868, %rd1160;
	mul.wide.s32 	%rd869, %r39, %r401;
	mul.lo.s32 	%r263, %r3, %r530;
	cvt.s64.s32 	%rd870, %r263;
	add.s64 	%rd871, %rd869, %rd870;
	cvt.u64.u32 	%rd872, %r572;
	add.s64 	%rd873, %rd871, %rd872;
	shl.b64 	%rd874, %rd873, 2;
	add.s64 	%rd875, %rd868, %rd874;
	ld.global.nc.f32 	%f1670, [%rd875+472];
	fma.rn.f32 	%f2240, %f535, %f1670, %f2240;
	bra.uni 	$L__BB1_612;
$L__BB1_607:
	ld.param.u32 	%r528, [_Z36paged_attention_v1_kernel_standaloneILi128ELi128EEvPfPKfS2_S2_ifPKiS4_iiii_param_10];
	ld.param.u32 	%r399, [_Z36paged_attention_v1_kernel_standaloneILi128ELi128EEvPfPKfS2_S2_ifPKiS4_iiii_param_9];
	ld.param.u64 	%rd1158, [_Z36paged_attention_v1_kernel_standaloneILi128ELi128EEvPfPKfS2_S2_ifPKiS4_iiii_param_3];
	cvta.to.global.u64 	%rd852, %rd1158;
	mul.wide.s32 	%rd853, %r39, %r399;
	mul.lo.s32 	%r261, %r3, %r528;
	cvt.s64.s32 	%rd854, %r261;
	add.s64 	%rd855, %rd853, %rd854;
	cvt.u64.u32 	%rd856, %r572;
	add.s64 	%rd857, %rd855, %rd856;
	shl.b64 	%rd858, %rd857, 2;
	add.s64 	%rd859, %rd852, %rd858;
	ld.global.nc.f32 	%f1668, [%rd859+480];
	fma.rn.f32 	%f2238, %f535, %f1668, %f2238;
	bra.uni 	$L__BB1_612;
$L__BB1_608:
	ld.param.u32 	%r526, [_Z36paged_attention_v1_kernel_standaloneILi128ELi128EEvPfPKfS2_S2_ifPKiS4_iiii_param_10];
	ld.param.u32 	%r397, [_Z36paged_attention_v1_kernel_standaloneILi128ELi128EEvPfPKfS2_S2_ifPKiS4_iiii_param_9];
	ld.param.u64 	%rd1156, [_Z36paged_attention_v1_kernel_standaloneILi128ELi128EEvPfPKfS2_S2_ifPKiS4_iiii_param_3];
	cvta.to.global.u64 	%rd836, %rd1156;
	mul.wide.s32 	%rd837, %r39, %r397;
	mul.lo.s32 	%r259, %r3, %r526;
	cvt.s64.s32 	%rd838, %r259;
	add.s64 	%rd839, %rd837, %rd838;
	cvt.u64.u32 	%rd840, %r572;
	add.s64 	%rd841, %rd839, %rd840;
	shl.b64 	%rd842, %rd841, 2;
	add.s64 	%rd843, %rd836, %rd842;
	ld.global.nc.f32 	%f1666, [%rd843+488];
	fma.rn.f32 	%f2236, %f535, %f1666, %f2236;
	bra.uni 	$L__BB1_612;
$L__BB1_609:
	ld.param.u32 	%r524, [_Z36paged_attention_v1_kernel_standaloneILi128ELi128EEvPfPKfS2_S2_ifPKiS4_iiii_param_10];
	ld.param.u32 	%r395, [_Z36paged_attention_v1_kernel_standaloneILi128ELi128EEvPfPKfS2_S2_ifPKiS4_iiii_param_9];
	ld.param.u64 	%rd1154, [_Z36paged_attention_v1_kernel_standaloneILi128ELi128EEvPfPKfS2_S2_ifPKiS4_iiii_param_3];
	cvta.to.global.u64 	%rd820, %rd1154;
	mul.wide.s32 	%rd821, %r39, %r395;
	mul.lo.s32 	%r257, %r3, %r524;
	cvt.s64.s32 	%rd822, %r257;
	add.s64 	%rd823, %rd821, %rd822;
	cvt.u64.u32 	%rd824, %r572;
	add.s64 	%rd825, %rd823, %rd824;
	shl.b64 	%rd826, %rd825, 2;
	add.s64 	%rd827, %rd820, %rd826;
	ld.global.nc.f32 	%f1664, [%rd827+496];
	fma.rn.f32 	%f2234, %f535, %f1664, %f2234;
	bra.uni 	$L__BB1_612;
$L__BB1_610:
	ld.param.u32 	%r521, [_Z36paged_attention_v1_kernel_standaloneILi128ELi128EEvPfPKfS2_S2_ifPKiS4_iiii_param_10];
	ld.param.u32 	%r392, [_Z36paged_attention_v1_kernel_standaloneILi128ELi128EEvPfPKfS2_S2_ifPKiS4_iiii_param_9];
	ld.param.u64 	%rd1151, [_Z36paged_attention_v1_kernel_standaloneILi128ELi128EEvPfPKfS2_S2_ifPKiS4_iiii_param_3];
	mov.u32 	%r253, %tid.x;
	setp.ne.s32 	%p360, %r253, 127;
	cvta.to.global.u64 	%rd796, %rd1151;
	mul.wide.s32 	%rd797, %r39, %r392;
	mul.lo.s32 	%r254, %r3, %r521;
	cvt.s64.s32 	%rd798, %r254;
	add.s64 	%rd799, %rd797, %rd798;
	cvt.u64.u32 	%rd800, %r572;
	add.s64 	%rd801, %rd799, %rd800;
	shl.b64 	%rd802, %rd801, 2;
	add.s64 	%rd803, %rd796, %rd802;
	ld.global.nc.f32 	%f1661, [%rd803+504];
	fma.rn.f32 	%f2232, %f535, %f1661, %f2232;
	@%p360 bra 	$L__BB1_612;
$L__BB1_611:
	ld.param.u32 	%r522, [_Z36paged_attention_v1_kernel_standaloneILi128ELi128EEvPfPKfS2_S2_ifPKiS4_iiii_param_10];
	ld.param.u32 	%r393, [_Z36paged_attention_v1_kernel_standaloneILi128ELi128EEvPfPKfS2_S2_ifPKiS4_iiii_param_9];
	ld.param.u64 	%rd1152, [_Z36paged_attention_v1_kernel_standaloneILi128ELi128EEvPfPKfS2_S2_ifPKiS4_iiii_param_3];
	cvta.to.global.u64 	%rd804, %rd1152;
	mul.wide.s32 	%rd805, %r39, %r393;
	mul.lo.s32 	%r255, %r3, %r522;
	cvt.s64.s32 	%rd806, %r255;
	add.s64 	%rd807, %rd805, %rd806;
	cvt.u64.u32 	%rd808, %r572;
	add.s64 	%rd809, %rd807, %rd808;
	shl.b64 	%rd810, %rd809, 2;
	add.s64 	%rd811, %rd804, %rd810;
	ld.global.nc.f32 	%f1662, [%rd811+508];
	fma.rn.f32 	%f805, %f535, %f1662, %f805;
$L__BB1_612:
	add.s32 	%r573, %r573, 1;
	setp.ne.s32 	%p361, %r573, 0;
	add.s32 	%r572, %r572, 128;
	add.s32 	%r571, %r571, 4;
	add.s32 	%r570, %r570, 1;
	@%p361 bra 	$L__BB1_294;
	add.s32 	%r569, %r569, 1;
	setp.ne.s32 	%p362, %r569, %r5;
	@%p362 bra 	$L__BB1_293;
$L__BB1_614:
	ld.param.u64 	%rd1054, [_Z36paged_attention_v1_kernel_standaloneILi128ELi128EEvPfPKfS2_S2_ifPKiS4_iiii_param_0];
	bar.sync 	0;
	mov.u32 	%r286, %nctaid.x;
	mov.u32 	%r287, %ctaid.y;
	mul.lo.s32 	%r288, %r286, %r287;
	shl.b32 	%r289, %r288, 7;
	mov.u32 	%r290, %ctaid.x;
	shl.b32 	%r291, %r290, 7;
	add.s32 	%r292, %r289, %r291;
	cvta.to.global.u64 	%rd1052, %rd1054;
	mul.wide.u32 	%rd1053, %r292, 4;
	add.s64 	%rd7, %rd1052, %rd1053;
	mov.u32 	%r51, %tid.x;
	setp.gt.s32 	%p363, %r51, 15;
	@%p363 bra 	$L__BB1_646;
	setp.gt.s32 	%p387, %r51, 7;
	@%p387 bra 	$L__BB1_631;
	setp.gt.s32 	%p399, %r51, 3;
	@%p399 bra 	$L__BB1_624;
	setp.gt.s32 	%p405, %r51, 1;
	@%p405 bra 	$L__BB1_621;
	setp.eq.s32 	%p408, %r51, 0;
	@%p408 bra 	$L__BB1_683;
	setp.eq.s32 	%p409, %r51, 1;
	@%p409 bra 	$L__BB1_620;
	bra.uni 	$L__BB1_677;
$L__BB1_620:
	st.global.f32 	[%rd7+4], %f2357;
	bra.uni 	$L__BB1_918;
$L__BB1_621:
	setp.eq.s32 	%p406, %r51, 2;
	@%p406 bra 	$L__BB1_684;
	setp.eq.s32 	%p407, %r51, 3;
	@%p407 bra 	$L__BB1_623;
	bra.uni 	$L__BB1_677;
$L__BB1_623:
	st.global.f32 	[%rd7+12], %f2355;
	bra.uni 	$L__BB1_918;
$L__BB1_624:
	setp.gt.s32 	%p400, %r51, 5;
	@%p400 bra 	$L__BB1_628;
	setp.eq.s32 	%p403, %r51, 4;
	@%p403 bra 	$L__BB1_685;
	setp.eq.s32 	%p404, %r51, 5;
	@%p404 bra 	$L__BB1_627;
	bra.uni 	$L__BB1_677;
$L__BB1_627:
	st.global.f32 	[%rd7+20], %f2353;
	bra.uni 	$L__BB1_918;
$L__BB1_628:
	setp.eq.s32 	%p401, %r51, 6;
	@%p401 bra 	$L__BB1_686;
	setp.eq.s32 	%p402, %r51, 7;
	@%p402 bra 	$L__BB1_630;
	bra.uni 	$L__BB1_677;
$L__BB1_630:
	st.global.f32 	[%rd7+28], %f2351;
	bra.uni 	$L__BB1_918;
$L__BB1_631:
	setp.gt.s32 	%p388, %r51, 11;
	@%p388 bra 	$L__BB1_639;
	setp.gt.s32 	%p394, %r51, 9;
	@%p394 bra 	$L__BB1_636;
	setp.eq.s32 	%p397, %r51, 8;
	@%p397 bra 	$L__BB1_687;
	setp.eq.s32 	%p398, %r51, 9;
	@%p398 bra 	$L__BB1_635;
	bra.uni 	$L__BB1_677;
$L__BB1_635:
	st.global.f32 	[%rd7+36], %f2349;
	bra.uni 	$L__BB1_918;
$L__BB1_636:
	setp.eq.s32 	%p395, %r51, 10;
	@%p395 bra 	$L__BB1_688;
	setp.eq.s32 	%p396, %r51, 11;
	@%p396 bra 	$L__BB1_638;
	bra.uni 	$L__BB1_677;
$L__BB1_638:
	st.global.f32 	[%rd7+44], %f2347;
	bra.uni 	$L__BB1_918;
$L__BB1_639:
	setp.gt.s32 	%p389, %r51, 13;
	@%p389 bra 	$L__BB1_643;
	setp.eq.s32 	%p392, %r51, 12;
	@%p392 bra 	$L__BB1_689;
	setp.eq.s32 	%p393, %r51, 13;
	@%p393 bra 	$L__BB1_642;
	bra.uni 	$L__BB1_677;
$L__BB1_642:
	st.global.f32 	[%rd7+52], %f2345;
	bra.uni 	$L__BB1_918;
$L__BB1_643:
	setp.eq.s32 	%p390, %r51, 14;
	@%p390 bra 	$L__BB1_690;
	setp.eq.s32 	%p391, %r51, 15;
	@%p391 bra 	$L__BB1_645;
	bra.uni 	$L__BB1_677;
$L__BB1_645:
	st.global.f32 	[%rd7+60], %f2343;
	bra.uni 	$L__BB1_918;
$L__BB1_646:
	setp.gt.s32 	%p364, %r51, 23;
	@%p364 bra 	$L__BB1_662;
	setp.gt.s32 	%p376, %r51, 19;
	@%p376 bra 	$L__BB1_655;
	setp.gt.s32 	%p382, %r51, 17;
	@%p382 bra 	$L__BB1_652;
	setp.eq.s32 	%p385, %r51, 16;
	@%p385 bra 	$L__BB1_691;
	setp.eq.s32 	%p386, %r51, 17;
	@%p386 bra 	$L__BB1_651;
	bra.uni 	$L__BB1_677;
$L__BB1_651:
	st.global.f32 	[%rd7+68], %f2341;
	bra.uni 	$L__BB1_918;
$L__BB1_652:
	setp.eq.s32 	%p383, %r51, 18;
	@%p383 bra 	$L__BB1_692;
	setp.eq.s32 	%p384, %r51, 19;
	@%p384 bra 	$L__BB1_654;
	bra.uni 	$L__BB1_677;
$L__BB1_654:
	st.global.f32 	[%rd7+76], %f2339;
	bra.uni 	$L__BB1_918;
$L__BB1_655:
	setp.gt.s32 	%p377, %r51, 21;
	@%p377 bra 	$L__BB1_659;
	setp.eq.s32 	%p380, %r51, 20;
	@%p380 bra 	$L__BB1_693;
	setp.eq.s32 	%p381, %r51, 21;
	@%p381 bra 	$L__BB1_658;
	bra.uni 	$L__BB1_677;
$L__BB1_658:
	st.global.f32 	[%rd7+84], %f2337;
	bra.uni 	$L__BB1_918;
$L__BB1_659:
	setp.eq.s32 	%p378, %r51, 22;
	@%p378 bra 	$L__BB1_694;
	setp.eq.s32 	%p379, %r51, 23;
	@%p379 bra 	$L__BB1_661;
	bra.uni 	$L__BB1_677;
$L__BB1_661:
	st.global.f32 	[%rd7+92], %f2335;
	bra.uni 	$L__BB1_918;
$L__BB1_662:
	setp.gt.s32 	%p365, %r51, 27;
	@%p365 bra 	$L__BB1_670;
	setp.gt.s32 	%p371, %r51, 25;
	@%p371 bra 	$L__BB1_667;
	setp.eq.s32 	%p374, %r51, 24;
	@%p374 bra 	$L__BB1_695;
	setp.eq.s32 	%p375, %r51, 25;
	@%p375 bra 	$L__BB1_666;
	bra.uni 	$L__BB1_677;
$L__BB1_666:
	st.global.f32 	[%rd7+100], %f2333;
	bra.uni 	$L__BB1_918;
$L__BB1_667:
	setp.eq.s32 	%p372, %r51, 26;
	@%p372 bra 	$L__BB1_696;
	setp.eq.s32 	%p373, %r51, 27;
	@%p373 bra 	$L__BB1_669;
	bra.uni 	$L__BB1_677;
$L__BB1_669:
	st.global.f32 	[%rd7+108], %f2331;
	bra.uni 	$L__BB1_918;
$L__BB1_670:
	setp.gt.s32 	%p366, %r51, 29;
	@%p366 bra 	$L__BB1_674;
	setp.eq.s32 	%p369, %r51, 28;
	@%p369 bra 	$L__BB1_697;
	setp.eq.s32 	%p370, %r51, 29;
	@%p370 bra 	$L__BB1_673;
	bra.uni 	$L__BB1_677;
$L__BB1_673:
	st.global.f32 	[%rd7+116], %f2329;
	bra.uni 	$L__BB1_918;
$L__BB1_674:
	setp.eq.s32 	%p367, %r51, 30;
	@%p367 bra 	$L__BB1_698;
	setp.eq.s32 	%p368, %r51, 31;
	@%p368 bra 	$L__BB1_676;
	bra.uni 	$L__BB1_677;
$L__BB1_676:
	st.global.f32 	[%rd7+124], %f2327;
$L__BB1_677:
	setp.gt.s32 	%p410, %r51, 52;
	@%p410 bra 	$L__BB1_731;
	setp.gt.s32 	%p439, %r51, 41;
	@%p439 bra 	$L__BB1_713;
	setp.gt.s32 	%p454, %r51, 36;
	@%p454 bra 	$L__BB1_705;
	setp.gt.s32 	%p461, %r51, 33;
	@%p461 bra 	$L__BB1_701;
	setp.eq.s32 	%p465, %r51, 32;
	@%p465 bra 	$L__BB1_682;
	bra.uni 	$L__BB1_699;
$L__BB1_682:
	st.global.f32 	[%rd7+128], %f2326;
	bra.uni 	$L__BB1_918;
$L__BB1_683:
	st.global.f32 	[%rd7], %f2358;
	bra.uni 	$L__BB1_918;
$L__BB1_684:
	st.global.f32 	[%rd7+8], %f2356;
	bra.uni 	$L__BB1_918;
$L__BB1_685:
	st.global.f32 	[%rd7+16], %f2354;
	bra.uni 	$L__BB1_918;
$L__BB1_686:
	st.global.f32 	[%rd7+24], %f2352;
	bra.uni 	$L__BB1_918;
$L__BB1_687:
	st.global.f32 	[%rd7+32], %f2350;
	bra.uni 	$L__BB1_918;
$L__BB1_688:
	st.global.f32 	[%rd7+40], %f2348;
	bra.uni 	$L__BB1_918;
$L__BB1_689:
	st.global.f32 	[%rd7+48], %f2346;
	bra.uni 	$L__BB1_918;
$L__BB1_690:
	st.global.f32 	[%rd7+56], %f2344;
	bra.uni 	$L__BB1_918;
$L__BB1_691:
	st.global.f32 	[%rd7+64], %f2342;
	bra.uni 	$L__BB1_918;
$L__BB1_692:
	st.global.f32 	[%rd7+72], %f2340;
	bra.uni 	$L__BB1_918;
$L__BB1_693:
	st.global.f32 	[%rd7+80], %f2338;
	bra.uni 	$L__BB1_918;
$L__BB1_694:
	st.global.f32 	[%rd7+88], %f2336;
	bra.uni 	$L__BB1_918;
$L__BB1_695:
	st.global.f32 	[%rd7+96], %f2334;
	bra.uni 	$L__BB1_918;
$L__BB1_696:
	st.global.f32 	[%rd7+104], %f2332;
	bra.uni 	$L__BB1_918;
$L__BB1_697:
	st.global.f32 	[%rd7+112], %f2330;
	bra.uni 	$L__BB1_918;
$L__BB1_698:
	st.global.f32 	[%rd7+120], %f2328;
	bra.uni 	$L__BB1_918;
$L__BB1_699:
	setp.eq.s32 	%p466, %r51, 33;
	@%p466 bra 	$L__BB1_700;
	bra.uni 	$L__BB1_767;
$L__BB1_700:
	st.global.f32 	[%rd7+132], %f2325;
	bra.uni 	$L__BB1_918;
$L__BB1_701:
	setp.eq.s32 	%p462, %r51, 34;
	@%p462 bra 	$L__BB1_773;
	setp.eq.s32 	%p463, %r51, 35;
	@%p463 bra 	$L__BB1_774;
	setp.eq.s32 	%p464, %r51, 36;
	@%p464 bra 	$L__BB1_704;
	bra.uni 	$L__BB1_767;
$L__BB1_704:
	st.global.f32 	[%rd7+144], %f2322;
	bra.uni 	$L__BB1_918;
$L__BB1_705:
	setp.gt.s32 	%p455, %r51, 38;
	@%p455 bra 	$L__BB1_709;
	setp.eq.s32 	%p459, %r51, 37;
	@%p459 bra 	$L__BB1_775;
	setp.eq.s32 	%p460, %r51, 38;
	@%p460 bra 	$L__BB1_708;
	bra.uni 	$L__BB1_767;
$L__BB1_708:
	st.global.f32 	[%rd7+152], %f2320;
	bra.uni 	$L__BB1_918;
$L__BB1_709:
	setp.eq.s32 	%p456, %r51, 39;
	@%p456 bra 	$L__BB1_776;
	setp.eq.s32 	%p457, %r51, 40;
	@%p457 bra 	$L__BB1_777;
	setp.eq.s32 	%p458, %r51, 41;
	@%p458 bra 	$L__BB1_712;
	bra.uni 	$L__BB1_767;
$L__BB1_712:
	st.global.f32 	[%rd7+164], %f2317;
	bra.uni 	$L__BB1_918;
$L__BB1_713:
	setp.gt.s32 	%p440, %r51, 46;
	@%p440 bra 	$L__BB1_722;
	setp.gt.s32 	%p448, %r51, 43;
	@%p448 bra 	$L__BB1_718;
	setp.eq.s32 	%p452, %r51, 42;
	@%p452 bra 	$L__BB1_778;
	setp.eq.s32 	%p453, %r51, 43;
	@%p453 bra 	$L__BB1_717;
	bra.uni 	$L__BB1_767;
$L__BB1_717:
	st.global.f32 	[%rd7+172], %f2315;
	bra.uni 	$L__BB1_918;
$L__BB1_718:
	setp.eq.s32 	%p449, %r51, 44;
	@%p449 bra 	$L__BB1_779;
	setp.eq.s32 	%p450, %r51, 45;
	@%p450 bra 	$L__BB1_780;
	setp.eq.s32 	%p451, %r51, 46;
	@%p451 bra 	$L__BB1_721;
	bra.uni 	$L__BB1_767;
$L__BB1_721:
	st.global.f32 	[%rd7+184], %f2312;
	bra.uni 	$L__BB1_918;
$L__BB1_722:
	setp.gt.s32 	%p441, %r51, 49;
	@%p441 bra 	$L__BB1_727;
	setp.eq.s32 	%p445, %r51, 47;
	@%p445 bra 	$L__BB1_781;
	setp.eq.s32 	%p446, %r51, 48;
	@%p446 bra 	$L__BB1_782;
	setp.eq.s32 	%p447, %r51, 49;
	@%p447 bra 	$L__BB1_726;
	bra.uni 	$L__BB1_767;
$L__BB1_726:
	st.global.f32 	[%rd7+196], %f2309;
	bra.uni 	$L__BB1_918;
$L__BB1_727:
	setp.eq.s32 	%p442, %r51, 50;
	@%p442 bra 	$L__BB1_783;
	setp.eq.s32 	%p443, %r51, 51;
	@%p443 bra 	$L__BB1_784;
	setp.eq.s32 	%p444, %r51, 52;
	@%p444 bra 	$L__BB1_730;
	bra.uni 	$L__BB1_767;
$L__BB1_730:
	st.global.f32 	[%rd7+208], %f2306;
	bra.uni 	$L__BB1_918;
$L__BB1_731:
	setp.gt.s32 	%p411, %r51, 62;
	@%p411 bra 	$L__BB1_749;
	setp.gt.s32 	%p426, %r51, 57;
	@%p426 bra 	$L__BB1_741;
	setp.gt.s32 	%p433, %r51, 54;
	@%p433 bra 	$L__BB1_737;
	setp.eq.s32 	%p437, %r51, 53;
	@%p437 bra 	$L__BB1_785;
	setp.eq.s32 	%p438, %r51, 54;
	@%p438 bra 	$L__BB1_736;
	bra.uni 	$L__BB1_767;
$L__BB1_736:
	st.global.f32 	[%rd7+216], %f2304;
	bra.uni 	$L__BB1_918;
$L__BB1_737:
	setp.eq.s32 	%p434, %r51, 55;
	@%p434 bra 	$L__BB1_786;
	setp.eq.s32 	%p435, %r51, 56;
	@%p435 bra 	$L__BB1_787;
	setp.eq.s32 	%p436, %r51, 57;
	@%p436 bra 	$L__BB1_740;
	bra.uni 	$L__BB1_767;
$L__BB1_740:
	st.global.f32 	[%rd7+228], %f2301;
	bra.uni 	$L__BB1_918;
$L__BB1_741:
	setp.gt.s32 	%p427, %r51, 59;
	@%p427 bra 	$L__BB1_745;
	setp.eq.s32 	%p431, %r51, 58;
	@%p431 bra 	$L__BB1_788;
	setp.eq.s32 	%p432, %r51, 59;
	@%p432 bra 	$L__BB1_744;
	bra.uni 	$L__BB1_767;
$L__BB1_744:
	st.global.f32 	[%rd7+236], %f2299;
	bra.uni 	$L__BB1_918;
$L__BB1_745:
	setp.eq.s32 	%p428, %r51, 60;
	@%p428 bra 	$L__BB1_789;
	setp.eq.s32 	%p429, %r51, 61;
	@%p429 bra 	$L__BB1_790;
	setp.eq.s32 	%p430, %r51, 62;
	@%p430 bra 	$L__BB1_748;
	bra.uni 	$L__BB1_767;
$L__BB1_748:
	st.global.f32 	[%rd7+248], %f2296;
	bra.uni 	$L__BB1_918;
$L__BB1_749:
	setp.gt.s32 	%p412, %r51, 67;
	@%p412 bra 	$L__BB1_758;
	setp.gt.s32 	%p420, %r51, 64;
	@%p420 bra 	$L__BB1_754;
	setp.eq.s32 	%p424, %r51, 63;
	@%p424 bra 	$L__BB1_791;
	setp.eq.s32 	%p425, %r51, 64;
	@%p425 bra 	$L__BB1_753;
	bra.uni 	$L__BB1_767;
$L__BB1_753:
	st.global.f32 	[%rd7+256], %f2294;
	bra.uni 	$L__BB1_918;
$L__BB1_754:
	setp.eq.s32 	%p421, %r51, 65;
	@%p421 bra 	$L__BB1_792;
	setp.eq.s32 	%p422, %r51, 66;
	@%p422 bra 	$L__BB1_793;
	setp.eq.s32 	%p423, %r51, 67;
	@%p423 bra 	$L__BB1_757;
	bra.uni 	$L__BB1_767;
$L__BB1_757:
	st.global.f32 	[%rd7+268], %f2291;
	bra.uni 	$L__BB1_918;
$L__BB1_758:
	setp.gt.s32 	%p413, %r51, 70;
	@%p413 bra 	$L__BB1_763;
	setp.eq.s32 	%p417, %r51, 68;
	@%p417 bra 	$L__BB1_794;
	setp.eq.s32 	%p418, %r51, 69;
	@%p418 bra 	$L__BB1_795;
	setp.eq.s32 	%p419, %r51, 70;
	@%p419 bra 	$L__BB1_762;
	bra.uni 	$L__BB1_767;
$L__BB1_762:
	st.global.f32 	[%rd7+280], %f2288;
	bra.uni 	$L__BB1_918;
$L__BB1_763:
	setp.eq.s32 	%p414, %r51, 71;
	@%p414 bra 	$L__BB1_796;
	setp.eq.s32 	%p415, %r51, 72;
	@%p415 bra 	$L__BB1_797;
	setp.eq.s32 	%p416, %r51, 73;
	@%p416 bra 	$L__BB1_766;
	bra.uni 	$L__BB1_767;
$L__BB1_766:
	st.global.f32 	[%rd7+292], %f2285;
$L__BB1_767:
	setp.gt.s32 	%p467, %r51, 94;
	@%p467 bra 	$L__BB1_830;
	setp.gt.s32 	%p496, %r51, 83;
	@%p496 bra 	$L__BB1_812;
	setp.gt.s32 	%p511, %r51, 78;
	@%p511 bra 	$L__BB1_804;
	setp.gt.s32 	%p518, %r51, 75;
	@%p518 bra 	$L__BB1_800;
	setp.eq.s32 	%p522, %r51, 74;
	@%p522 bra 	$L__BB1_772;
	bra.uni 	$L__BB1_798;
$L__BB1_772:
	st.global.f32 	[%rd7+296], %f2284;
	bra.uni 	$L__BB1_918;
$L__BB1_773:
	st.global.f32 	[%rd7+136], %f2324;
	bra.uni 	$L__BB1_918;
$L__BB1_774:
	st.global.f32 	[%rd7+140], %f2323;
	bra.uni 	$L__BB1_918;
$L__BB1_775:
	st.global.f32 	[%rd7+148], %f2321;
	bra.uni 	$L__BB1_918;
$L__BB1_776:
	st.global.f32 	[%rd7+156], %f2319;
	bra.uni 	$L__BB1_918;
$L__BB1_777:
	st.global.f32 	[%rd7+160], %f2318;
	bra.uni 	$L__BB1_918;
$L__BB1_778:
	st.global.f32 	[%rd7+168], %f2316;
	bra.uni 	$L__BB1_918;
$L__BB1_779:
	st.global.f32 	[%rd7+176], %f2314;
	bra.uni 	$L__BB1_918;
$L__BB1_780:
	st.global.f32 	[%rd7+180], %f2313;
	bra.uni 	$L__BB1_918;
$L__BB1_781:
	st.global.f32 	[%rd7+188], %f2311;
	bra.uni 	$L__BB1_918;
$L__BB1_782:
	st.global.f32 	[%rd7+192], %f2310;
	bra.uni 	$L__BB1_918;
$L__BB1_783:
	st.global.f32 	[%rd7+200], %f2308;
	bra.uni 	$L__BB1_918;
$L__BB1_784:
	st.global.f32 	[%rd7+204], %f2307;
	bra.uni 	$L__BB1_918;
$L__BB1_785:
	st.global.f32 	[%rd7+212], %f2305;
	bra.uni 	$L__BB1_918;
$L__BB1_786:
	st.global.f32 	[%rd7+220], %f2303;
	bra.uni 	$L__BB1_918;
$L__BB1_787:
	st.global.f32 	[%rd7+224], %f2302;
	bra.uni 	$L__BB1_918;
$L__BB1_788:
	st.global.f32 	[%rd7+232], %f2300;
	bra.uni 	$L__BB1_918;
$L__BB1_789:
	st.global.f32 	[%rd7+240], %f2298;
	bra.uni 	$L__BB1_918;
$L__BB1_790:
	st.global.f32 	[%rd7+244], %f2297;
	bra.uni 	$L__BB1_918;
$L__BB1_791:
	st.global.f32 	[%rd7+252], %f2295;
	bra.uni 	$L__BB1_918;
$L__BB1_792:
	st.global.f32 	[%rd7+260], %f2293;
	bra.uni 	$L__BB1_918;
$L__BB1_793:
	st.global.f32 	[%rd7+264], %f2292;
	bra.uni 	$L__BB1_918;
$L__BB1_794:
	st.global.f32 	[%rd7+272], %f2290;
	bra.uni 	$L__BB1_918;
$L__BB1_795:
	st.global.f32 	[%rd7+276], %f2289;
	bra.uni 	$L__BB1_918;
$L__BB1_796:
	st.global.f32 	[%rd7+284], %f2287;
	bra.uni 	$L__BB1_918;
$L__BB1_797:
	st.global.f32 	[%rd7+288], %f2286;
	bra.uni 	$L__BB1_918;
$L__BB1_798:
	setp.eq.s32 	%p523, %r51, 75;
	@%p523 bra 	$L__BB1_799;
	bra.uni 	$L__BB1_866;
$L__BB1_799:
	st.global.f32 	[%rd7+300], %f2283;
	bra.uni 	$L__BB1_918;
$L__BB1_800:
	setp.eq.s32 	%p519, %r51, 76;
	@%p519 bra 	$L__BB1_871;
	setp.eq.s32 	%p520, %r51, 77;
	@%p520 bra 	$L__BB1_872;
	setp.eq.s32 	%p521, %r51, 78;
	@%p521 bra 	$L__BB1_803;
	bra.uni 	$L__BB1_866;
$L__BB1_803:
	st.global.f32 	[%rd7+312], %f2280;
	bra.uni 	$L__BB1_918;
$L__BB1_804:
	setp.gt.s32 	%p512, %r51, 80;
	@%p512 bra 	$L__BB1_808;
	setp.eq.s32 	%p516, %r51, 79;
	@%p516 bra 	$L__BB1_873;
	setp.eq.s32 	%p517, %r51, 80;
	@%p517 bra 	$L__BB1_807;
	bra.uni 	$L__BB1_866;
$L__BB1_807:
	st.global.f32 	[%rd7+320], %f2278;
	bra.uni 	$L__BB1_918;
$L__BB1_808:
	setp.eq.s32 	%p513, %r51, 81;
	@%p513 bra 	$L__BB1_874;
	setp.eq.s32 	%p514, %r51, 82;
	@%p514 bra 	$L__BB1_875;
	setp.eq.s32 	%p515, %r51, 83;
	@%p515 bra 	$L__BB1_811;
	bra.uni 	$L__BB1_866;
$L__BB1_811:
	st.global.f32 	[%rd7+332], %f2275;
	bra.uni 	$L__BB1_918;
$L__BB1_812:
	setp.gt.s32 	%p497, %r51, 88;
	@%p497 bra 	$L__BB1_821;
	setp.gt.s32 	%p505, %r51, 85;
	@%p505 bra 	$L__BB1_817;
	setp.eq.s32 	%p509, %r51, 84;
	@%p509 bra 	$L__BB1_876;
	setp.eq.s32 	%p510, %r51, 85;
	@%p510 bra 	$L__BB1_816;
	bra.uni 	$L__BB1_866;
$L__BB1_816:
	st.global.f32 	[%rd7+340], %f2273;
	bra.uni 	$L__BB1_918;
$L__BB1_817:
	setp.eq.s32 	%p506, %r51, 86;
	@%p506 bra 	$L__BB1_877;
	setp.eq.s32 	%p507, %r51, 87;
	@%p507 bra 	$L__BB1_878;
	setp.eq.s32 	%p508, %r51, 88;
	@%p508 bra 	$L__BB1_820;
	bra.uni 	$L__BB1_866;
$L__BB1_820:
	st.global.f32 	[%rd7+352], %f2270;
	bra.uni 	$L__BB1_918;
$L__BB1_821:
	setp.gt.s32 	%p498, %r51, 91;
	@%p498 bra 	$L__BB1_826;
	setp.eq.s32 	%p502, %r51, 89;
	@%p502 bra 	$L__BB1_879;
	setp.eq.s32 	%p503, %r51, 90;
	@%p503 bra 	$L__BB1_880;
	setp.eq.s32 	%p504, %r51, 91;
	@%p504 bra 	$L__BB1_825;
	bra.uni 	$L__BB1_866;
$L__BB1_825:
	st.global.f32 	[%rd7+364], %f2267;
	bra.uni 	$L__BB1_918;
$L__BB1_826:
	setp.eq.s32 	%p499, %r51, 92;
	@%p499 bra 	$L__BB1_881;
	setp.eq.s32 	%p500, %r51, 93;
	@%p500 bra 	$L__BB1_882;
	setp.eq.s32 	%p501, %r51, 94;
	@%p501 bra 	$L__BB1_829;
	bra.uni 	$L__BB1_866;
$L__BB1_829:
	st.global.f32 	[%rd7+376], %f2264;
	bra.uni 	$L__BB1_918;
$L__BB1_830:
	setp.gt.s32 	%p468, %r51, 104;
	@%p468 bra 	$L__BB1_848;
	setp.gt.s32 	%p483, %r51, 99;
	@%p483 bra 	$L__BB1_840;
	setp.gt.s32 	%p490, %r51, 96;
	@%p490 bra 	$L__BB1_836;
	setp.eq.s32 	%p494, %r51, 95;
	@%p494 bra 	$L__BB1_883;
	setp.eq.s32 	%p495, %r51, 96;
	@%p495 bra 	$L__BB1_835;
	bra.uni 	$L__BB1_866;
$L__BB1_835:
	st.global.f32 	[%rd7+384], %f2262;
	bra.uni 	$L__BB1_918;
$L__BB1_836:
	setp.eq.s32 	%p491, %r51, 97;
	@%p491 bra 	$L__BB1_884;
	setp.eq.s32 	%p492, %r51, 98;
	@%p492 bra 	$L__BB1_885;
	setp.eq.s32 	%p493, %r51, 99;
	@%p493 bra 	$L__BB1_839;
	bra.uni 	$L__BB1_866;
$L__BB1_839:
	st.global.f32 	[%rd7+396], %f2259;
	bra.uni 	$L__BB1_918;
$L__BB1_840:
	setp.gt.s32 	%p484, %r51, 101;
	@%p484 bra 	$L__BB1_844;
	setp.eq.s32 	%p488, %r51, 100;
	@%p488 bra 	$L__BB1_886;
	setp.eq.s32 	%p489, %r51, 101;
	@%p489 bra 	$L__BB1_843;
	bra.uni 	$L__BB1_866;
$L__BB1_843:
	st.global.f32 	[%rd7+404], %f2257;
	bra.uni 	$L__BB1_918;
$L__BB1_844:
	setp.eq.s32 	%p485, %r51, 102;
	@%p485 bra 	$L__BB1_887;
	setp.eq.s32 	%p486, %r51, 103;
	@%p486 bra 	$L__BB1_888;
	setp.eq.s32 	%p487, %r51, 104;
	@%p487 bra 	$L__BB1_847;
	bra.uni 	$L__BB1_866;
$L__BB1_847:
	st.global.f32 	[%rd7+416], %f2254;
	bra.uni 	$L__BB1_918;
$L__BB1_848:
	setp.gt.s32 	%p469, %r51, 109;
	@%p469 bra 	$L__BB1_857;
	setp.gt.s32 	%p477, %r51, 106;
	@%p477 bra 	$L__BB1_853;
	setp.eq.s32 	%p481, %r51, 105;
	@%p481 bra 	$L__BB1_889;
	setp.eq.s32 	%p482, %r51, 106;
	@%p482 bra 	$L__BB1_852;
	bra.uni 	$L__BB1_866;
$L__BB1_852:
	st.global.f32 	[%rd7+424], %f2252;
	bra.uni 	$L__BB1_918;
$L__BB1_853:
	setp.eq.s32 	%p478, %r51, 107;
	@%p478 bra 	$L__BB1_890;
	setp.eq.s32 	%p479, %r51, 108;
	@%p479 bra 	$L__BB1_891;
	setp.eq.s32 	%p480, %r51, 109;
	@%p480 bra 	$L__BB1_856;
	bra.uni 	$L__BB1_866;
$L__BB1_856:
	st.global.f32 	[%rd7+436], %f2249;
	bra.uni 	$L__BB1_918;
$L__BB1_857:
	setp.gt.s32 	%p470, %r51, 112;
	@%p470 bra 	$L__BB1_862;
	setp.eq.s32 	%p474, %r51, 110;
	@%p474 bra 	$L__BB1_892;
	setp.eq.s32 	%p475, %r51, 111;
	@%p475 bra 	$L__BB1_893;
	setp.eq.s32 	%p476, %r51, 112;
	@%p476 bra 	$L__BB1_861;
	bra.uni 	$L__BB1_866;
$L__BB1_861:
	st.global.f32 	[%rd7+448], %f2246;
	bra.uni 	$L__BB1_918;
$L__BB1_862:
	setp.eq.s32 	%p471, %r51, 113;
	@%p471 bra 	$L__BB1_894;
	setp.eq.s32 	%p472, %r51, 114;
	@%p472 bra 	$L__BB1_895;
	setp.eq.s32 	%p473, %r51, 115;
	@%p473 bra 	$L__BB1_865;
	bra.uni 	$L__BB1_866;
$L__BB1_865:
	st.global.f32 	[%rd7+460], %f817;
$L__BB1_866:
	setp.gt.s32 	%p524, %r51, 121;
	@%p524 bra 	$L__BB1_902;
	setp.gt.s32 	%p532, %r51, 118;
	@%p532 bra 	$L__BB1_898;
	setp.eq.s32 	%p536, %r51, 116;
	@%p536 bra 	$L__BB1_911;
	setp.eq.s32 	%p537, %r51, 117;
	@%p537 bra 	$L__BB1_870;
	bra.uni 	$L__BB1_896;
$L__BB1_870:
	st.global.f32 	[%rd7+468], %f2241;
	bra.uni 	$L__BB1_918;
$L__BB1_871:
	st.global.f32 	[%rd7+304], %f2282;
	bra.uni 	$L__BB1_918;
$L__BB1_872:
	st.global.f32 	[%rd7+308], %f2281;
	bra.uni 	$L__BB1_918;
$L__BB1_873:
	st.global.f32 	[%rd7+316], %f2279;
	bra.uni 	$L__BB1_918;
$L__BB1_874:
	st.global.f32 	[%rd7+324], %f2277;
	bra.uni 	$L__BB1_918;
$L__BB1_875:
	st.global.f32 	[%rd7+328], %f2276;
	bra.uni 	$L__BB1_918;
$L__BB1_876:
	st.global.f32 	[%rd7+336], %f2274;
	bra.uni 	$L__BB1_918;
$L__BB1_877:
	st.global.f32 	[%rd7+344], %f2272;
	bra.uni 	$L__BB1_918;
$L__BB1_878:
	st.global.f32 	[%rd7+348], %f2271;
	bra.uni 	$L__BB1_918;
$L__BB1_879:
	st.global.f32 	[%rd7+356], %f2269;
	bra.uni 	$L__BB1_918;
$L__BB1_880:
	st.global.f32 	[%rd7+360], %f2268;
	bra.uni 	$L__BB1_918;
$L__BB1_881:
	st.global.f32 	[%rd7+368], %f2266;
	bra.uni 	$L__BB1_918;
$L__BB1_882:
	st.global.f32 	[%rd7+372], %f2265;
	bra.uni 	$L__BB1_918;
$L__BB1_883:
	st.global.f32 	[%rd7+380], %f2263;
	bra.uni 	$L__BB1_918;
$L__BB1_884:
	st.global.f32 	[%rd7+388], %f2261;
	bra.uni 	$L__BB1_918;
$L__BB1_885:
	st.global.f32 	[%rd7+392], %f2260;
	bra.uni 	$L__BB1_918;
$L__BB1_886:
	st.global.f32 	[%rd7+400], %f2258;
	bra.uni 	$L__BB1_918;
$L__BB1_887:
	st.global.f32 	[%rd7+408], %f2256;
	bra.uni 	$L__BB1_918;
$L__BB1_888:
	st.global.f32 	[%rd7+412], %f2255;
	bra.uni 	$L__BB1_918;
$L__BB1_889:
	st.global.f32 	[%rd7+420], %f2253;
	bra.uni 	$L__BB1_918;
$L__BB1_890:
	st.global.f32 	[%rd7+428], %f2251;
	bra.uni 	$L__BB1_918;
$L__BB1_891:
	st.global.f32 	[%rd7+432], %f2250;
	bra.uni 	$L__BB1_918;
$L__BB1_892:
	st.global.f32 	[%rd7+440], %f2248;
	bra.uni 	$L__BB1_918;
$L__BB1_893:
	st.global.f32 	[%rd7+444], %f2247;
	bra.uni 	$L__BB1_918;
$L__BB1_894:
	st.global.f32 	[%rd7+452], %f819;
	bra.uni 	$L__BB1_918;
$L__BB1_895:
	st.global.f32 	[%rd7+456], %f818;
	bra.uni 	$L__BB1_918;
$L__BB1_896:
	setp.eq.s32 	%p538, %r51, 118;
	@%p538 bra 	$L__BB1_897;
	bra.uni 	$L__BB1_918;
$L__BB1_897:
	st.global.f32 	[%rd7+472], %f2240;
	bra.uni 	$L__BB1_918;
$L__BB1_898:
	setp.eq.s32 	%p533, %r51, 119;
	@%p533 bra 	$L__BB1_912;
	setp.eq.s32 	%p534, %r51, 120;
	@%p534 bra 	$L__BB1_913;
	setp.eq.s32 	%p535, %r51, 121;
	@%p535 bra 	$L__BB1_901;
	bra.uni 	$L__BB1_918;
$L__BB1_901:
	st.global.f32 	[%rd7+484], %f2237;
	bra.uni 	$L__BB1_918;
$L__BB1_902:
	setp.gt.s32 	%p525, %r51, 124;
	@%p525 bra 	$L__BB1_907;
	setp.eq.s32 	%p529, %r51, 122;
	@%p529 bra 	$L__BB1_914;
	setp.eq.s32 	%p530, %r51, 123;
	@%p530 bra 	$L__BB1_915;
	setp.eq.s32 	%p531, %r51, 124;
	@%p531 bra 	$L__BB1_906;
	bra.uni 	$L__BB1_918;
$L__BB1_906:
	st.global.f32 	[%rd7+496], %f2234;
	bra.uni 	$L__BB1_918;
$L__BB1_907:
	setp.eq.s32 	%p526, %r51, 125;
	@%p526 bra 	$L__BB1_916;
	setp.eq.s32 	%p527, %r51, 126;
	@%p527 bra 	$L__BB1_917;
	setp.eq.s32 	%p528, %r51, 127;
	@%p528 bra 	$L__BB1_910;
	bra.uni 	$L__BB1_918;
$L__BB1_910:
	st.global.f32 	[%rd7+508], %f805;
	bra.uni 	$L__BB1_918;
$L__BB1_911:
	st.global.f32 	[%rd7+464], %f2242;
	bra.uni 	$L__BB1_918;
$L__BB1_912:
	st.global.f32 	[%rd7+476], %f2239;
	bra.uni 	$L__BB1_918;
$L__BB1_913:
	st.global.f32 	[%rd7+480], %f2238;
	bra.uni 	$L__BB1_918;
$L__BB1_914:
	st.global.f32 	[%rd7+488], %f2236;
	bra.uni 	$L__BB1_918;
$L__BB1_915:
	st.global.f32 	[%rd7+492], %f2235;
	bra.uni 	$L__BB1_918;
$L__BB1_916:
	st.global.f32 	[%rd7+500], %f2233;
	bra.uni 	$L__BB1_918;
$L__BB1_917:
	st.global.f32 	[%rd7+504], %f2232;
$L__BB1_918:
	ret;

}


// ===== COMPILED SASS (sm_100) =====

	.target	sm_100

	.elftype	@"ET_EXEC"


//--------------------- .note.nv.tkinfo           --------------------------
	.section	.note.nv.tkinfo,"",@"SHT_NOTE"
	.sectionflags	@"SHF_NOTE_NV_TKINFO"
	.tkinfo
        /*0018*/ 	.word	0x00000002
        /*0030*/ 	.string	""
        /*0030*/ 	.string	"ptxas"
        /*0030*/ 	.string	"Cuda compilation tools, release 13.0, V13.0.88"
        /*0030*/ 	.string	"Build cuda_13.0.r13.0/compiler.36424714_0"
        /*0030*/ 	.string	"-arch sm_100 -m 64 "



//--------------------- .note.nv.cuinfo           --------------------------
	.section	.note.nv.cuinfo,"",@"SHT_NOTE"
	.sectionflags	@"SHF_NOTE_NV_CUINFO"
        /*0018*/ 	.short	0x0002
        /*001a*/ 	.short	0x0064
        /*001c*/ 	.short	0x0082
	.zero		2


//--------------------- .nv.info                  --------------------------
	.section	.nv.info,"",@"SHT_CUDA_INFO"
	.align	4


	//----- nvinfo : EIATTR_REGCOUNT
	.align		4
        /*0000*/ 	.byte	0x04, 0x2f
        /*0002*/ 	.short	(.L_1 - .L_0)
	.align		4
.L_0:
        /*0004*/ 	.word	index@(_Z36paged_attention_v1_kernel_standaloneILi128ELi64EEvPfPKfS2_S2_ifPKiS4_iiii)
        /*0008*/ 	.word	0x0000004c


	//----- nvinfo : EIATTR_FRAME_SIZE
	.align		4
.L_1:
        /*000c*/ 	.byte	0x04, 0x11
        /*000e*/ 	.short	(.L_3 - .L_2)
	.align		4
.L_2:
        /*0010*/ 	.word	index@($__internal_1_$__cuda_sm20_rcp_rn_f32_slowpath)
        /*0014*/ 	.word	0x00000000


	//----- nvinfo : EIATTR_FRAME_SIZE
	.align		4
.L_3:
        /*0018*/ 	.byte	0x04, 0x11
        /*001a*/ 	.short	(.L_5 - .L_4)
	.align		4
.L_4:
        /*001c*/ 	.word	index@(_Z36paged_attention_v1_kernel_standaloneILi128ELi64EEvPfPKfS2_S2_ifPKiS4_iiii)
        /*0020*/ 	.word	0x00000000


	//----- nvinfo : EIATTR_REGCOUNT
	.align		4
.L_5:
        /*0024*/ 	.byte	0x04, 0x2f
        /*0026*/ 	.short	(.L_7 - .L_6)
	.align		4
.L_6:
        /*0028*/ 	.word	index@(_Z36paged_attention_v1_kernel_standaloneILi128ELi128EEvPfPKfS2_S2_ifPKiS4_iiii)
        /*002c*/ 	.word	0x00000090


	//----- nvinfo : EIATTR_FRAME_SIZE
	.align		4
.L_7:
        /*0030*/ 	.byte	0x04, 0x11
        /*0032*/ 	.short	(.L_9 - .L_8)
	.align		4
.L_8:
        /*0034*/ 	.word	index@($__internal_0_$__cuda_sm20_rcp_rn_f32_slowpath)
        /*0038*/ 	.word	0x00000000


	//----- nvinfo : EIATTR_FRAME_SIZE
	.align		4
.L_9:
        /*003c*/ 	.byte	0x04, 0x11
        /*003e*/ 	.short	(.L_11 - .L_10)
	.align		4
.L_10:
        /*0040*/ 	.word	index@(_Z36paged_attention_v1_kernel_standaloneILi128ELi128EEvPfPKfS2_S2_ifPKiS4_iiii)
        /*0044*/ 	.word	0x00000000


	//----- nvinfo : EIATTR_MIN_STACK_SIZE
	.align		4
.L_11:
        /*0048*/ 	.byte	0x04, 0x12
        /*004a*/ 	.short	(.L_13 - .L_12)
	.align		4
.L_12:
        /*004c*/ 	.word	index@(_Z36paged_attention_v1_kernel_standaloneILi128ELi128EEvPfPKfS2_S2_ifPKiS4_iiii)
        /*0050*/ 	.word	0x00000000


	//----- nvinfo : EIATTR_MIN_STACK_SIZE
	.align		4
.L_13:
        /*0054*/ 	.byte	0x04, 0x12
        /*0056*/ 	.short	(.L_15 - .L_14)
	.align		4
.L_14:
        /*0058*/ 	.word	index@(_Z36paged_attention_v1_kernel_standaloneILi128ELi64EEvPfPKfS2_S2_ifPKiS4_iiii)
        /*005c*/ 	.word	0x00000000
.L_15:


//--------------------- .nv.compat                --------------------------
	.section	.nv.compat,"",@"SHT_CUDA_COMPAT_INFO"
	.align	4
        /*0000*/ 	.byte	0x02, 0x09, 0x00, 0x00, 0x02, 0x02, 0x01, 0x00, 0x02, 0x05, 0x05, 0x00, 0x03, 0x07, 0x01, 0x01
        /*0010*/ 	.byte	0x02, 0x03, 0x00, 0x00, 0x02, 0x06, 0x01, 0x00, 0x04, 0x0b, 0x08, 0x00, 0x09, 0x00, 0x00, 0x00
        /*0020*/ 	.byte	0x00, 0x00, 0x00, 0x00


//--------------------- .nv.info._Z36paged_attention_v1_kernel_standaloneILi128ELi128EEvPfPKfS2_S2_ifPKiS4_iiii --------------------------
	.section	.nv.info._Z36paged_attention_v1_kernel_standaloneILi128ELi128EEvPfPKfS2_S2_ifPKiS4_iiii,"",@"SHT_CUDA_INFO"
	.sectionflags	@""
	.align	4


	//----- nvinfo : EIATTR_CUDA_API_VERSION
	.align		4
        /*0000*/ 	.byte	0x04, 0x37
        /*0002*/ 	.short	(.L_17 - .L_16)
.L_16:
        /*0004*/ 	.word	0x00000082


	//----- nvinfo : EIATTR_KPARAM_INFO
	.align		4
.L_17:
        /*0008*/ 	.byte	0x04, 0x17
        /*000a*/ 	.short	(.L_19 - .L_18)
.L_18:
        /*000c*/ 	.word	0x00000000
        /*0010*/ 	.short	0x000b
        /*0012*/ 	.short	0x0044
        /*0014*/ 	.byte	0x00, 0xf0, 0x11, 0x00


	//----- nvinfo : EIATTR_KPARAM_INFO
	.align		4
.L_19:
        /*0018*/ 	.byte	0x04, 0x17
        /*001a*/ 	.short	(.L_21 - .L_20)
.L_20:
        /*001c*/ 	.word	0x00000000
        /*0020*/ 	.short	0x000a
        /*0022*/ 	.short	0x0040
        /*0024*/ 	.byte	0x00, 0xf0, 0x11, 0x00


	//----- nvinfo : EIATTR_KPARAM_INFO
	.align		4
.L_21:
        /*0028*/ 	.byte	0x04, 0x17
        /*002a*/ 	.short	(.L_23 - .L_22)
.L_22:
        /*002c*/ 	.word	0x00000000
        /*0030*/ 	.short	0x0009
        /*0032*/ 	.short	0x003c
        /*0034*/ 	.byte	0x00, 0xf0, 0x11, 0x00


	//----- nvinfo : EIATTR_KPARAM_INFO
	.align		4
.L_23:
        /*0038*/ 	.byte	0x04, 0x17
        /*003a*/ 	.short	(.L_25 - .L_24)
.L_24:
        /*003c*/ 	.word	0x00000000
        /*0040*/ 	.short	0x0008
        /*0042*/ 	.short	0x0038
        /*0044*/ 	.byte	0x00, 0xf0, 0x11, 0x00


	//----- nvinfo : EIATTR_KPARAM_INFO
	.align		4
.L_25:
        /*0048*/ 	.byte	0x04, 0x17
        /*004a*/ 	.short	(.L_27 - .L_26)
.L_26:
        /*004c*/ 	.word	0x00000000
        /*0050*/ 	.short	0x0007
        /*0052*/ 	.short	0x0030
        /*0054*/ 	.byte	0x00, 0xf5, 0x21, 0x00


	//----- nvinfo : EIATTR_KPARAM_INFO
	.align		4
.L_27:
        /*0058*/ 	.byte	0x04, 0x17
        /*005a*/ 	.short	(.L_29 - .L_28)
.L_28:
        /*005c*/ 	.word	0x00000000
        /*0060*/ 	.short	0x0006
        /*0062*/ 	.short	0x0028
        /*0064*/ 	.byte	0x00, 0xf5, 0x21, 0x00


	//----- nvinfo : EIATTR_KPARAM_INFO
	.align		4
.L_29:
        /*0068*/ 	.byte	0x04, 0x17
        /*006a*/ 	.short	(.L_31 - .L_30)
.L_30:
        /*006c*/ 	.word	0x00000000
        /*0070*/ 	.short	0x0005
        /*0072*/ 	.short	0x0024
        /*0074*/ 	.byte	0x00, 0xf0, 0x11, 0x00


	//----- nvinfo : EIATTR_KPARAM_INFO
	.align		4
.L_31:
        /*0078*/ 	.byte	0x04, 0x17
        /*007a*/ 	.short	(.L_33 - .L_32)
.L_32:
        /*007c*/ 	.word	0x00000000
        /*0080*/ 	.short	0x0004
        /*0082*/ 	.short	0x0020
        /*0084*/ 	.byte	0x00, 0xf0, 0x11, 0x00


	//----- nvinfo : EIATTR_KPARAM_INFO
	.align		4
.L_33:
        /*0088*/ 	.byte	0x04, 0x17
        /*008a*/ 	.short	(.L_35 - .L_34)
.L_34:
        /*008c*/ 	.word	0x00000000
        /*0090*/ 	.short	0x0003
        /*0092*/ 	.short	0x0018
        /*0094*/ 	.byte	0x00, 0xf5, 0x21, 0x00


	//----- nvinfo : EIATTR_KPARAM_INFO
	.align		4
.L_35:
        /*0098*/ 	.byte	0x04, 0x17
        /*009a*/ 	.short	(.L_37 - .L_36)
.L_36:
        /*009c*/ 	.word	0x00000000
        /*00a0*/ 	.short	0x0002
        /*00a2*/ 	.short	0x0010
        /*00a4*/ 	.byte	0x00, 0xf5, 0x21, 0x00


	//----- nvinfo : EIATTR_KPARAM_INFO
	.align		4
.L_37:
        /*00a8*/ 	.byte	0x04, 0x17
        /*00aa*/ 	.short	(.L_39 - .L_38)
.L_38:
        /*00ac*/ 	.word	0x00000000
        /*00b0*/ 	.short	0x0001
        /*00b2*/ 	.short	0x0008
        /*00b4*/ 	.byte	0x00, 0xf5, 0x21, 0x00


	//----- nvinfo : EIATTR_KPARAM_INFO
	.align		4
.L_39:
        /*00b8*/ 	.byte	0x04, 0x17
        /*00ba*/ 	.short	(.L_41 - .L_40)
.L_40:
        /*00bc*/ 	.word	0x00000000
        /*00c0*/ 	.short	0x0000
        /*00c2*/ 	.short	0x0000
        /*00c4*/ 	.byte	0x00, 0xf5, 0x21, 0x00


	//----- nvinfo : EIATTR_SPARSE_MMA_MASK
	.align		4
.L_41:
        /*00c8*/ 	.byte	0x03, 0x50
        /*00ca*/ 	.short	0x0000


	//----- nvinfo : EIATTR_MAXREG_COUNT
	.align		4
        /*00cc*/ 	.byte	0x03, 0x1b
        /*00ce*/ 	.short	0x00ff


	//----- nvinfo : EIATTR_NUM_BARRIERS
	.align		4
        /*00d0*/ 	.byte	0x02, 0x4c
        /*00d2*/ 	.byte	0x01
	.zero		1


	//----- nvinfo : EIATTR_MERCURY_ISA_VERSION
	.align		4
        /*00d4*/ 	.byte	0x03, 0x5f
        /*00d6*/ 	.short	0x0101


	//----- nvinfo : EIATTR_COOP_GROUP_MASK_REGIDS
	.align		4
        /*00d8*/ 	.byte	0x04, 0x29
        /*00da*/ 	.short	(.L_43 - .L_42)


	//   ....[0]....
.L_42:
        /*00dc*/ 	.word	0xffffffff


	//   ....[1]....
        /*00e0*/ 	.word	0xffffffff


	//   ....[2]....
        /*00e4*/ 	.word	0xffffffff


	//   ....[3]....
        /*00e8*/ 	.word	0xffffffff


	//   ....[4]....
        /*00ec*/ 	.word	0xffffffff


	//   ....[5]....
        /*00f0*/ 	.word	0xffffffff


	//   ....[6]....
        /*00f4*/ 	.word	0xffffffff


	//   ....[7]....
        /*00f8*/ 	.word	0xffffffff


	//   ....[8]....
        /*00fc*/ 	.word	0xffffffff


	//   ....[9]....
        /*0100*/ 	.word	0xffffffff


	//   ....[10]....
        /*0104*/ 	.word	0xffffffff


	//   ....[11]....
        /*0108*/ 	.word	0xffffffff


	//   ....[12]....
        /*010c*/ 	.word	0xffffffff


	//   ....[13]....
        /*0110*/ 	.word	0xffffffff


	//   ....[14]....
        /*0114*/ 	.word	0xffffffff


	//   ....[15]....
        /*0118*/ 	.word	0xffffffff


	//----- nvinfo : EIATTR_COOP_GROUP_INSTR_OFFSETS
	.align		4
.L_43:
        /*011c*/ 	.byte	0x04, 0x28
        /*011e*/ 	.short	(.L_45 - .L_44)


	//   ....[0]....
.L_44:
        /*0120*/ 	.word	0x00003990


	//   ....[1]....
        /*0124*/ 	.word	0x000039e0


	//   ....[2]....
        /*0128*/ 	.word	0x00003a00


	//   ....[3]....
        /*012c*/ 	.word	0x00003a30


	//   ....[4]....
        /*0130*/ 	.word	0x00003a60


	//   ....[5]....
        /*0134*/ 	.word	0x00003ac0


	//   ....[6]....
        /*0138*/ 	.word	0x00003ae0


	//   ....[7]....
        /*013c*/ 	.word	0x00003b00


	//   ....[8]....
        /*0140*/ 	.word	0x000040c0


	//   ....[9]....
        /*0144*/ 	.word	0x00004120


	//   ....[10]....
        /*0148*/ 	.word	0x00004140


	//   ....[11]....
        /*014c*/ 	.word	0x00004160


	//   ....[12]....
        /*0150*/ 	.word	0x00004180


	//   ....[13]....
        /*0154*/ 	.word	0x000041d0


	//   ....[14]....
        /*0158*/ 	.word	0x000041f0


	//   ....[15]....
        /*015c*/ 	.word	0x00004210


	//----- nvinfo : EIATTR_VRC_CTA_INIT_COUNT
	.align		4
.L_45:
        /*0160*/ 	.byte	0x02, 0x4a
	.zero		1
	.zero		1


	//----- nvinfo : EIATTR_EXIT_INSTR_OFFSETS
	.align		4
        /*0164*/ 	.byte	0x04, 0x1c
        /*0166*/ 	.short	(.L_47 - .L_46)


	//   ....[0]....
.L_46:
        /*0168*/ 	.word	0x00000070


	//   ....[1]....
        /*016c*/ 	.word	0x0000ce90


	//   ....[2]....
        /*0170*/ 	.word	0x0000ceb0


	//   ....[3]....
        /*0174*/ 	.word	0x0000cf30


	//   ....[4]....
        /*0178*/ 	.word	0x0000cf50


	//   ....[5]....
        /*017c*/ 	.word	0x0000cff0


	//   ....[6]....
        /*0180*/ 	.word	0x0000d010


	//   ....[7]....
        /*0184*/ 	.word	0x0000d090


	//   ....[8]....
        /*0188*/ 	.word	0x0000d0b0


	//   ....[9]....
        /*018c*/ 	.word	0x0000d170


	//   ....[10]....
        /*0190*/ 	.word	0x0000d190


	//   ....[11]....
        /*0194*/ 	.word	0x0000d210


	//   ....[12]....
        /*0198*/ 	.word	0x0000d230


	//   ....[13]....
        /*019c*/ 	.word	0x0000d2d0


	//   ....[14]....
        /*01a0*/ 	.word	0x0000d2f0


	//   ....[15]....
        /*01a4*/ 	.word	0x0000d370


	//   ....[16]....
        /*01a8*/ 	.word	0x0000d390


	//   ....[17]....
        /*01ac*/ 	.word	0x0000d470


	//   ....[18]....
        /*01b0*/ 	.word	0x0000d490


	//   ....[19]....
        /*01b4*/ 	.word	0x0000d510


	//   ....[20]....
        /*01b8*/ 	.word	0x0000d530


	//   ....[21]....
        /*01bc*/ 	.word	0x0000d5d0


	//   ....[22]....
        /*01c0*/ 	.word	0x0000d5f0


	//   ....[23]....
        /*01c4*/ 	.word	0x0000d670


	//   ....[24]....
        /*01c8*/ 	.word	0x0000d690


	//   ....[25]....
        /*01cc*/ 	.word	0x0000d750


	//   ....[26]....
        /*01d0*/ 	.word	0x0000d770


	//   ....[27]....
        /*01d4*/ 	.word	0x0000d7f0


	//   ....[28]....
        /*01d8*/ 	.word	0x0000d810


	//   ....[29]....
        /*01dc*/ 	.word	0x0000d8b0


	//   ....[30]....
        /*01e0*/ 	.word	0x0000d8d0


	//   ....[31]....
        /*01e4*/ 	.word	0x0000da10


	//   ....[32]....
        /*01e8*/ 	.word	0x0000da30


	//   ....[33]....
        /*01ec*/ 	.word	0x0000dab0


	//   ....[34]....
        /*01f0*/ 	.word	0x0000dad0


	//   ....[35]....
        /*01f4*/ 	.word	0x0000daf0


	//   ....[36]....
        /*01f8*/ 	.word	0x0000db90


	//   ....[37]....
        /*01fc*/ 	.word	0x0000dbb0


	//   ....[38]....
        /*0200*/ 	.word	0x0000dc30


	//   ....[39]....
        /*0204*/ 	.word	0x0000dc50


	//   ....[40]....
        /*0208*/ 	.word	0x0000dc70


	//   ....[41]....
        /*020c*/ 	.word	0x0000dd30


	//   ....[42]....
        /*0210*/ 	.word	0x0000dd50


	//   ....[43]....
        /*0214*/ 	.word	0x0000ddd0


	//   ....[44]....
        /*0218*/ 	.word	0x0000ddf0


	//   ....[45]....
        /*021c*/ 	.word	0x0000de10


	//   ....[46]....
        /*0220*/ 	.word	0x0000deb0


	//   ....[47]....
        /*0224*/ 	.word	0x0000ded0


	//   ....[48]....
        /*0228*/ 	.word	0x0000def0


	//   ....[49]....
        /*022c*/ 	.word	0x0000df70


	//   ....[50]....
        /*0230*/ 	.word	0x0000df90


	//   ....[51]....
        /*0234*/ 	.word	0x0000dfb0


	//   ....[52]....
        /*0238*/ 	.word	0x0000e090


	//   ....[53]....
        /*023c*/ 	.word	0x0000e0b0


	//   ....[54]....
        /*0240*/ 	.word	0x0000e130


	//   ....[55]....
        /*0244*/ 	.word	0x0000e150


	//   ....[56]....
        /*0248*/ 	.word	0x0000e170


	//   ....[57]....
        /*024c*/ 	.word	0x0000e210


	//   ....[58]....
        /*0250*/ 	.word	0x0000e230


	//   ....[59]....
        /*0254*/ 	.word	0x0000e2b0


	//   ....[60]....
        /*0258*/ 	.word	0x0000e2d0


	//   ....[61]....
        /*025c*/ 	.word	0x0000e2f0


	//   ....[62]....
        /*0260*/ 	.word	0x0000e3b0


	//   ....[63]....
        /*0264*/ 	.word	0x0000e3d0


	//   ....[64]....
        /*0268*/ 	.word	0x0000e450


	//   ....[65]....
        /*026c*/ 	.word	0x0000e470


	//   ....[66]....
        /*0270*/ 	.word	0x0000e490


	//   ....[67]....
        /*0274*/ 	.word	0x0000e530


	//   ....[68]....
        /*0278*/ 	.word	0x0000e550


	//   ....[69]....
        /*027c*/ 	.word	0x0000e570


	//   ....[70]....
        /*0280*/ 	.word	0x0000e6f0


	//   ....[71]....
        /*0284*/ 	.word	0x0000e710


	//   ....[72]....
        /*0288*/ 	.word	0x0000e790


	//   ....[73]....
        /*028c*/ 	.word	0x0000e7b0


	//   ....[74]....
        /*0290*/ 	.word	0x0000e7d0


	//   ....[75]....
        /*0294*/ 	.word	0x0000e870


	//   ....[76]....
        /*0298*/ 	.word	0x0000e890


	//   ....[77]....
        /*029c*/ 	.word	0x0000e910


	//   ....[78]....
        /*02a0*/ 	.word	0x0000e930


	//   ....[79]....
        /*02a4*/ 	.word	0x0000e950


	//   ....[80]....
        /*02a8*/ 	.word	0x0000ea10


	//   ....[81]....
        /*02ac*/ 	.word	0x0000ea30


	//   ....[82]....
        /*02b0*/ 	.word	0x0000eab0


	//   ....[83]....
        /*02b4*/ 	.word	0x0000ead0


	//   ....[84]....
        /*02b8*/ 	.word	0x0000eaf0


	//   ....[85]....
        /*02bc*/ 	.word	0x0000eb90


	//   ....[86]....
        /*02c0*/ 	.word	0x0000ebb0


	//   ....[87]....
        /*02c4*/ 	.word	0x0000ebd0


	//   ....[88]....
        /*02c8*/ 	.word	0x0000ec50


	//   ....[89]....
        /*02cc*/ 	.word	0x0000ec70


	//   ....[90]....
        /*02d0*/ 	.word	0x0000ec90


	//   ....[91]....
        /*02d4*/ 	.word	0x0000ed70


	//   ....[92]....
        /*02d8*/ 	.word	0x0000ed90


	//   ....[93]....
        /*02dc*/ 	.word	0x0000ee10


	//   ....[94]....
        /*02e0*/ 	.word	0x0000ee30


	//   ....[95]....
        /*02e4*/ 	.word	0x0000ee50


	//   ....[96]....
        /*02e8*/ 	.word	0x0000eef0


	//   ....[97]....
        /*02ec*/ 	.word	0x0000ef10


	//   ....[98]....
        /*02f0*/ 	.word	0x0000ef90


	//   ....[99]....
        /*02f4*/ 	.word	0x0000efb0


	//   ....[100]....
        /*02f8*/ 	.word	0x0000efd0


	//   ....[101]....
        /*02fc*/ 	.word	0x0000f090


	//   ....[102]....
        /*0300*/ 	.word	0x0000f0b0


	//   ....[103]....
        /*0304*/ 	.word	0x0000f130


	//   ....[104]....
        /*0308*/ 	.word	0x0000f150


	//   ....[105]....
        /*030c*/ 	.word	0x0000f170


	//   ....[106]....
        /*0310*/ 	.word	0x0000f210


	//   ....[107]....
        /*0314*/ 	.word	0x0000f230


	//   ....[108]....
        /*0318*/ 	.word	0x0000f250


	//   ....[109]....
        /*031c*/ 	.word	0x0000f3b0


	//   ....[110]....
        /*0320*/ 	.word	0x0000f3d0


	//   ....[111]....
        /*0324*/ 	.word	0x0000f3f0


	//   ....[112]....
        /*0328*/ 	.word	0x0000f410


	//   ....[113]....
        /*032c*/ 	.word	0x0000f490


	//   ....[114]....
        /*0330*/ 	.word	0x0000f4b0


	//   ....[115]....
        /*0334*/ 	.word	0x0000f4d0


	//   ....[116]....
        /*0338*/ 	.word	0x0000f570


	//   ....[117]....
        /*033c*/ 	.word	0x0000f590


	//   ....[118]....
        /*0340*/ 	.word	0x0000f5b0


	//   ....[119]....
        /*0344*/ 	.word	0x0000f630


	//   ....[120]....
        /*0348*/ 	.word	0x0000f650


	//   ....[121]....
        /*034c*/ 	.word	0x0000f680


	//   ....[122]....
        /*0350*/ 	.word	0x0000f6a0


	//   ....[123]....
        /*0354*/ 	.word	0x0000f6c0


	//   ....[124]....
        /*0358*/ 	.word	0x0000f6e0


	//   ....[125]....
        /*035c*/ 	.word	0x0000f700


	//   ....[126]....
        /*0360*/ 	.word	0x0000f720


	//----- nvinfo : EIATTR_INDIRECT_BRANCH_TARGETS
	.align		4
.L_47:
        /*0364*/ 	.byte	0x04, 0x34
        /*0366*/ 	.short	(.L_49 - .L_48)


	//   ....[0]....
.L_48:
        /*0368*/ 	.word	.L_x_257@srel
        /*036c*/ 	.short	0x0
        /*036e*/ 	.short	0x0
        /*0370*/ 	.word	0x3
        /*0374*/ 	.word	.L_x_258@srel
        /*0378*/ 	.word	.L_x_259@srel
        /*037c*/ 	.word	.L_x_57@srel


	//   ....[1]....
        /*0380*/ 	.word	.L_x_261@srel
        /*0384*/ 	.short	0x0
        /*0386*/ 	.short	0x0
        /*0388*/ 	.word	0x3
        /*038c*/ 	.word	.L_x_262@srel
        /*0390*/ 	.word	.L_x_263@srel
        /*0394*/ 	.word	.L_x_57@srel


	//   ....[2]....
        /*0398*/ 	.word	.L_x_265@srel
        /*039c*/ 	.short	0x0
        /*039e*/ 	.short	0x0
        /*03a0*/ 	.word	0x3
        /*03a4*/ 	.word	.L_x_266@srel
        /*03a8*/ 	.word	.L_x_267@srel
        /*03ac*/ 	.word	.L_x_57@srel


	//   ....[3]....
        /*03b0*/ 	.word	.L_x_269@srel
        /*03b4*/ 	.short	0x0
        /*03b6*/ 	.short	0x0
        /*03b8*/ 	.word	0x3
        /*03bc*/ 	.word	.L_x_270@srel
        /*03c0*/ 	.word	.L_x_271@srel
        /*03c4*/ 	.word	.L_x_57@srel


	//   ....[4]....
        /*03c8*/ 	.word	.L_x_273@srel
        /*03cc*/ 	.short	0x0
        /*03ce*/ 	.short	0x0
        /*03d0*/ 	.word	0x3
        /*03d4*/ 	.word	.L_x_274@srel
        /*03d8*/ 	.word	.L_x_275@srel
        /*03dc*/ 	.word	.L_x_57@srel


	//   ....[5]....
        /*03e0*/ 	.word	.L_x_277@srel
        /*03e4*/ 	.short	0x0
        /*03e6*/ 	.short	0x0
        /*03e8*/ 	.word	0x3
        /*03ec*/ 	.word	.L_x_278@srel
        /*03f0*/ 	.word	.L_x_279@srel
        /*03f4*/ 	.word	.L_x_57@srel


	//   ....[6]....
        /*03f8*/ 	.word	.L_x_281@srel
        /*03fc*/ 	.short	0x0
        /*03fe*/ 	.short	0x0
        /*0400*/ 	.word	0x3
        /*0404*/ 	.word	.L_x_282@srel
        /*0408*/ 	.word	.L_x_283@srel
        /*040c*/ 	.word	.L_x_57@srel


	//   ....[7]....
        /*0410*/ 	.word	.L_x_285@srel
        /*0414*/ 	.short	0x0
        /*0416*/ 	.short	0x0
        /*0418*/ 	.word	0x3
        /*041c*/ 	.word	.L_x_286@srel
        /*0420*/ 	.word	.L_x_287@srel
        /*0424*/ 	.word	.L_x_57@srel


	//   ....[8]....
        /*0428*/ 	.word	.L_x_289@srel
        /*042c*/ 	.short	0x0
        /*042e*/ 	.short	0x0
        /*0430*/ 	.word	0x3
        /*0434*/ 	.word	.L_x_290@srel
        /*0438*/ 	.word	.L_x_291@srel
        /*043c*/ 	.word	.L_x_57@srel


	//   ....[9]....
        /*0440*/ 	.word	.L_x_293@srel
        /*0444*/ 	.short	0x0
        /*0446*/ 	.short	0x0
        /*0448*/ 	.word	0x3
        /*044c*/ 	.word	.L_x_294@srel
        /*0450*/ 	.word	.L_x_295@srel
        /*0454*/ 	.word	.L_x_57@srel


	//   ....[10]....
        /*0458*/ 	.word	.L_x_297@srel
        /*045c*/ 	.short	0x0
        /*045e*/ 	.short	0x0
        /*0460*/ 	.word	0x3
        /*0464*/ 	.word	.L_x_298@srel
        /*0468*/ 	.word	.L_x_299@srel
        /*046c*/ 	.word	.L_x_57@srel


	//   ....[11]....
        /*0470*/ 	.word	.L_x_301@srel
        /*0474*/ 	.short	0x0
        /*0476*/ 	.short	0x0
        /*0478*/ 	.word	0x3
        /*047c*/ 	.word	.L_x_302@srel
        /*0480*/ 	.word	.L_x_303@srel
        /*0484*/ 	.word	.L_x_57@srel


	//   ....[12]....
        /*0488*/ 	.word	.L_x_305@srel
        /*048c*/ 	.short	0x0
        /*048e*/ 	.short	0x0
        /*0490*/ 	.word	0x3
        /*0494*/ 	.word	.L_x_306@srel
        /*0498*/ 	.word	.L_x_307@srel
        /*049c*/ 	.word	.L_x_57@srel


	//   ....[13]....
        /*04a0*/ 	.word	.L_x_309@srel
        /*04a4*/ 	.short	0x0
        /*04a6*/ 	.short	0x0
        /*04a8*/ 	.word	0x3
        /*04ac*/ 	.word	.L_x_310@srel
        /*04b0*/ 	.word	.L_x_311@srel
        /*04b4*/ 	.word	.L_x_57@srel


	//   ....[14]....
        /*04b8*/ 	.word	.L_x_313@srel
        /*04bc*/ 	.short	0x0
        /*04be*/ 	.short	0x0
        /*04c0*/ 	.word	0x3
        /*04c4*/ 	.word	.L_x_314@srel
        /*04c8*/ 	.word	.L_x_315@srel
        /*04cc*/ 	.word	.L_x_57@srel


	//   ....[15]....
        /*04d0*/ 	.word	.L_x_317@srel
        /*04d4*/ 	.short	0x0
        /*04d6*/ 	.short	0x0
        /*04d8*/ 	.word	0x3
        /*04dc*/ 	.word	.L_x_318@srel
        /*04e0*/ 	.word	.L_x_319@srel
        /*04e4*/ 	.word	.L_x_57@srel


	//   ....[16]....
        /*04e8*/ 	.word	.L_x_321@srel
        /*04ec*/ 	.short	0x0
        /*04ee*/ 	.short	0x0
        /*04f0*/ 	.word	0x3
        /*04f4*/ 	.word	.L_x_322@srel
        /*04f8*/ 	.word	.L_x_323@srel
        /*04fc*/ 	.word	.L_x_57@srel


	//   ....[17]....
        /*0500*/ 	.word	.L_x_325@srel
        /*0504*/ 	.short	0x0
        /*0506*/ 	.short	0x0
        /*0508*/ 	.word	0x3
        /*050c*/ 	.word	.L_x_326@srel
        /*0510*/ 	.word	.L_x_327@srel
        /*0514*/ 	.word	.L_x_57@srel


	//   ....[18]....
        /*0518*/ 	.word	.L_x_329@srel
        /*051c*/ 	.short	0x0
        /*051e*/ 	.short	0x0
        /*0520*/ 	.word	0x3
        /*0524*/ 	.word	.L_x_330@srel
        /*0528*/ 	.word	.L_x_331@srel
        /*052c*/ 	.word	.L_x_57@srel


	//   ....[19]....
        /*0530*/ 	.word	.L_x_333@srel
        /*0534*/ 	.short	0x0
        /*0536*/ 	.short	0x0
        /*0538*/ 	.word	0x3
        /*053c*/ 	.word	.L_x_334@srel
        /*0540*/ 	.word	.L_x_335@srel
        /*0544*/ 	.word	.L_x_57@srel


	//   ....[20]....
        /*0548*/ 	.word	.L_x_337@srel
        /*054c*/ 	.short	0x0
        /*054e*/ 	.short	0x0
        /*0550*/ 	.word	0x3
        /*0554*/ 	.word	.L_x_338@srel
        /*0558*/ 	.word	.L_x_339@srel
        /*055c*/ 	.word	.L_x_57@srel


	//   ....[21]....
        /*0560*/ 	.word	.L_x_341@srel
        /*0564*/ 	.short	0x0
        /*0566*/ 	.short	0x0
        /*0568*/ 	.word	0x3
        /*056c*/ 	.word	.L_x_342@srel
        /*0570*/ 	.word	.L_x_343@srel
        /*0574*/ 	.word	.L_x_57@srel


	//   ....[22]....
        /*0578*/ 	.word	.L_x_345@srel
        /*057c*/ 	.short	0x0
        /*057e*/ 	.short	0x0
        /*0580*/ 	.word	0x3
        /*0584*/ 	.word	.L_x_346@srel
        /*0588*/ 	.word	.L_x_347@srel
        /*058c*/ 	.word	.L_x_57@srel


	//   ....[23]....
        /*0590*/ 	.word	.L_x_349@srel
        /*0594*/ 	.short	0x0
        /*0596*/ 	.short	0x0
        /*0598*/ 	.word	0x3
        /*059c*/ 	.word	.L_x_350@srel
        /*05a0*/ 	.word	.L_x_351@srel
        /*05a4*/ 	.word	.L_x_57@srel


	//   ....[24]....
        /*05a8*/ 	.word	.L_x_353@srel
        /*05ac*/ 	.short	0x0
        /*05ae*/ 	.short	0x0
        /*05b0*/ 	.word	0x3
        /*05b4*/ 	.word	.L_x_354@srel
        /*05b8*/ 	.word	.L_x_355@srel
        /*05bc*/ 	.word	.L_x_57@srel


	//   ....[25]....
        /*05c0*/ 	.word	.L_x_357@srel
        /*05c4*/ 	.short	0x0
        /*05c6*/ 	.short	0x0
        /*05c8*/ 	.word	0x3
        /*05cc*/ 	.word	.L_x_358@srel
        /*05d0*/ 	.word	.L_x_359@srel
        /*05d4*/ 	.word	.L_x_57@srel


	//   ....[26]....
        /*05d8*/ 	.word	.L_x_361@srel
        /*05dc*/ 	.short	0x0
        /*05de*/ 	.short	0x0
        /*05e0*/ 	.word	0x3
        /*05e4*/ 	.word	.L_x_362@srel
        /*05e8*/ 	.word	.L_x_363@srel
        /*05ec*/ 	.word	.L_x_57@srel


	//   ....[27]....
        /*05f0*/ 	.word	.L_x_365@srel
        /*05f4*/ 	.short	0x0
        /*05f6*/ 	.short	0x0
        /*05f8*/ 	.word	0x3
        /*05fc*/ 	.word	.L_x_366@srel
        /*0600*/ 	.word	.L_x_367@srel
        /*0604*/ 	.word	.L_x_57@srel


	//   ....[28]....
        /*0608*/ 	.word	.L_x_369@srel
        /*060c*/ 	.short	0x0
        /*060e*/ 	.short	0x0
        /*0610*/ 	.word	0x3
        /*0614*/ 	.word	.L_x_370@srel
        /*0618*/ 	.word	.L_x_371@srel
        /*061c*/ 	.word	.L_x_57@srel


	//   ....[29]....
        /*0620*/ 	.word	.L_x_373@srel
        /*0624*/ 	.short	0x0
        /*0626*/ 	.short	0x0
        /*0628*/ 	.word	0x3
        /*062c*/ 	.word	.L_x_374@srel
        /*0630*/ 	.word	.L_x_375@srel
        /*0634*/ 	.word	.L_x_57@srel


	//   ....[30]....
        /*0638*/ 	.word	.L_x_377@srel
        /*063c*/ 	.short	0x0
        /*063e*/ 	.short	0x0
        /*0640*/ 	.word	0x3
        /*0644*/ 	.word	.L_x_378@srel
        /*0648*/ 	.word	.L_x_379@srel
        /*064c*/ 	.word	.L_x_57@srel


	//   ....[31]....
        /*0650*/ 	.word	.L_x_381@srel
        /*0654*/ 	.short	0x0
        /*0656*/ 	.short	0x0
        /*0658*/ 	.word	0x3
        /*065c*/ 	.word	.L_x_382@srel
        /*0660*/ 	.word	.L_x_383@srel
        /*0664*/ 	.word	.L_x_31@srel


	//   ....[32]....
        /*0668*/ 	.word	.L_x_385@srel
        /*066c*/ 	.short	0x0
        /*066e*/ 	.short	0x0
        /*0670*/ 	.word	0x3
        /*0674*/ 	.word	.L_x_386@srel
        /*0678*/ 	.word	.L_x_387@srel
        /*067c*/ 	.word	.L_x_31@srel


	//   ....[33]....
        /*0680*/ 	.word	.L_x_389@srel
        /*0684*/ 	.short	0x0
        /*0686*/ 	.short	0x0
        /*0688*/ 	.word	0x3
        /*068c*/ 	.word	.L_x_390@srel
        /*0690*/ 	.word	.L_x_391@srel
        /*0694*/ 	.word	.L_x_31@srel


	//   ....[34]....
        /*0698*/ 	.word	.L_x_393@srel
        /*069c*/ 	.short	0x0
        /*069e*/ 	.short	0x0
        /*06a0*/ 	.word	0x3
        /*06a4*/ 	.word	.L_x_394@srel
        /*06a8*/ 	.word	.L_x_395@srel
        /*06ac*/ 	.word	.L_x_31@srel


	//   ....[35]....
        /*06b0*/ 	.word	.L_x_397@srel
        /*06b4*/ 	.short	0x0
        /*06b6*/ 	.short	0x0
        /*06b8*/ 	.word	0x3
        /*06bc*/ 	.word	.L_x_398@srel
        /*06c0*/ 	.word	.L_x_399@srel
        /*06c4*/ 	.word	.L_x_31@srel


	//   ....[36]....
        /*06c8*/ 	.word	.L_x_401@srel
        /*06cc*/ 	.short	0x0
        /*06ce*/ 	.short	0x0
        /*06d0*/ 	.word	0x3
        /*06d4*/ 	.word	.L_x_402@srel
        /*06d8*/ 	.word	.L_x_403@srel
        /*06dc*/ 	.word	.L_x_31@srel


	//   ....[37]....
        /*06e0*/ 	.word	.L_x_405@srel
        /*06e4*/ 	.short	0x0
        /*06e6*/ 	.short	0x0
        /*06e8*/ 	.word	0x3
        /*06ec*/ 	.word	.L_x_406@srel
        /*06f0*/ 	.word	.L_x_407@srel
        /*06f4*/ 	.word	.L_x_31@srel


	//   ....[38]....
        /*06f8*/ 	.word	.L_x_409@srel
        /*06fc*/ 	.short	0x0
        /*06fe*/ 	.short	0x0
        /*0700*/ 	.word	0x3
        /*0704*/ 	.word	.L_x_410@srel
        /*0708*/ 	.word	.L_x_411@srel
        /*070c*/ 	.word	.L_x_31@srel


	//   ....[39]....
        /*0710*/ 	.word	.L_x_413@srel
        /*0714*/ 	.short	0x0
        /*0716*/ 	.short	0x0
        /*0718*/ 	.word	0x3
        /*071c*/ 	.word	.L_x_414@srel
        /*0720*/ 	.word	.L_x_415@srel
        /*0724*/ 	.word	.L_x_31@srel


	//   ....[40]....
        /*0728*/ 	.word	.L_x_417@srel
        /*072c*/ 	.short	0x0
        /*072e*/ 	.short	0x0
        /*0730*/ 	.word	0x3
        /*0734*/ 	.word	.L_x_418@srel
        /*0738*/ 	.word	.L_x_419@srel
        /*073c*/ 	.word	.L_x_31@srel


	//   ....[41]....
        /*0740*/ 	.word	.L_x_421@srel
        /*0744*/ 	.short	0x0
        /*0746*/ 	.short	0x0
        /*0748*/ 	.word	0x3
        /*074c*/ 	.word	.L_x_422@srel
        /*0750*/ 	.word	.L_x_423@srel
        /*0754*/ 	.word	.L_x_31@srel


	//   ....[42]....
        /*0758*/ 	.word	.L_x_425@srel
        /*075c*/ 	.short	0x0
        /*075e*/ 	.short	0x0
        /*0760*/ 	.word	0x3
        /*0764*/ 	.word	.L_x_426@srel
        /*0768*/ 	.word	.L_x_427@srel
        /*076c*/ 	.word	.L_x_31@srel


	//   ....[43]....
        /*0770*/ 	.word	.L_x_429@srel
        /*0774*/ 	.short	0x0
        /*0776*/ 	.short	0x0
        /*0778*/ 	.word	0x3
        /*077c*/ 	.word	.L_x_430@srel
        /*0780*/ 	.word	.L_x_431@srel
        /*0784*/ 	.word	.L_x_31@srel


	//   ....[44]....
        /*0788*/ 	.word	.L_x_433@srel
        /*078c*/ 	.short	0x0
        /*078e*/ 	.short	0x0
        /*0790*/ 	.word	0x3
        /*0794*/ 	.word	.L_x_434@srel
        /*0798*/ 	.word	.L_x_435@srel
        /*079c*/ 	.word	.L_x_31@srel


	//   ....[45]....
        /*07a0*/ 	.word	.L_x_437@srel
        /*07a4*/ 	.short	0x0
        /*07a6*/ 	.short	0x0
        /*07a8*/ 	.word	0x3
        /*07ac*/ 	.word	.L_x_438@srel
        /*07b0*/ 	.word	.L_x_439@srel
        /*07b4*/ 	.word	.L_x_30@srel


	//   ....[46]....
        /*07b8*/ 	.word	.L_x_441@srel
        /*07bc*/ 	.short	0x0
        /*07be*/ 	.short	0x0
        /*07c0*/ 	.word	0x3
        /*07c4*/ 	.word	.L_x_442@srel
        /*07c8*/ 	.word	.L_x_443@srel
        /*07cc*/ 	.word	.L_x_30@srel


	//   ....[47]....
        /*07d0*/ 	.word	.L_x_445@srel
        /*07d4*/ 	.short	0x0
        /*07d6*/ 	.short	0x0
        /*07d8*/ 	.word	0x3
        /*07dc*/ 	.word	.L_x_446@srel
        /*07e0*/ 	.word	.L_x_447@srel
        /*07e4*/ 	.word	.L_x_30@srel


	//   ....[48]....
        /*07e8*/ 	.word	.L_x_449@srel
        /*07ec*/ 	.short	0x0
        /*07ee*/ 	.short	0x0
        /*07f0*/ 	.word	0x3
        /*07f4*/ 	.word	.L_x_450@srel
        /*07f8*/ 	.word	.L_x_451@srel
        /*07fc*/ 	.word	.L_x_30@srel


	//   ....[49]....
        /*0800*/ 	.word	.L_x_453@srel
        /*0804*/ 	.short	0x0
        /*0806*/ 	.short	0x0
        /*0808*/ 	.word	0x3
        /*080c*/ 	.word	.L_x_454@srel
        /*0810*/ 	.word	.L_x_455@srel
        /*0814*/ 	.word	.L_x_30@srel


	//   ....[50]....
        /*0818*/ 	.word	.L_x_457@srel
        /*081c*/ 	.short	0x0
        /*081e*/ 	.short	0x0
        /*0820*/ 	.word	0x3
        /*0824*/ 	.word	.L_x_458@srel
        /*0828*/ 	.word	.L_x_459@srel
        /*082c*/ 	.word	.L_x_30@srel


	//   ....[51]....
        /*0830*/ 	.word	.L_x_461@srel
        /*0834*/ 	.short	0x0
        /*0836*/ 	.short	0x0
        /*0838*/ 	.word	0x3
        /*083c*/ 	.word	.L_x_462@srel
        /*0840*/ 	.word	.L_x_463@srel
        /*0844*/ 	.word	.L_x_30@srel


	//   ....[52]....
        /*0848*/ 	.word	.L_x_465@srel
        /*084c*/ 	.short	0x0
        /*084e*/ 	.short	0x0
        /*0850*/ 	.word	0x3
        /*0854*/ 	.word	.L_x_466@srel
        /*0858*/ 	.word	.L_x_467@srel
        /*085c*/ 	.word	.L_x_30@srel


	//   ....[53]....
        /*0860*/ 	.word	.L_x_469@srel
        /*0864*/ 	.short	0x0
        /*0866*/ 	.short	0x0
        /*0868*/ 	.word	0x3
        /*086c*/ 	.word	.L_x_470@srel
        /*0870*/ 	.word	.L_x_471@srel
        /*0874*/ 	.word	.L_x_30@srel


	//   ....[54]....
        /*0878*/ 	.word	.L_x_473@srel
        /*087c*/ 	.short	0x0
        /*087e*/ 	.short	0x0
        /*0880*/ 	.word	0x3
        /*0884*/ 	.word	.L_x_474@srel
        /*0888*/ 	.word	.L_x_475@srel
        /*088c*/ 	.word	.L_x_30@srel


	//   ....[55]....
        /*0890*/ 	.word	.L_x_477@srel
        /*0894*/ 	.short	0x0
        /*0896*/ 	.short	0x0
        /*0898*/ 	.word	0x3
        /*089c*/ 	.word	.L_x_478@srel
        /*08a0*/ 	.word	.L_x_479@srel
        /*08a4*/ 	.word	.L_x_30@srel


	//   ....[56]....
        /*08a8*/ 	.word	.L_x_481@srel
        /*08ac*/ 	.short	0x0
        /*08ae*/ 	.short	0x0
        /*08b0*/ 	.word	0x3
        /*08b4*/ 	.word	.L_x_482@srel
        /*08b8*/ 	.word	.L_x_483@srel
        /*08bc*/ 	.word	.L_x_30@srel


	//   ....[57]....
        /*08c0*/ 	.word	.L_x_485@srel
        /*08c4*/ 	.short	0x0
        /*08c6*/ 	.short	0x0
        /*08c8*/ 	.word	0x3
        /*08cc*/ 	.word	.L_x_486@srel
        /*08d0*/ 	.word	.L_x_487@srel
        /*08d4*/ 	.word	.L_x_30@srel


	//   ....[58]....
        /*08d8*/ 	.word	.L_x_489@srel
        /*08dc*/ 	.short	0x0
        /*08de*/ 	.short	0x0
        /*08e0*/ 	.word	0x3
        /*08e4*/ 	.word	.L_x_490@srel
        /*08e8*/ 	.word	.L_x_491@srel
        /*08ec*/ 	.word	.L_x_30@srel


	//   ....[59]....
        /*08f0*/ 	.word	.L_x_493@srel
        /*08f4*/ 	.short	0x0
        /*08f6*/ 	.short	0x0
        /*08f8*/ 	.word	0x3
        /*08fc*/ 	.word	.L_x_494@srel
        /*0900*/ 	.word	.L_x_495@srel
        /*0904*/ 	.word	.L_x_30@srel


	//   ....[60]....
        /*0908*/ 	.word	.L_x_497@srel
        /*090c*/ 	.short	0x0
        /*090e*/ 	.short	0x0
        /*0910*/ 	.word	0x3
        /*0914*/ 	.word	.L_x_498@srel
        /*0918*/ 	.word	.L_x_499@srel
        /*091c*/ 	.word	.L_x_500@srel


	//   ....[61]....
        /*0920*/ 	.word	.L_x_501@srel
        /*0924*/ 	.short	0x0
        /*0926*/ 	.short	0x0
        /*0928*/ 	.word	0x3
        /*092c*/ 	.word	.L_x_502@srel
        /*0930*/ 	.word	.L_x_503@srel
        /*0934*/ 	.word	.L_x_504@srel


	//   ....[62]....
        /*0938*/ 	.word	.L_x_505@srel
        /*093c*/ 	.short	0x0
        /*093e*/ 	.short	0x0
        /*0940*/ 	.word	0x3
        /*0944*/ 	.word	.L_x_506@srel
        /*0948*/ 	.word	.L_x_507@srel
        /*094c*/ 	.word	.L_x_504@srel


	//   ....[63]....
        /*0950*/ 	.word	.L_x_509@srel
        /*0954*/ 	.short	0x0
        /*0956*/ 	.short	0x0
        /*0958*/ 	.word	0x3
        /*095c*/ 	.word	.L_x_510@srel
        /*0960*/ 	.word	.L_x_511@srel
        /*0964*/ 	.word	.L_x_504@srel


	//   ....[64]....
        /*0968*/ 	.word	.L_x_513@srel
        /*096c*/ 	.short	0x0
        /*096e*/ 	.short	0x0
        /*0970*/ 	.word	0x3
        /*0974*/ 	.word	.L_x_514@srel
        /*0978*/ 	.word	.L_x_515@srel
        /*097c*/ 	.word	.L_x_504@srel


	//   ....[65]....
        /*0980*/ 	.word	.L_x_517@srel
        /*0984*/ 	.short	0x0
        /*0986*/ 	.short	0x0
        /*0988*/ 	.word	0x3
        /*098c*/ 	.word	.L_x_518@srel
        /*0990*/ 	.word	.L_x_519@srel
        /*0994*/ 	.word	.L_x_504@srel


	//   ....[66]....
        /*0998*/ 	.word	.L_x_521@srel
        /*099c*/ 	.short	0x0
        /*099e*/ 	.short	0x0
        /*09a0*/ 	.word	0x3
        /*09a4*/ 	.word	.L_x_522@srel
        /*09a8*/ 	.word	.L_x_523@srel
        /*09ac*/ 	.word	.L_x_504@srel


	//   ....[67]....
        /*09b0*/ 	.word	.L_x_525@srel
        /*09b4*/ 	.short	0x0
        /*09b6*/ 	.short	0x0
        /*09b8*/ 	.word	0x3
        /*09bc*/ 	.word	.L_x_526@srel
        /*09c0*/ 	.word	.L_x_527@srel
        /*09c4*/ 	.word	.L_x_504@srel


	//   ....[68]....
        /*09c8*/ 	.word	.L_x_529@srel
        /*09cc*/ 	.short	0x0
        /*09ce*/ 	.short	0x0
        /*09d0*/ 	.word	0x3
        /*09d4*/ 	.word	.L_x_530@srel
        /*09d8*/ 	.word	.L_x_531@srel
        /*09dc*/ 	.word	.L_x_504@srel


	//   ....[69]....
        /*09e0*/ 	.word	.L_x_533@srel
        /*09e4*/ 	.short	0x0
        /*09e6*/ 	.short	0x0
        /*09e8*/ 	.word	0x3
        /*09ec*/ 	.word	.L_x_534@srel
        /*09f0*/ 	.word	.L_x_535@srel
        /*09f4*/ 	.word	.L_x_504@srel


	//   ....[70]....
        /*09f8*/ 	.word	.L_x_537@srel
        /*09fc*/ 	.short	0x0
        /*09fe*/ 	.short	0x0
        /*0a00*/ 	.word	0x3
        /*0a04*/ 	.word	.L_x_538@srel
        /*0a08*/ 	.word	.L_x_539@srel
        /*0a0c*/ 	.word	.L_x_504@srel


	//   ....[71]....
        /*0a10*/ 	.word	.L_x_541@srel
        /*0a14*/ 	.short	0x0
        /*0a16*/ 	.short	0x0
        /*0a18*/ 	.word	0x3
        /*0a1c*/ 	.word	.L_x_542@srel
        /*0a20*/ 	.word	.L_x_543@srel
        /*0a24*/ 	.word	.L_x_504@srel


	//   ....[72]....
        /*0a28*/ 	.word	.L_x_545@srel
        /*0a2c*/ 	.short	0x0
        /*0a2e*/ 	.short	0x0
        /*0a30*/ 	.word	0x3
        /*0a34*/ 	.word	.L_x_546@srel
        /*0a38*/ 	.word	.L_x_547@srel
        /*0a3c*/ 	.word	.L_x_504@srel


	//   ....[73]....
        /*0a40*/ 	.word	.L_x_549@srel
        /*0a44*/ 	.short	0x0
        /*0a46*/ 	.short	0x0
        /*0a48*/ 	.word	0x3
        /*0a4c*/ 	.word	.L_x_550@srel
        /*0a50*/ 	.word	.L_x_551@srel
        /*0a54*/ 	.word	.L_x_504@srel


	//   ....[74]....
        /*0a58*/ 	.word	.L_x_553@srel
        /*0a5c*/ 	.short	0x0
        /*0a5e*/ 	.short	0x0
        /*0a60*/ 	.word	0x3
        /*0a64*/ 	.word	.L_x_554@srel
        /*0a68*/ 	.word	.L_x_555@srel
        /*0a6c*/ 	.word	.L_x_504@srel


	//   ....[75]....
        /*0a70*/ 	.word	.L_x_557@srel
        /*0a74*/ 	.short	0x0
        /*0a76*/ 	.short	0x0
        /*0a78*/ 	.word	0x3
        /*0a7c*/ 	.word	.L_x_558@srel
        /*0a80*/ 	.word	.L_x_559@srel
        /*0a84*/ 	.word	.L_x_504@srel


	//   ....[76]....
        /*0a88*/ 	.word	.L_x_561@srel
        /*0a8c*/ 	.short	0x0
        /*0a8e*/ 	.short	0x0
        /*0a90*/ 	.word	0x4
        /*0a94*/ 	.word	.L_x_562@srel
        /*0a98*/ 	.word	.L_x_563@srel
        /*0a9c*/ 	.word	.L_x_564@srel
        /*0aa0*/ 	.word	.L_x_122@srel


	//   ....[77]....
        /*0aa4*/ 	.word	.L_x_566@srel
        /*0aa8*/ 	.short	0x0
        /*0aaa*/ 	.short	0x0
        /*0aac*/ 	.word	0x3
        /*0ab0*/ 	.word	.L_x_567@srel
        /*0ab4*/ 	.word	.L_x_568@srel
        /*0ab8*/ 	.word	.L_x_122@srel


	//   ....[78]....
        /* <DEDUP_REMOVED lines=8> */


	//   ....[79]....
        /*0ad8*/ 	.word	.L_x_575@srel
        /*0adc*/ 	.short	0x0
        /*0ade*/ 	.short	0x0
        /*0ae0*/ 	.word	0x3
        /*0ae4*/ 	.word	.L_x_576@srel
        /*0ae8*/ 	.word	.L_x_577@srel
        /*0aec*/ 	.word	.L_x_122@srel


	//   ....[80]....
        /* <DEDUP_REMOVED lines=8> */


	//   ....[81]....
        /* <DEDUP_REMOVED lines=8> */


	//   ....[82]....
        /* <DEDUP_REMOVED lines=8> */


	//   ....[83]....
        /*0b44*/ 	.word	.L_x_594@srel
        /*0b48*/ 	.short	0x0
        /*0b4a*/ 	.short	0x0
        /*0b4c*/ 	.word	0x3
        /*0b50*/ 	.word	.L_x_595@srel
        /*0b54*/ 	.word	.L_x_596@srel
        /*0b58*/ 	.word	.L_x_122@srel


	//   ....[84]....
        /* <DEDUP_REMOVED lines=8> */


	//   ....[85]....
        /*0b78*/ 	.word	.L_x_603@srel
        /*0b7c*/ 	.short	0x0
        /*0b7e*/ 	.short	0x0
        /*0b80*/ 	.word	0x3
        /*0b84*/ 	.word	.L_x_604@srel
        /*0b88*/ 	.word	.L_x_605@srel
        /*0b8c*/ 	.word	.L_x_122@srel


	//   ....[86]....
        /* <DEDUP_REMOVED lines=8> */


	//   ....[87]....
        /*0bac*/ 	.word	.L_x_612@srel
        /*0bb0*/ 	.short	0x0
        /*0bb2*/ 	.short	0x0
        /*0bb4*/ 	.word	0x3
        /*0bb8*/ 	.word	.L_x_613@srel
        /*0bbc*/ 	.word	.L_x_614@srel
        /*0bc0*/ 	.word	.L_x_122@srel


	//   ....[88]....
        /* <DEDUP_REMOVED lines=8> */


	//   ....[89]....
        /* <DEDUP_REMOVED lines=8> */


	//   ....[90]....
        /*0bfc*/ 	.word	.L_x_626@srel
        /*0c00*/ 	.short	0x0
        /*0c02*/ 	.short	0x0
        /*0c04*/ 	.word	0x3
        /*0c08*/ 	.word	.L_x_627@srel
        /*0c0c*/ 	.word	.L_x_628@srel
        /*0c10*/ 	.word	.L_x_629@srel


	//   ....[91]....
        /* <DEDUP_REMOVED lines=8> */


	//   ....[92]....
        /*0c30*/ 	.word	.L_x_635@srel
        /*0c34*/ 	.short	0x0
        /*0c36*/ 	.short	0x0
        /*0c38*/ 	.word	0x3
        /*0c3c*/ 	.word	.L_x_636@srel
        /*0c40*/ 	.word	.L_x_637@srel
        /*0c44*/ 	.word	.L_x_140@srel


	//   ....[93]....
        /* <DEDUP_REMOVED lines=8> */


	//   ....[94]....
        /*0c64*/ 	.word	.L_x_644@srel
        /*0c68*/ 	.short	0x0
        /*0c6a*/ 	.short	0x0
        /*0c6c*/ 	.word	0x3
        /*0c70*/ 	.word	.L_x_645@srel
        /*0c74*/ 	.word	.L_x_646@srel
        /*0c78*/ 	.word	.L_x_140@srel


	//   ....[95]....
        /* <DEDUP_REMOVED lines=8> */


	//   ....[96]....
        /* <DEDUP_REMOVED lines=8> */


	//   ....[97]....
        /* <DEDUP_REMOVED lines=8> */


	//   ....[98]....
        /*0cd0*/ 	.word	.L_x_663@srel
        /*0cd4*/ 	.short	0x0
        /*0cd6*/ 	.short	0x0
        /*0cd8*/ 	.word	0x3
        /*0cdc*/ 	.word	.L_x_664@srel
        /*0ce0*/ 	.word	.L_x_665@srel
        /*0ce4*/ 	.word	.L_x_140@srel


	//   ....[99]....
        /* <DEDUP_REMOVED lines=8> */


	//   ....[100]....
        /*0d04*/ 	.word	.L_x_672@srel
        /*0d08*/ 	.short	0x0
        /*0d0a*/ 	.short	0x0
        /*0d0c*/ 	.word	0x3
        /*0d10*/ 	.word	.L_x_673@srel
        /*0d14*/ 	.word	.L_x_674@srel
        /*0d18*/ 	.word	.L_x_140@srel


	//   ....[101]....
        /* <DEDUP_REMOVED lines=8> */


	//   ....[102]....
        /*0d38*/ 	.word	.L_x_681@srel
        /*0d3c*/ 	.short	0x0
        /*0d3e*/ 	.short	0x0
        /*0d40*/ 	.word	0x3
        /*0d44*/ 	.word	.L_x_682@srel
        /*0d48*/ 	.word	.L_x_683@srel
        /*0d4c*/ 	.word	.L_x_140@srel


	//   ....[103]....
        /* <DEDUP_REMOVED lines=8> */


	//   ....[104]....
        /* <DEDUP_REMOVED lines=8> */


	//   ....[105]....
        /*0d88*/ 	.word	.L_x_695@srel
        /*0d8c*/ 	.short	0x0
        /*0d8e*/ 	.short	0x0
        /*0d90*/ 	.word	0x3
        /*0d94*/ 	.word	.L_x_696@srel
        /*0d98*/ 	.word	.L_x_697@srel
        /*0d9c*/ 	.word	.L_x_698@srel


	//   ....[106]....
        /*0da0*/ 	.word	.L_x_699@srel
        /*0da4*/ 	.short	0x0
        /*0da6*/ 	.short	0x0
        /*0da8*/ 	.word	0x3
        /*0dac*/ 	.word	.L_x_700@srel
        /*0db0*/ 	.word	.L_x_701@srel
        /*0db4*/ 	.word	.L_x_702@srel


	//   ....[107]....
        /* <DEDUP_REMOVED lines=8> */


	//   ....[108]....
        /* <DEDUP_REMOVED lines=8> */


	//   ....[109]....
        /* <DEDUP_REMOVED lines=8> */


	//----- nvinfo : EIATTR_CRS_STACK_SIZE
	.align		4
.L_49:
        /*0e0c*/ 	.byte	0x04, 0x1e
        /*0e0e*/ 	.short	(.L_51 - .L_50)
.L_50:
        /*0e10*/ 	.word	0x00000000


	//----- nvinfo : EIATTR_CBANK_PARAM_SIZE
	.align		4
.L_51:
        /*0e14*/ 	.byte	0x03, 0x19
        /*0e16*/ 	.short	0x0048


	//----- nvinfo : EIATTR_PARAM_CBANK
	.align		4
        /*0e18*/ 	.byte	0x04, 0x0a
        /*0e1a*/ 	.short	(.L_53 - .L_52)
	.align		4
.L_52:
        /*0e1c*/ 	.word	index@(.nv.constant0._Z36paged_attention_v1_kernel_standaloneILi128ELi128EEvPfPKfS2_S2_ifPKiS4_iiii)
        /*0e20*/ 	.short	0x0380
        /*0e22*/ 	.short	0x0048


	//----- nvinfo : EIATTR_SW_WAR
	.align		4
.L_53:
        /*0e24*/ 	.byte	0x04, 0x36
        /*0e26*/ 	.short	(.L_55 - .L_54)
.L_54:
        /*0e28*/ 	.word	0x00000008
.L_55:


//--------------------- .nv.info._Z36paged_attention_v1_kernel_standaloneILi128ELi64EEvPfPKfS2_S2_ifPKiS4_iiii --------------------------
	.section	.nv.info._Z36paged_attention_v1_kernel_standaloneILi128ELi64EEvPfPKfS2_S2_ifPKiS4_iiii,"",@"SHT_CUDA_INFO"
	.sectionflags	@""
	.align	4


	//----- nvinfo : EIATTR_CUDA_API_VERSION
	.align		4
        /*0000*/ 	.byte	0x04, 0x37
        /*0002*/ 	.short	(.L_57 - .L_56)
.L_56:
        /*0004*/ 	.word	0x00000082


	//----- nvinfo : EIATTR_KPARAM_INFO
	.align		4
.L_57:
        /*0008*/ 	.byte	0x04, 0x17
        /*000a*/ 	.short	(.L_59 - .L_58)
.L_58:
        /*000c*/ 	.word	0x00000000
        /*0010*/ 	.short	0x000b
        /*0012*/ 	.short	0x0044
        /*0014*/ 	.byte	0x00, 0xf0, 0x11, 0x00


	//----- nvinfo : EIATTR_KPARAM_INFO
	.align		4
.L_59:
        /*0018*/ 	.byte	0x04, 0x17
        /*001a*/ 	.short	(.L_61 - .L_60)
.L_60:
        /*001c*/ 	.word	0x00000000
        /*0020*/ 	.short	0x000a
        /*0022*/ 	.short	0x0040
        /*0024*/ 	.byte	0x00, 0xf0, 0x11, 0x00


	//----- nvinfo : EIATTR_KPARAM_INFO
	.align		4
.L_61:
        /*0028*/ 	.byte	0x04, 0x17
        /*002a*/ 	.short	(.L_63 - .L_62)
.L_62:
        /*002c*/ 	.word	0x00000000
        /*0030*/ 	.short	0x0009
        /*0032*/ 	.short	0x003c
        /*0034*/ 	.byte	0x00, 0xf0, 0x11, 0x00


	//----- nvinfo : EIATTR_KPARAM_INFO
	.align		4
.L_63:
        /*0038*/ 	.byte	0x04, 0x17
        /*003a*/ 	.short	(.L_65 - .L_64)
.L_64:
        /*003c*/ 	.word	0x00000000
        /*0040*/ 	.short	0x0008
        /*0042*/ 	.short	0x0038
        /*0044*/ 	.byte	0x00, 0xf0, 0x11, 0x00


	//----- nvinfo : EIATTR_KPARAM_INFO
	.align		4
.L_65:
        /*0048*/ 	.byte	0x04, 0x17
        /*004a*/ 	.short	(.L_67 - .L_66)
.L_66:
        /*004c*/ 	.word	0x00000000
        /*0050*/ 	.short	0x0007
        /*0052*/ 	.short	0x0030
        /*0054*/ 	.byte	0x00, 0xf5, 0x21, 0x00


	//----- nvinfo : EIATTR_KPARAM_INFO
	.align		4
.L_67:
        /*0058*/ 	.byte	0x04, 0x17
        /*005a*/ 	.short	(.L_69 - .L_68)
.L_68:
        /*005c*/ 	.word	0x00000000
        /*0060*/ 	.short	0x0006
        /*0062*/ 	.short	0x0028
        /*0064*/ 	.byte	0x00, 0xf5, 0x21, 0x00


	//----- nvinfo : EIATTR_KPARAM_INFO
	.align		4
.L_69:
        /*0068*/ 	.byte	0x04, 0x17
        /*006a*/ 	.short	(.L_71 - .L_70)
.L_70:
        /*006c*/ 	.word	0x00000000
        /*0070*/ 	.short	0x0005
        /*0072*/ 	.short	0x0024
        /*0074*/ 	.byte	0x00, 0xf0, 0x11, 0x00


	//----- nvinfo : EIATTR_KPARAM_INFO
	.align		4
.L_71:
        /*0078*/ 	.byte	0x04, 0x17
        /*007a*/ 	.short	(.L_73 - .L_72)
.L_72:
        /*007c*/ 	.word	0x00000000
        /*0080*/ 	.short	0x0004
        /*0082*/ 	.short	0x0020
        /*0084*/ 	.byte	0x00, 0xf0, 0x11, 0x00


	//----- nvinfo : EIATTR_KPARAM_INFO
	.align		4
.L_73:
        /*0088*/ 	.byte	0x04, 0x17
        /*008a*/ 	.short	(.L_75 - .L_74)
.L_74:
        /*008c*/ 	.word	0x00000000
        /*0090*/ 	.short	0x0003
        /*0092*/ 	.short	0x0018
        /*0094*/ 	.byte	0x00, 0xf5, 0x21, 0x00


	//----- nvinfo : EIATTR_KPARAM_INFO
	.align		4
.L_75:
        /*0098*/ 	.byte	0x04, 0x17
        /*009a*/ 	.short	(.L_77 - .L_76)
.L_76:
        /*009c*/ 	.word	0x00000000
        /*00a0*/ 	.short	0x0002
        /*00a2*/ 	.short	0x0010
        /*00a4*/ 	.byte	0x00, 0xf5, 0x21, 0x00


	//----- nvinfo : EIATTR_KPARAM_INFO
	.align		4
.L_77:
        /*00a8*/ 	.byte	0x04, 0x17
        /*00aa*/ 	.short	(.L_79 - .L_78)
.L_78:
        /*00ac*/ 	.word	0x00000000
        /*00b0*/ 	.short	0x0001
        /*00b2*/ 	.short	0x0008
        /*00b4*/ 	.byte	0x00, 0xf5, 0x21, 0x00


	//----- nvinfo : EIATTR_KPARAM_INFO
	.align		4
.L_79:
        /*00b8*/ 	.byte	0x04, 0x17
        /*00ba*/ 	.short	(.L_81 - .L_80)
.L_80:
        /*00bc*/ 	.word	0x00000000
        /*00c0*/ 	.short	0x0000
        /*00c2*/ 	.short	0x0000
        /*00c4*/ 	.byte	0x00, 0xf5, 0x21, 0x00


	//----- nvinfo : EIATTR_SPARSE_MMA_MASK
	.align		4
.L_81:
        /*00c8*/ 	.byte	0x03, 0x50
        /*00ca*/ 	.short	0x0000


	//----- nvinfo : EIATTR_MAXREG_COUNT
	.align		4
        /*00cc*/ 	.byte	0x03, 0x1b
        /*00ce*/ 	.short	0x00ff


	//----- nvinfo : EIATTR_NUM_BARRIERS
	.align		4
        /*00d0*/ 	.byte	0x02, 0x4c
        /*00d2*/ 	.byte	0x01
	.zero		1


	//----- nvinfo : EIATTR_MERCURY_ISA_VERSION
	.align		4
        /*00d4*/ 	.byte	0x03, 0x5f
        /*00d6*/ 	.short	0x0101


	//----- nvinfo : EIATTR_COOP_GROUP_MASK_REGIDS
	.align		4
        /*00d8*/ 	.byte	0x04, 0x29
        /*00da*/ 	.short	(.L_83 - .L_82)


	//   ....[0]....
.L_82:
        /*00dc*/ 	.word	0xffffffff


	//   ....[1]....
        /*00e0*/ 	.word	0xffffffff


	//   ....[2]....
        /*00e4*/ 	.word	0xffffffff


	//   ....[3]....
        /*00e8*/ 	.word	0xffffffff


	//   ....[4]....
        /*00ec*/ 	.word	0xffffffff


	//   ....[5]....
        /*00f0*/ 	.word	0xffffffff


	//   ....[6]....
        /*00f4*/ 	.word	0xffffffff


	//   ....[7]....
        /*00f8*/ 	.word	0xffffffff


	//   ....[8]....
        /*00fc*/ 	.word	0xffffffff


	//   ....[9]....
        /*0100*/ 	.word	0xffffffff


	//   ....[10]....
        /*0104*/ 	.word	0xffffffff


	//   ....[11]....
        /*0108*/ 	.word	0xffffffff


	//   ....[12]....
        /*010c*/ 	.word	0xffffffff


	//   ....[13]....
        /*0110*/ 	.word	0xffffffff


	//   ....[14]....
        /*0114*/ 	.word	0xffffffff


	//   ....[15]....
        /*0118*/ 	.word	0xffffffff


	//----- nvinfo : EIATTR_COOP_GROUP_INSTR_OFFSETS
	.align		4
.L_83:
        /*011c*/ 	.byte	0x04, 0x28
        /*011e*/ 	.short	(.L_85 - .L_84)


	//   ....[0]....
.L_84:
        /*0120*/ 	.word	0x000029d0


	//   ....[1]....
        /*0124*/ 	.word	0x000029f0


	//   ....[2]....
        /*0128*/ 	.word	0x00002a10


	//   ....[3]....
        /*012c*/ 	.word	0x00002a40


	//   ....[4]....
        /*0130*/ 	.word	0x00002a90


	//   ....[5]....
        /*0134*/ 	.word	0x00002b10


	//   ....[6]....
        /*0138*/ 	.word	0x00002b30


	//   ....[7]....
        /*013c*/ 	.word	0x00002b50


	//   ....[8]....
        /*0140*/ 	.word	0x00003110


	//   ....[9]....
        /*0144*/ 	.word	0x00003150


	//   ....[10]....
        /*0148*/ 	.word	0x00003170


	//   ....[11]....
        /*014c*/ 	.word	0x00003190


	//   ....[12]....
        /*0150*/ 	.word	0x000031b0


	//   ....[13]....
        /*0154*/ 	.word	0x00003200


	//   ....[14]....
        /*0158*/ 	.word	0x00003220


	//   ....[15]....
        /*015c*/ 	.word	0x00003240


	//----- nvinfo : EIATTR_VRC_CTA_INIT_COUNT
	.align		4
.L_85:
        /*0160*/ 	.byte	0x02, 0x4a
	.zero		1
	.zero		1


	//----- nvinfo : EIATTR_EXIT_INSTR_OFFSETS
	.align		4
        /*0164*/ 	.byte	0x04, 0x1c
        /*0166*/ 	.short	(.L_87 - .L_86)


	//   ....[0]....
.L_86:
        /*0168*/ 	.word	0x00000080


	//   ....[1]....
        /*016c*/ 	.word	0x000059d0


	//   ....[2]....
        /*0170*/ 	.word	0x000059f0


	//   ....[3]....
        /*0174*/ 	.word	0x00005a70


	//   ....[4]....
        /*0178*/ 	.word	0x00005a90


	//   ....[5]....
        /*017c*/ 	.word	0x00005b30


	//   ....[6]....
        /*0180*/ 	.word	0x00005b50


	//   ....[7]....
        /*0184*/ 	.word	0x00005bd0


	//   ....[8]....
        /*0188*/ 	.word	0x00005bf0


	//   ....[9]....
        /*018c*/ 	.word	0x00005cb0


	//   ....[10]....
        /*0190*/ 	.word	0x00005cd0


	//   ....[11]....
        /*0194*/ 	.word	0x00005d50


	//   ....[12]....
        /*0198*/ 	.word	0x00005d70


	//   ....[13]....
        /*019c*/ 	.word	0x00005e10


	//   ....[14]....
        /*01a0*/ 	.word	0x00005e30


	//   ....[15]....
        /*01a4*/ 	.word	0x00005eb0


	//   ....[16]....
        /*01a8*/ 	.word	0x00005ed0


	//   ....[17]....
        /*01ac*/ 	.word	0x00005fb0


	//   ....[18]....
        /*01b0*/ 	.word	0x00005fd0


	//   ....[19]....
        /*01b4*/ 	.word	0x00006050


	//   ....[20]....
        /*01b8*/ 	.word	0x00006070


	//   ....[21]....
        /*01bc*/ 	.word	0x00006110


	//   ....[22]....
        /*01c0*/ 	.word	0x00006130


	//   ....[23]....
        /*01c4*/ 	.word	0x000061b0


	//   ....[24]....
        /*01c8*/ 	.word	0x000061d0


	//   ....[25]....
        /*01cc*/ 	.word	0x00006290


	//   ....[26]....
        /*01d0*/ 	.word	0x000062b0


	//   ....[27]....
        /*01d4*/ 	.word	0x00006330


	//   ....[28]....
        /*01d8*/ 	.word	0x00006350


	//   ....[29]....
        /*01dc*/ 	.word	0x000063f0


	//   ....[30]....
        /*01e0*/ 	.word	0x00006410


	//   ....[31]....
        /*01e4*/ 	.word	0x00006530


	//   ....[32]....
        /*01e8*/ 	.word	0x00006550


	//   ....[33]....
        /*01ec*/ 	.word	0x00006570


	//   ....[34]....
        /*01f0*/ 	.word	0x000065f0


	//   ....[35]....
        /*01f4*/ 	.word	0x00006610


	//   ....[36]....
        /*01f8*/ 	.word	0x000066b0


	//   ....[37]....
        /*01fc*/ 	.word	0x000066d0


	//   ....[38]....
        /*0200*/ 	.word	0x00006750


	//   ....[39]....
        /*0204*/ 	.word	0x00006770


	//   ....[40]....
        /*0208*/ 	.word	0x00006830


	//   ....[41]....
        /*020c*/ 	.word	0x00006850


	//   ....[42]....
        /*0210*/ 	.word	0x000068d0


	//   ....[43]....
        /*0214*/ 	.word	0x000068f0


	//   ....[44]....
        /*0218*/ 	.word	0x00006990


	//   ....[45]....
        /*021c*/ 	.word	0x000069b0


	//   ....[46]....
        /*0220*/ 	.word	0x00006a30


	//   ....[47]....
        /*0224*/ 	.word	0x00006a50


	//   ....[48]....
        /*0228*/ 	.word	0x00006b30


	//   ....[49]....
        /*022c*/ 	.word	0x00006b50


	//   ....[50]....
        /*0230*/ 	.word	0x00006bd0


	//   ....[51]....
        /*0234*/ 	.word	0x00006bf0


	//   ....[52]....
        /*0238*/ 	.word	0x00006c90


	//   ....[53]....
        /*023c*/ 	.word	0x00006cb0


	//   ....[54]....
        /*0240*/ 	.word	0x00006d30


	//   ....[55]....
        /*0244*/ 	.word	0x00006d50


	//   ....[56]....
        /*0248*/ 	.word	0x00006e10


	//   ....[57]....
        /*024c*/ 	.word	0x00006e30


	//   ....[58]....
        /*0250*/ 	.word	0x00006eb0


	//   ....[59]....
        /*0254*/ 	.word	0x00006ed0


	//   ....[60]....
        /*0258*/ 	.word	0x00006f70


	//   ....[61]....
        /*025c*/ 	.word	0x00006f90


	//   ....[62]....
        /*0260*/ 	.word	0x00007010


	//   ....[63]....
        /*0264*/ 	.word	0x00007040


	//   ....[64]....
        /*0268*/ 	.word	0x00007060


	//----- nvinfo : EIATTR_INDIRECT_BRANCH_TARGETS
	.align		4
.L_87:
        /*026c*/ 	.byte	0x04, 0x34
        /*026e*/ 	.short	(.L_89 - .L_88)


	//   ....[0]....
.L_88:
        /*0270*/ 	.word	.L_x_718@srel
        /*0274*/ 	.short	0x0
        /*0276*/ 	.short	0x0
        /*0278*/ 	.word	0x3
        /*027c*/ 	.word	.L_x_719@srel
        /*0280*/ 	.word	.L_x_720@srel
        /*0284*/ 	.word	.L_x_189@srel


	//   ....[1]....
        /*0288*/ 	.word	.L_x_722@srel
        /*028c*/ 	.short	0x0
        /*028e*/ 	.short	0x0
        /*0290*/ 	.word	0x3
        /*0294*/ 	.word	.L_x_723@srel
        /*0298*/ 	.word	.L_x_724@srel
        /*029c*/ 	.word	.L_x_189@srel


	//   ....[2]....
        /*02a0*/ 	.word	.L_x_726@srel
        /*02a4*/ 	.short	0x0
        /*02a6*/ 	.short	0x0
        /*02a8*/ 	.word	0x3
        /*02ac*/ 	.word	.L_x_727@srel
        /*02b0*/ 	.word	.L_x_728@srel
        /*02b4*/ 	.word	.L_x_189@srel


	//   ....[3]....
        /*02b8*/ 	.word	.L_x_730@srel
        /*02bc*/ 	.short	0x0
        /*02be*/ 	.short	0x0
        /*02c0*/ 	.word	0x3
        /*02c4*/ 	.word	.L_x_731@srel
        /*02c8*/ 	.word	.L_x_732@srel
        /*02cc*/ 	.word	.L_x_189@srel


	//   ....[4]....
        /*02d0*/ 	.word	.L_x_734@srel
        /*02d4*/ 	.short	0x0
        /*02d6*/ 	.short	0x0
        /*02d8*/ 	.word	0x3
        /*02dc*/ 	.word	.L_x_735@srel
        /*02e0*/ 	.word	.L_x_736@srel
        /*02e4*/ 	.word	.L_x_189@srel


	//   ....[5]....
        /*02e8*/ 	.word	.L_x_738@srel
        /*02ec*/ 	.short	0x0
        /*02ee*/ 	.short	0x0
        /*02f0*/ 	.word	0x3
        /*02f4*/ 	.word	.L_x_739@srel
        /*02f8*/ 	.word	.L_x_740@srel
        /*02fc*/ 	.word	.L_x_189@srel


	//   ....[6]....
        /*0300*/ 	.word	.L_x_742@srel
        /*0304*/ 	.short	0x0
        /*0306*/ 	.short	0x0
        /*0308*/ 	.word	0x3
        /*030c*/ 	.word	.L_x_743@srel
        /*0310*/ 	.word	.L_x_744@srel
        /*0314*/ 	.word	.L_x_189@srel


	//   ....[7]....
        /*0318*/ 	.word	.L_x_746@srel
        /*031c*/ 	.short	0x0
        /*031e*/ 	.short	0x0
        /*0320*/ 	.word	0x3
        /*0324*/ 	.word	.L_x_747@srel
        /*0328*/ 	.word	.L_x_748@srel
        /*032c*/ 	.word	.L_x_189@srel


	//   ....[8]....
        /*0330*/ 	.word	.L_x_750@srel
        /*0334*/ 	.short	0x0
        /*0336*/ 	.short	0x0
        /*0338*/ 	.word	0x3
        /*033c*/ 	.word	.L_x_751@srel
        /*0340*/ 	.word	.L_x_752@srel
        /*0344*/ 	.word	.L_x_189@srel


	//   ....[9]....
        /*0348*/ 	.word	.L_x_754@srel
        /*034c*/ 	.short	0x0
        /*034e*/ 	.short	0x0
        /*0350*/ 	.word	0x3
        /*0354*/ 	.word	.L_x_755@srel
        /*0358*/ 	.word	.L_x_756@srel
        /*035c*/ 	.word	.L_x_189@srel


	//   ....[10]....
        /*0360*/ 	.word	.L_x_758@srel
        /*0364*/ 	.short	0x0
        /*0366*/ 	.short	0x0
        /*0368*/ 	.word	0x3
        /*036c*/ 	.word	.L_x_759@srel
        /*0370*/ 	.word	.L_x_760@srel
        /*0374*/ 	.word	.L_x_189@srel


	//   ....[11]....
        /*0378*/ 	.word	.L_x_762@srel
        /*037c*/ 	.short	0x0
        /*037e*/ 	.short	0x0
        /*0380*/ 	.word	0x3
        /*0384*/ 	.word	.L_x_763@srel
        /*0388*/ 	.word	.L_x_764@srel
        /*038c*/ 	.word	.L_x_189@srel


	//   ....[12]....
        /*0390*/ 	.word	.L_x_766@srel
        /*0394*/ 	.short	0x0
        /*0396*/ 	.short	0x0
        /*0398*/ 	.word	0x3
        /*039c*/ 	.word	.L_x_767@srel
        /*03a0*/ 	.word	.L_x_768@srel
        /*03a4*/ 	.word	.L_x_189@srel


	//   ....[13]....
        /*03a8*/ 	.word	.L_x_770@srel
        /*03ac*/ 	.short	0x0
        /*03ae*/ 	.short	0x0
        /*03b0*/ 	.word	0x3
        /*03b4*/ 	.word	.L_x_771@srel
        /*03b8*/ 	.word	.L_x_772@srel
        /*03bc*/ 	.word	.L_x_189@srel


	//   ....[14]....
        /*03c0*/ 	.word	.L_x_774@srel
        /*03c4*/ 	.short	0x0
        /*03c6*/ 	.short	0x0
        /*03c8*/ 	.word	0x3
        /*03cc*/ 	.word	.L_x_775@srel
        /*03d0*/ 	.word	.L_x_776@srel
        /*03d4*/ 	.word	.L_x_189@srel


	//   ....[15]....
        /*03d8*/ 	.word	.L_x_778@srel
        /*03dc*/ 	.short	0x0
        /*03de*/ 	.short	0x0
        /*03e0*/ 	.word	0x3
        /*03e4*/ 	.word	.L_x_779@srel
        /*03e8*/ 	.word	.L_x_780@srel
        /*03ec*/ 	.word	.L_x_189@srel


	//   ....[16]....
        /*03f0*/ 	.word	.L_x_782@srel
        /*03f4*/ 	.short	0x0
        /*03f6*/ 	.short	0x0
        /*03f8*/ 	.word	0x3
        /*03fc*/ 	.word	.L_x_783@srel
        /*0400*/ 	.word	.L_x_784@srel
        /*0404*/ 	.word	.L_x_189@srel


	//   ....[17]....
        /*0408*/ 	.word	.L_x_786@srel
        /*040c*/ 	.short	0x0
        /*040e*/ 	.short	0x0
        /*0410*/ 	.word	0x3
        /*0414*/ 	.word	.L_x_787@srel
        /*0418*/ 	.word	.L_x_788@srel
        /*041c*/ 	.word	.L_x_189@srel


	//   ....[18]....
        /*0420*/ 	.word	.L_x_790@srel
        /*0424*/ 	.short	0x0
        /*0426*/ 	.short	0x0
        /*0428*/ 	.word	0x3
        /*042c*/ 	.word	.L_x_791@srel
        /*0430*/ 	.word	.L_x_792@srel
        /*0434*/ 	.word	.L_x_189@srel


	//   ....[19]....
        /*0438*/ 	.word	.L_x_794@srel
        /*043c*/ 	.short	0x0
        /*043e*/ 	.short	0x0
        /*0440*/ 	.word	0x3
        /*0444*/ 	.word	.L_x_795@srel
        /*0448*/ 	.word	.L_x_796@srel
        /*044c*/ 	.word	.L_x_189@srel


	//   ....[20]....
        /*0450*/ 	.word	.L_x_798@srel
        /*0454*/ 	.short	0x0
        /*0456*/ 	.short	0x0
        /*0458*/ 	.word	0x3
        /*045c*/ 	.word	.L_x_799@srel
        /*0460*/ 	.word	.L_x_800@srel
        /*0464*/ 	.word	.L_x_189@srel


	//   ....[21]....
        /*0468*/ 	.word	.L_x_802@srel
        /*046c*/ 	.short	0x0
        /*046e*/ 	.short	0x0
        /*0470*/ 	.word	0x3
        /*0474*/ 	.word	.L_x_803@srel
        /*0478*/ 	.word	.L_x_804@srel
        /*047c*/ 	.word	.L_x_189@srel


	//   ....[22]....
        /*0480*/ 	.word	.L_x_806@srel
        /*0484*/ 	.short	0x0
        /*0486*/ 	.short	0x0
        /*0488*/ 	.word	0x3
        /*048c*/ 	.word	.L_x_807@srel
        /*0490*/ 	.word	.L_x_808@srel
        /*0494*/ 	.word	.L_x_189@srel


	//   ....[23]....
        /*0498*/ 	.word	.L_x_810@srel
        /*049c*/ 	.short	0x0
        /*049e*/ 	.short	0x0
        /*04a0*/ 	.word	0x3
        /*04a4*/ 	.word	.L_x_811@srel
        /*04a8*/ 	.word	.L_x_812@srel
        /*04ac*/ 	.word	.L_x_189@srel


	//   ....[24]....
        /*04b0*/ 	.word	.L_x_814@srel
        /*04b4*/ 	.short	0x0
        /*04b6*/ 	.short	0x0
        /*04b8*/ 	.word	0x3
        /*04bc*/ 	.word	.L_x_815@srel
        /*04c0*/ 	.word	.L_x_816@srel
        /*04c4*/ 	.word	.L_x_189@srel


	//   ....[25]....
        /*04c8*/ 	.word	.L_x_818@srel
        /*04cc*/ 	.short	0x0
        /*04ce*/ 	.short	0x0
        /*04d0*/ 	.word	0x3
        /*04d4*/ 	.word	.L_x_819@srel
        /*04d8*/ 	.word	.L_x_820@srel
        /*04dc*/ 	.word	.L_x_189@srel


	//   ....[26]....
        /*04e0*/ 	.word	.L_x_822@srel
        /*04e4*/ 	.short	0x0
        /*04e6*/ 	.short	0x0
        /*04e8*/ 	.word	0x3
        /*04ec*/ 	.word	.L_x_823@srel
        /*04f0*/ 	.word	.L_x_824@srel
        /*04f4*/ 	.word	.L_x_189@srel


	//   ....[27]....
        /*04f8*/ 	.word	.L_x_826@srel
        /*04fc*/ 	.short	0x0
        /*04fe*/ 	.short	0x0
        /*0500*/ 	.word	0x3
        /*0504*/ 	.word	.L_x_827@srel
        /*0508*/ 	.word	.L_x_828@srel
        /*050c*/ 	.word	.L_x_189@srel


	//   ....[28]....
        /*0510*/ 	.word	.L_x_830@srel
        /*0514*/ 	.short	0x0
        /*0516*/ 	.short	0x0
        /*0518*/ 	.word	0x3
        /*051c*/ 	.word	.L_x_831@srel
        /*0520*/ 	.word	.L_x_832@srel
        /*0524*/ 	.word	.L_x_189@srel


	//   ....[29]....
        /*0528*/ 	.word	.L_x_834@srel
        /*052c*/ 	.short	0x0
        /*052e*/ 	.short	0x0
        /*0530*/ 	.word	0x3
        /*0534*/ 	.word	.L_x_835@srel
        /*0538*/ 	.word	.L_x_836@srel
        /*053c*/ 	.word	.L_x_189@srel


	//   ....[30]....
        /*0540*/ 	.word	.L_x_838@srel
        /*0544*/ 	.short	0x0
        /*0546*/ 	.short	0x0
        /*0548*/ 	.word	0x3
        /*054c*/ 	.word	.L_x_839@srel
        /*0550*/ 	.word	.L_x_840@srel
        /*0554*/ 	.word	.L_x_189@srel


	//   ....[31]....
        /*0558*/ 	.word	.L_x_842@srel
        /*055c*/ 	.short	0x0
        /*055e*/ 	.short	0x0
        /*0560*/ 	.word	0x3
        /*0564*/ 	.word	.L_x_843@srel
        /*0568*/ 	.word	.L_x_844@srel
        /*056c*/ 	.word	.L_x_845@srel


	//   ....[32]....
        /*0570*/ 	.word	.L_x_846@srel
        /*0574*/ 	.short	0x0
        /*0576*/ 	.short	0x0
        /*0578*/ 	.word	0x3
        /*057c*/ 	.word	.L_x_847@srel
        /*0580*/ 	.word	.L_x_848@srel
        /*0584*/ 	.word	.L_x_849@srel


	//   ....[33]....
        /*0588*/ 	.word	.L_x_850@srel
        /*058c*/ 	.short	0x0
        /*058e*/ 	.short	0x0
        /*0590*/ 	.word	0x3
        /*0594*/ 	.word	.L_x_851@srel
        /*0598*/ 	.word	.L_x_852@srel
        /*059c*/ 	.word	.L_x_849@srel


	//   ....[34]....
        /*05a0*/ 	.word	.L_x_854@srel
        /*05a4*/ 	.short	0x0
        /*05a6*/ 	.short	0x0
        /*05a8*/ 	.word	0x3
        /*05ac*/ 	.word	.L_x_855@srel
        /*05b0*/ 	.word	.L_x_856@srel
        /*05b4*/ 	.word	.L_x_849@srel


	//   ....[35]....
        /*05b8*/ 	.word	.L_x_858@srel
        /*05bc*/ 	.short	0x0
        /*05be*/ 	.short	0x0
        /*05c0*/ 	.word	0x3
        /*05c4*/ 	.word	.L_x_859@srel
        /*05c8*/ 	.word	.L_x_860@srel
        /*05cc*/ 	.word	.L_x_849@srel


	//   ....[36]....
        /*05d0*/ 	.word	.L_x_862@srel
        /*05d4*/ 	.short	0x0
        /*05d6*/ 	.short	0x0
        /*05d8*/ 	.word	0x3
        /*05dc*/ 	.word	.L_x_863@srel
        /*05e0*/ 	.word	.L_x_864@srel
        /*05e4*/ 	.word	.L_x_849@srel


	//   ....[37]....
        /*05e8*/ 	.word	.L_x_866@srel
        /*05ec*/ 	.short	0x0
        /*05ee*/ 	.short	0x0
        /*05f0*/ 	.word	0x3
        /*05f4*/ 	.word	.L_x_867@srel
        /*05f8*/ 	.word	.L_x_868@srel
        /*05fc*/ 	.word	.L_x_849@srel


	//   ....[38]....
        /*0600*/ 	.word	.L_x_870@srel
        /*0604*/ 	.short	0x0
        /*0606*/ 	.short	0x0
        /*0608*/ 	.word	0x3
        /*060c*/ 	.word	.L_x_871@srel
        /*0610*/ 	.word	.L_x_872@srel
        /*0614*/ 	.word	.L_x_849@srel


	//   ....[39]....
        /*0618*/ 	.word	.L_x_874@srel
        /*061c*/ 	.short	0x0
        /*061e*/ 	.short	0x0
        /*0620*/ 	.word	0x3
        /*0624*/ 	.word	.L_x_875@srel
        /*0628*/ 	.word	.L_x_876@srel
        /*062c*/ 	.word	.L_x_849@srel


	//   ....[40]....
        /*0630*/ 	.word	.L_x_878@srel
        /*0634*/ 	.short	0x0
        /*0636*/ 	.short	0x0
        /*0638*/ 	.word	0x3
        /*063c*/ 	.word	.L_x_879@srel
        /*0640*/ 	.word	.L_x_880@srel
        /*0644*/ 	.word	.L_x_849@srel


	//   ....[41]....
        /*0648*/ 	.word	.L_x_882@srel
        /*064c*/ 	.short	0x0
        /*064e*/ 	.short	0x0
        /*0650*/ 	.word	0x3
        /*0654*/ 	.word	.L_x_883@srel
        /*0658*/ 	.word	.L_x_884@srel
        /*065c*/ 	.word	.L_x_849@srel


	//   ....[42]....
        /*0660*/ 	.word	.L_x_886@srel
        /*0664*/ 	.short	0x0
        /*0666*/ 	.short	0x0
        /*0668*/ 	.word	0x3
        /*066c*/ 	.word	.L_x_887@srel
        /*0670*/ 	.word	.L_x_888@srel
        /*0674*/ 	.word	.L_x_849@srel


	//   ....[43]....
        /*0678*/ 	.word	.L_x_890@srel
        /*067c*/ 	.short	0x0
        /*067e*/ 	.short	0x0
        /*0680*/ 	.word	0x3
        /*0684*/ 	.word	.L_x_891@srel
        /*0688*/ 	.word	.L_x_892@srel
        /*068c*/ 	.word	.L_x_849@srel


	//   ....[44]....
        /*0690*/ 	.word	.L_x_894@srel
        /*0694*/ 	.short	0x0
        /*0696*/ 	.short	0x0
        /*0698*/ 	.word	0x3
        /*069c*/ 	.word	.L_x_895@srel
        /*06a0*/ 	.word	.L_x_896@srel
        /*06a4*/ 	.word	.L_x_849@srel


	//   ....[45]....
        /*06a8*/ 	.word	.L_x_898@srel
        /*06ac*/ 	.short	0x0
        /*06ae*/ 	.short	0x0
        /*06b0*/ 	.word	0x3
        /*06b4*/ 	.word	.L_x_899@srel
        /*06b8*/ 	.word	.L_x_900@srel
        /*06bc*/ 	.word	.L_x_849@srel


	//   ....[46]....
        /*06c0*/ 	.word	.L_x_902@srel
        /*06c4*/ 	.short	0x0
        /*06c6*/ 	.short	0x0
        /*06c8*/ 	.word	0x3
        /*06cc*/ 	.word	.L_x_903@srel
        /*06d0*/ 	.word	.L_x_904@srel
        /*06d4*/ 	.word	.L_x_849@srel


	//   ....[47]....
        /*06d8*/ 	.word	.L_x_906@srel
        /*06dc*/ 	.short	0x0
        /*06de*/ 	.short	0x0
        /*06e0*/ 	.word	0x3
        /*06e4*/ 	.word	.L_x_907@srel
        /*06e8*/ 	.word	.L_x_908@srel
        /*06ec*/ 	.word	.L_x_909@srel


	//   ....[48]....
        /*06f0*/ 	.word	.L_x_910@srel
        /*06f4*/ 	.short	0x0
        /*06f6*/ 	.short	0x0
        /*06f8*/ 	.word	0x3
        /*06fc*/ 	.word	.L_x_911@srel
        /*0700*/ 	.word	.L_x_912@srel
        /*0704*/ 	.word	.L_x_909@srel


	//   ....[49]....
        /*0708*/ 	.word	.L_x_914@srel
        /*070c*/ 	.short	0x0
        /*070e*/ 	.short	0x0
        /*0710*/ 	.word	0x3
        /*0714*/ 	.word	.L_x_915@srel
        /*0718*/ 	.word	.L_x_916@srel
        /*071c*/ 	.word	.L_x_909@srel


	//   ....[50]....
        /*0720*/ 	.word	.L_x_918@srel
        /*0724*/ 	.short	0x0
        /*0726*/ 	.short	0x0
        /*0728*/ 	.word	0x3
        /*072c*/ 	.word	.L_x_919@srel
        /*0730*/ 	.word	.L_x_920@srel
        /*0734*/ 	.word	.L_x_909@srel


	//   ....[51]....
        /*0738*/ 	.word	.L_x_922@srel
        /*073c*/ 	.short	0x0
        /*073e*/ 	.short	0x0
        /*0740*/ 	.word	0x3
        /*0744*/ 	.word	.L_x_923@srel
        /*0748*/ 	.word	.L_x_924@srel
        /*074c*/ 	.word	.L_x_909@srel


	//   ....[52]....
        /*0750*/ 	.word	.L_x_926@srel
        /*0754*/ 	.short	0x0
        /*0756*/ 	.short	0x0
        /*0758*/ 	.word	0x3
        /*075c*/ 	.word	.L_x_927@srel
        /*0760*/ 	.word	.L_x_928@srel
        /*0764*/ 	.word	.L_x_909@srel


	//   ....[53]....
        /*0768*/ 	.word	.L_x_930@srel
        /*076c*/ 	.short	0x0
        /*076e*/ 	.short	0x0
        /*0770*/ 	.word	0x3
        /*0774*/ 	.word	.L_x_931@srel
        /*0778*/ 	.word	.L_x_932@srel
        /*077c*/ 	.word	.L_x_909@srel


	//   ....[54]....
        /*0780*/ 	.word	.L_x_934@srel
        /*0784*/ 	.short	0x0
        /*0786*/ 	.short	0x0
        /*0788*/ 	.word	0x3
        /*078c*/ 	.word	.L_x_935@srel
        /*0790*/ 	.word	.L_x_936@srel
        /*0794*/ 	.word	.L_x_909@srel


	//   ....[55]....
        /*0798*/ 	.word	.L_x_938@srel
        /*079c*/ 	.short	0x0
        /*079e*/ 	.short	0x0
        /*07a0*/ 	.word	0x3
        /*07a4*/ 	.word	.L_x_939@srel
        /*07a8*/ 	.word	.L_x_940@srel
        /*07ac*/ 	.word	.L_x_909@srel


	//   ....[56]....
        /*07b0*/ 	.word	.L_x_942@srel
        /*07b4*/ 	.short	0x0
        /*07b6*/ 	.short	0x0
        /*07b8*/ 	.word	0x3
        /*07bc*/ 	.word	.L_x_943@srel
        /*07c0*/ 	.word	.L_x_944@srel
        /*07c4*/ 	.word	.L_x_909@srel


	//   ....[57]....
        /*07c8*/ 	.word	.L_x_946@srel
        /*07cc*/ 	.short	0x0
        /*07ce*/ 	.short	0x0
        /*07d0*/ 	.word	0x3
        /*07d4*/ 	.word	.L_x_947@srel
        /*07d8*/ 	.word	.L_x_948@srel
        /*07dc*/ 	.word	.L_x_909@srel


	//   ....[58]....
        /*07e0*/ 	.word	.L_x_950@srel
        /*07e4*/ 	.short	0x0
        /*07e6*/ 	.short	0x0
        /*07e8*/ 	.word	0x3
        /*07ec*/ 	.word	.L_x_951@srel
        /*07f0*/ 	.word	.L_x_952@srel
        /*07f4*/ 	.word	.L_x_909@srel


	//   ....[59]....
        /*07f8*/ 	.word	.L_x_954@srel
        /*07fc*/ 	.short	0x0
        /*07fe*/ 	.short	0x0
        /*0800*/ 	.word	0x3
        /*0804*/ 	.word	.L_x_955@srel
        /*0808*/ 	.word	.L_x_956@srel
        /*080c*/ 	.word	.L_x_909@srel


	//   ....[60]....
        /*0810*/ 	.word	.L_x_958@srel
        /*0814*/ 	.short	0x0
        /*0816*/ 	.short	0x0
        /*0818*/ 	.word	0x3
        /*081c*/ 	.word	.L_x_959@srel
        /*0820*/ 	.word	.L_x_960@srel
        /*0824*/ 	.word	.L_x_909@srel


	//   ....[61]....
        /*0828*/ 	.word	.L_x_962@srel
        /*082c*/ 	.short	0x0
        /*082e*/ 	.short	0x0
        /*0830*/ 	.word	0x3
        /*0834*/ 	.word	.L_x_963@srel
        /*0838*/ 	.word	.L_x_964@srel
        /*083c*/ 	.word	.L_x_909@srel


	//----- nvinfo : EIATTR_CRS_STACK_SIZE
	.align		4
.L_89:
        /*0840*/ 	.byte	0x04, 0x1e
        /*0842*/ 	.short	(.L_91 - .L_90)
.L_90:
        /*0844*/ 	.word	0x00000000


	//----- nvinfo : EIATTR_CBANK_PARAM_SIZE
	.align		4
.L_91:
        /*0848*/ 	.byte	0x03, 0x19
        /*084a*/ 	.short	0x0048


	//----- nvinfo : EIATTR_PARAM_CBANK
	.align		4
        /*084c*/ 	.byte	0x04, 0x0a
        /*084e*/ 	.short	(.L_93 - .L_92)
	.align		4
.L_92:
        /*0850*/ 	.word	index@(.nv.constant0._Z36paged_attention_v1_kernel_standaloneILi128ELi64EEvPfPKfS2_S2_ifPKiS4_iiii)
        /*0854*/ 	.short	0x0380
        /*0856*/ 	.short	0x0048


	//----- nvinfo : EIATTR_SW_WAR
	.align		4
.L_93:
        /*0858*/ 	.byte	0x04, 0x36
        /*085a*/ 	.short	(.L_95 - .L_94)
.L_94:
        /*085c*/ 	.word	0x00000008
.L_95:


//--------------------- .nv.callgraph             --------------------------
	.section	.nv.callgraph,"",@"SHT_CUDA_CALLGRAPH"
	.align	4
	.sectionentsize	8
	.align		4
        /*0000*/ 	.word	0x00000000
	.align		4
        /*0004*/ 	.word	0xffffffff
	.align		4
        /*0008*/ 	.word	0x00000000
	.align		4
        /*000c*/ 	.word	0xfffffffe
	.align		4
        /*0010*/ 	.word	0x00000000
	.align		4
        /*0014*/ 	.word	0xfffffffd
	.align		4
        /*0018*/ 	.word	0x00000000
	.align		4
        /*001c*/ 	.word	0xfffffffc


//--------------------- .nv.constant2._Z36paged_attention_v1_kernel_standaloneILi128ELi128EEvPfPKfS2_S2_ifPKiS4_iiii --------------------------
	.section	.nv.constant2._Z36paged_attention_v1_kernel_standaloneILi128ELi128EEvPfPKfS2_S2_ifPKiS4_iiii,"a",@progbits
	.sectionflags	@""
	.align	4
.nv.constant2._Z36paged_attention_v1_kernel_standaloneILi128ELi128EEvPfPKfS2_S2_ifPKiS4_iiii:
        /*0000*/ 	.byte	0x30, 0x51, 0x00, 0x00, 0x70, 0x50, 0x00, 0x00, 0x20, 0x8e, 0x00, 0x00, 0x00, 0x53, 0x00, 0x00
        /* <DEDUP_REMOVED lines=86> */
        /*0570*/ 	.byte	0x60, 0xf6, 0x00, 0x00, 0x20, 0xf6, 0x00, 0x00, 0x70, 0xf6, 0x00, 0x00


//--------------------- .nv.constant2._Z36paged_attention_v1_kernel_standaloneILi128ELi64EEvPfPKfS2_S2_ifPKiS4_iiii --------------------------
	.section	.nv.constant2._Z36paged_attention_v1_kernel_standaloneILi128ELi64EEvPfPKfS2_S2_ifPKiS4_iiii,"a",@progbits
	.sectionflags	@""
	.align	4
.nv.constant2._Z36paged_attention_v1_kernel_standaloneILi128ELi64EEvPfPKfS2_S2_ifPKiS4_iiii:
        /* <DEDUP_REMOVED lines=46> */
        /*02e0*/ 	.byte	0x00, 0x70, 0x00, 0x00, 0x30, 0x70, 0x00, 0x00


//--------------------- .text._Z36paged_attention_v1_kernel_standaloneILi128ELi128EEvPfPKfS2_S2_ifPKiS4_iiii --------------------------
	.section	.text._Z36paged_attention_v1_kernel_standaloneILi128ELi128EEvPfPKfS2_S2_ifPKiS4_iiii,"ax",@progbits
	.align	128
        .global         _Z36paged_attention_v1_kernel_standaloneILi128ELi128EEvPfPKfS2_S2_ifPKiS4_iiii
        .type           _Z36paged_attention_v1_kernel_standaloneILi128ELi128EEvPfPKfS2_S2_ifPKiS4_iiii,@function
        .size           _Z36paged_attention_v1_kernel_standaloneILi128ELi128EEvPfPKfS2_S2_ifPKiS4_iiii,(.L_x_966 - _Z36paged_attention_v1_kernel_standaloneILi128ELi128EEvPfPKfS2_S2_ifPKiS4_iiii)
        .other          _Z36paged_attention_v1_kernel_standaloneILi128ELi128EEvPfPKfS2_S2_ifPKiS4_iiii,@"STO_CUDA_ENTRY STV_DEFAULT"
_Z36paged_attention_v1_kernel_standaloneILi128ELi128EEvPfPKfS2_S2_ifPKiS4_iiii:
.text._Z36paged_attention_v1_kernel_standaloneILi128ELi128EEvPfPKfS2_S2_ifPKiS4_iiii:
[----:B------:R-:W-:Y:S01]  /*0000*/  LDC R1, c[0x0][0x37c] ;  /* 0x0000df00ff017b82 */ /* 0x000fe20000000800 */
[----:B------:R-:W0:Y:S07]  /*0010*/  S2R R15, SR_CTAID.Y ;  /* 0x00000000000f7919 */ /* 0x000e2e0000002600 */
[----:B------:R-:W0:Y:S01]  /*0020*/  LDC.64 R138, c[0x0][0x3b0] ;  /* 0x0000ec00ff8a7b82 */ /* 0x000e220000000a00 */
[----:B------:R-:W1:Y:S01]  /*0030*/  LDCU.64 UR8, c[0x0][0x358] ;  /* 0x00006b00ff0877ac */ /* 0x000e620008000a00 */
[----:B0-----:R-:W-:-:S06]  /*0040*/  IMAD.WIDE.U32 R138, R15, 0x4, R138 ;  /* 0x000000040f8a7825 */ /* 0x001fcc00078e008a */
[----:B-1----:R-:W2:Y:S02]  /*0050*/  LDG.E.CONSTANT R138, desc[UR8][R138.64] ;  /* 0x000000088a8a7981 */ /* 0x002ea4000c1e9900 */
[----:B--2---:R-:W-:-:S13]  /*0060*/  ISETP.NE.AND P0, PT, R138, RZ, PT ;  /* 0x000000ff8a00720c */ /* 0x004fda0003f05270 */
[----:B------:R-:W-:Y:S05]  /*0070*/  @!P0 EXIT ;  /* 0x000000000000894d */ /* 0x000fea0003800000 */
[----:B------:R-:W0:Y:S01]  /*0080*/  LDC R4, c[0x0][0x3a0] ;  /* 0x0000e800ff047b82 */ /* 0x000e220000000800 */
[----:B------:R-:W1:Y:S01]  /*0090*/  S2R R8, SR_CTAID.X ;  /* 0x0000000000087919 */ /* 0x000e620000002500 */
[----:B------:R-:W-:-:S06]  /*00a0*/  MOV R14, 0x400 ;  /* 0x00000400000e7802 */ /* 0x000fcc0000000f00 */
[----:B------:R-:W2:Y:S08]  /*00b0*/  LDC R7, c[0x0][0x370] ;  /* 0x0000dc00ff077b82 */ /* 0x000eb00000000800 */
[----:B------:R-:W3:Y:S01]  /*00c0*/  LDC R13, c[0x0][0x3c4] ;  /* 0x0000f100ff0d7b82 */ /* 0x000ee20000000800 */
[----:B0-----:R-:W-:-:S04]  /*00d0*/  IABS R5, R4 ;  /* 0x0000000400057213 */ /* 0x001fc80000000000 */
[----:B------:R-:W0:Y:S01]  /*00e0*/  I2F.RP R0, R5 ;  /* 0x0000000500007306 */ /* 0x000e220000209400 */
[----:B---3--:R-:W-:-:S07]  /*00f0*/  IABS R10, R13 ;  /* 0x0000000d000a7213 */ /* 0x008fce0000000000 */
[----:B0-----:R-:W0:Y:S02]  /*0100*/  MUFU.RCP R0, R0 ;  /* 0x0000000000007308 */ /* 0x001e240000001000 */
[----:B0-----:R-:W-:-:S06]  /*0110*/  VIADD R2, R0, 0xffffffe ;  /* 0x0ffffffe00027836 */ /* 0x001fcc0000000000 */
[----:B------:R0:W3:Y:S02]  /*0120*/  F2I.FTZ.U32.TRUNC.NTZ R3, R2 ;  /* 0x0000000200037305 */ /* 0x0000e4000021f000 */
[----:B0-----:R-:W-:Y:S02]  /*0130*/  IMAD.MOV.U32 R2, RZ, RZ, RZ ;  /* 0x000000ffff027224 */ /* 0x001fe400078e00ff */
[----:B---3--:R-:W-:-:S04]  /*0140*/  IMAD.MOV R6, RZ, RZ, -R3 ;  /* 0x000000ffff067224 */ /* 0x008fc800078e0a03 */
[----:B------:R-:W-:Y:S01]  /*0150*/  IMAD R9, R6, R5, RZ ;  /* 0x0000000506097224 */ /* 0x000fe200078e02ff */
[----:B--2---:R-:W-:-:S03]  /*0160*/  IABS R6, R7 ;  /* 0x0000000700067213 */ /* 0x004fc60000000000 */
[----:B------:R-:W-:-:S06]  /*0170*/  IMAD.HI.U32 R3, R3, R9, R2 ;  /* 0x0000000903037227 */ /* 0x000fcc00078e0002 */
[----:B------:R-:W-:-:S04]  /*0180*/  IMAD.HI.U32 R3, R3, R6, RZ ;  /* 0x0000000603037227 */ /* 0x000fc800078e00ff */
[----:B------:R-:W-:-:S04]  /*0190*/  IMAD.MOV R0, RZ, RZ, -R3 ;  /* 0x000000ffff007224 */ /* 0x000fc800078e0a03 */
[C---:B------:R-:W-:Y:S02]  /*01a0*/  IMAD R0, R5.reuse, R0, R6 ;  /* 0x0000000005007224 */ /* 0x040fe400078e0206 */
[----:B------:R-:W0:Y:S03]  /*01b0*/  I2F.RP R6, R10 ;  /* 0x0000000a00067306 */ /* 0x000e260000209400 */
[----:B------:R-:W-:-:S05]  /*01c0*/  ISETP.GT.U32.AND P1, PT, R5, R0, PT ;  /* 0x000000000500720c */ /* 0x000fca0003f24070 */
[----:B0-----:R-:W0:Y:S08]  /*01d0*/  MUFU.RCP R6, R6 ;  /* 0x0000000600067308 */ /* 0x001e300000001000 */
[----:B------:R-:W-:Y:S02]  /*01e0*/  @!P1 IMAD.IADD R0, R0, 0x1, -R5 ;  /* 0x0000000100009824 */ /* 0x000fe400078e0a05 */
[----:B------:R-:W-:Y:S01]  /*01f0*/  @!P1 VIADD R3, R3, 0x1 ;  /* 0x0000000103039836 */ /* 0x000fe20000000000 */
[----:B------:R-:W-:-:S02]  /*0200*/  ISETP.NE.AND P1, PT, R4, RZ, PT ;  /* 0x000000ff0400720c */ /* 0x000fc40003f25270 */
[----:B------:R-:W-:Y:S02]  /*0210*/  ISETP.GE.U32.AND P0, PT, R0, R5, PT ;  /* 0x000000050000720c */ /* 0x000fe40003f06070 */
[----:B------:R-:W-:-:S04]  /*0220*/  LOP3.LUT R0, R7, R4, RZ, 0x3c, !PT ;  /* 0x0000000407007212 */ /* 0x000fc800078e3cff */
[----:B------:R-:W-:-:S07]  /*0230*/  ISETP.GE.AND P2, PT, R0, RZ, PT ;  /* 0x000000ff0000720c */ /* 0x000fce0003f46270 */
[----:B------:R-:W-:-:S04]  /*0240*/  @P0 VIADD R3, R3, 0x1 ;  /* 0x0000000103030836 */ /* 0x000fc80000000000 */
[----:B------:R-:W-:-:S04]  /*0250*/  IMAD.MOV.U32 R19, RZ, RZ, R3 ;  /* 0x000000ffff137224 */ /* 0x000fc800078e0003 */
[----:B------:R-:W-:Y:S01]  /*0260*/  @!P2 IMAD.MOV R19, RZ, RZ, -R19 ;  /* 0x000000ffff13a224 */ /* 0x000fe200078e0a13 */
[----:B------:R-:W-:Y:S01]  /*0270*/  @!P1 LOP3.LUT R19, RZ, R4, RZ, 0x33, !PT ;  /* 0x00000004ff139212 */ /* 0x000fe200078e33ff */
[----:B0-----:R-:W-:Y:S01]  /*0280*/  VIADD R4, R6, 0xffffffe ;  /* 0x0ffffffe06047836 */ /* 0x001fe20000000000 */
[----:B------:R-:W-:Y:S02]  /*0290*/  IADD3 R6, PT, PT, R138, -0x1, R13 ;  /* 0xffffffff8a067810 */ /* 0x000fe40007ffe00d */
[-C--:B------:R-:W-:Y:S01]  /*02a0*/  IABS R9, R19.reuse ;  /* 0x0000001300097213 */ /* 0x080fe20000000000 */
[----:B------:R0:W2:Y:S01]  /*02b0*/  F2I.FTZ.U32.TRUNC.NTZ R5, R4 ;  /* 0x0000000400057305 */ /* 0x0000a2000021f000 */
[----:B------:R-:W-:Y:S02]  /*02c0*/  IABS R12, R19 ;  /* 0x00000013000c7213 */ /* 0x000fe40000000000 */
[----:B------:R-:W-:-:S05]  /*02d0*/  ISETP.NE.AND P2, PT, R13, RZ, PT ;  /* 0x000000ff0d00720c */ /* 0x000fca0003f45270 */
[----:B------:R-:W3:Y:S01]  /*02e0*/  I2F.RP R0, R9 ;  /* 0x0000000900007306 */ /* 0x000ee20000209400 */
[----:B0-----:R-:W-:Y:S02]  /*02f0*/  IMAD.MOV.U32 R4, RZ, RZ, RZ ;  /* 0x000000ffff047224 */ /* 0x001fe400078e00ff */
[----:B--2---:R-:W-:-:S04]  /*0300*/  IMAD.MOV R11, RZ, RZ, -R5 ;  /* 0x000000ffff0b7224 */ /* 0x004fc800078e0a05 */
[----:B------:R-:W-:Y:S01]  /*0310*/  IMAD R11, R11, R10, RZ ;  /* 0x0000000a0b0b7224 */ /* 0x000fe200078e02ff */
[----:B---3--:R-:W0:Y:S03]  /*0320*/  MUFU.RCP R0, R0 ;  /* 0x0000000000007308 */ /* 0x008e260000001000 */
[----:B------:R-:W-:-:S04]  /*0330*/  IMAD.HI.U32 R5, R5, R11, R4 ;  /* 0x0000000b05057227 */ /* 0x000fc800078e0004 */
[----:B0-----:R-:W-:Y:S01]  /*0340*/  VIADD R2, R0, 0xffffffe ;  /* 0x0ffffffe00027836 */ /* 0x001fe20000000000 */
[----:B------:R-:W-:Y:S02]  /*0350*/  IABS R0, R6 ;  /* 0x0000000600007213 */ /* 0x000fe40000000000 */
[----:B------:R-:W-:Y:S01]  /*0360*/  LOP3.LUT R6, R6, R13, RZ, 0x3c, !PT ;  /* 0x0000000d06067212 */ /* 0x000fe200078e3cff */
[----:B------:R0:W2:Y:S02]  /*0370*/  F2I.FTZ.U32.TRUNC.NTZ R3, R2 ;  /* 0x0000000200037305 */ /* 0x0000a4000021f000 */
[----:B------:R-:W-:Y:S01]  /*0380*/  IMAD.HI.U32 R5, R5, R0, RZ ;  /* 0x0000000005057227 */ /* 0x000fe200078e00ff */
[----:B------:R-:W-:-:S03]  /*0390*/  ISETP.GE.AND P5, PT, R6, RZ, PT ;  /* 0x000000ff0600720c */ /* 0x000fc60003fa6270 */
[----:B------:R-:W-:Y:S02]  /*03a0*/  IMAD.MOV R17, RZ, RZ, -R5 ;  /* 0x000000ffff117224 */ /* 0x000fe400078e0a05 */
[----:B0-----:R-:W-:Y:S02]  /*03b0*/  IMAD.MOV.U32 R2, RZ, RZ, RZ ;  /* 0x000000ffff027224 */ /* 0x001fe400078e00ff */
[----:B--2---:R-:W-:-:S04]  /*03c0*/  IMAD.MOV R4, RZ, RZ, -R3 ;  /* 0x000000ffff047224 */ /* 0x004fc800078e0a03 */
[----:B------:R-:W-:Y:S01]  /*03d0*/  IMAD R11, R4, R9, RZ ;  /* 0x00000009040b7224 */ /* 0x000fe200078e02ff */
[----:B-1----:R-:W-:-:S03]  /*03e0*/  IABS R4, R8 ;  /* 0x0000000800047213 */ /* 0x002fc60000000000 */
[----:B------:R-:W-:-:S04]  /*03f0*/  IMAD.HI.U32 R2, R3, R11, R2 ;  /* 0x0000000b03027227 */ /* 0x000fc800078e0002 */
[C---:B------:R-:W-:Y:S02]  /*0400*/  IMAD R3, R10.reuse, R17, R0 ;  /* 0x000000110a037224 */ /* 0x040fe400078e0200 */
[----:B------:R-:W-:Y:S01]  /*0410*/  IMAD.MOV.U32 R11, RZ, RZ, R4 ;  /* 0x000000ffff0b7224 */ /* 0x000fe200078e0004 */
[----:B------:R-:W0:Y:S01]  /*0420*/  S2R R17, SR_TID.X ;  /* 0x0000000000117919 */ /* 0x000e220000002100 */
[----:B------:R-:W-:Y:S01]  /*0430*/  IMAD.MOV R0, RZ, RZ, -R12 ;  /* 0x000000ffff007224 */ /* 0x000fe200078e0a0c */
[----:B------:R-:W-:Y:S01]  /*0440*/  ISETP.GT.U32.AND P0, PT, R10, R3, PT ;  /* 0x000000030a00720c */ /* 0x000fe20003f04070 */
[----:B------:R-:W-:Y:S01]  /*0450*/  IMAD.HI.U32 R2, R2, R11, RZ ;  /* 0x0000000b02027227 */ /* 0x000fe200078e00ff */
[----:B------:R-:W-:-:S03]  /*0460*/  LOP3.LUT R4, R8, R19, RZ, 0x3c, !PT ;  /* 0x0000001308047212 */ /* 0x000fc600078e3cff */
[----:B------:R-:W-:Y:S01]  /*0470*/  IMAD R0, R2, R0, R11 ;  /* 0x0000000002007224 */ /* 0x000fe200078e020b */
[----:B------:R-:W-:-:S04]  /*0480*/  ISETP.GE.AND P4, PT, R4, RZ, PT ;  /* 0x000000ff0400720c */ /* 0x000fc80003f86270 */
[----:B------:R-:W-:-:S03]  /*0490*/  ISETP.GT.U32.AND P3, PT, R9, R0, PT ;  /* 0x000000000900720c */ /* 0x000fc60003f64070 */
[----:B------:R-:W-:Y:S02]  /*04a0*/  @!P0 IMAD.IADD R3, R3, 0x1, -R10 ;  /* 0x0000000103038824 */ /* 0x000fe400078e0a0a */
[----:B------:R-:W-:-:S03]  /*04b0*/  @!P0 VIADD R5, R5, 0x1 ;  /* 0x0000000105058836 */ /* 0x000fc60000000000 */
[----:B------:R-:W-:Y:S02]  /*04c0*/  ISETP.GE.U32.AND P1, PT, R3, R10, PT ;  /* 0x0000000a0300720c */ /* 0x000fe40003f26070 */
[----:B------:R-:W1:Y:S03]  /*04d0*/  S2R R3, SR_CgaCtaId ;  /* 0x0000000000037919 */ /* 0x000e660000008800 */
[----:B------:R-:W-:Y:S02]  /*04e0*/  @!P3 IMAD.IADD R0, R0, 0x1, -R9 ;  /* 0x000000010000b824 */ /* 0x000fe400078e0a09 */
[----:B------:R-:W-:-:S03]  /*04f0*/  @!P3 VIADD R2, R2, 0x1 ;  /* 0x000000010202b836 */ /* 0x000fc60000000000 */
[----:B------:R-:W-:-:S03]  /*0500*/  ISETP.GE.U32.AND P0, PT, R0, R9, PT ;  /* 0x000000090000720c */ /* 0x000fc60003f06070 */
[----:B------:R-:W-:Y:S01]  /*0510*/  @P1 VIADD R5, R5, 0x1 ;  /* 0x0000000105051836 */ /* 0x000fe20000000000 */
[----:B------:R-:W-:-:S03]  /*0520*/  ISETP.NE.AND P1, PT, R19, RZ, PT ;  /* 0x000000ff1300720c */ /* 0x000fc60003f25270 */
[----:B------:R-:W-:-:S04]  /*0530*/  IMAD.MOV.U32 R0, RZ, RZ, R5 ;  /* 0x000000ffff007224 */ /* 0x000fc800078e0005 */
[----:B------:R-:W-:Y:S01]  /*0540*/  @!P5 IMAD.MOV R0, RZ, RZ, -R0 ;  /* 0x000000ffff00d224 */ /* 0x000fe200078e0a00 */
[----:B------:R-:W-:Y:S01]  /*0550*/  @!P2 LOP3.LUT R0, RZ, R13, RZ, 0x33, !PT ;  /* 0x0000000dff00a212 */ /* 0x000fe200078e33ff */
[----:B------:R-:W-:-:S03]  /*0560*/  @P0 VIADD R2, R2, 0x1 ;  /* 0x0000000102020836 */ /* 0x000fc60000000000 */
[----:B------:R-:W-:Y:S01]  /*0570*/  ISETP.GE.AND P0, PT, R0, 0x1, PT ;  /* 0x000000010000780c */ /* 0x000fe20003f06270 */
[----:B------:R-:W-:Y:S01]  /*0580*/  @!P4 IMAD.MOV R2, RZ, RZ, -R2 ;  /* 0x000000ffff02c224 */ /* 0x000fe200078e0a02 */
[----:B------:R-:W-:Y:S01]  /*0590*/  @!P1 LOP3.LUT R2, RZ, R19, RZ, 0x33, !PT ;  /* 0x00000013ff029212 */ /* 0x000fe200078e33ff */
[----:B------:R-:W-:Y:S01]  /*05a0*/  IMAD.MOV.U32 R19, RZ, RZ, -0x800001 ;  /* 0xff7fffffff137424 */ /* 0x000fe200078e00ff */
[----:B-1----:R-:W-:Y:S01]  /*05b0*/  LEA R14, R3, R14, 0x18 ;  /* 0x0000000e030e7211 */ /* 0x002fe200078ec0ff */
[----:B------:R-:W-:-:S04]  /*05c0*/  IMAD R3, R15, R7, R8 ;  /* 0x000000070f037224 */ /* 0x000fc800078e0208 */
[----:B------:R-:W-:-:S04]  /*05d0*/  IMAD R16, R138, 0x4, R14 ;  /* 0x000000048a107824 */ /* 0x000fc800078e020e */
[----:B0-----:R-:W-:Y:S05]  /*05e0*/  @!P0 BRA `(.L_x_0) ;  /* 0x0000003000d08947 */ /* 0x001fea0003800000 */
[----:B------:R-:W0:Y:S01]  /*05f0*/  LDC.64 R6, c[0x0][0x388] ;  /* 0x0000e200ff067b82 */ /* 0x000e220000000a00 */
[----:B------:R-:W1:Y:S01]  /*0600*/  LDCU UR4, c[0x0][0x3c0] ;  /* 0x00007800ff0477ac */ /* 0x000e620008000800 */
[----:B------:R-:W-:Y:S02]  /*0610*/  IMAD.SHL.U32 R3, R3, 0x80, RZ ;  /* 0x0000008003037824 */ /* 0x000fe400078e00ff */
[----:B------:R-:W-:Y:S02]  /*0620*/  IMAD R18, R17, 0x4, R16 ;  /* 0x0000000411127824 */ /* 0x000fe400078e0210 */
[----:B------:R-:W-:Y:S02]  /*0630*/  IMAD.MOV.U32 R19, RZ, RZ, -0x800001 ;  /* 0xff7fffffff137424 */ /* 0x000fe400078e00ff */
[----:B-1----:R-:W-:Y:S01]  /*0640*/  IMAD R4, R2, UR4, RZ ;  /* 0x0000000402047c24 */ /* 0x002fe2000f8e02ff */
[----:B------:R-:W-:Y:S01]  /*0650*/  UMOV UR4, URZ ;  /* 0x000000ff00047c82 */ /* 0x000fe20008000000 */
[----:B0-----:R-:W-:-:S03]  /*0660*/  IMAD.WIDE.U32 R6, R3, 0x4, R6 ;  /* 0x0000000403067825 */ /* 0x001fc600078e0006 */
[----:B------:R-:W-:-:S07]  /*0670*/  SHF.R.S32.HI R5, RZ, 0x1f, R4 ;  /* 0x0000001fff057819 */ /* 0x000fce0000011404 */
.L_x_7:
[----:B0-----:R-:W0:Y:S02]  /*0680*/  LDCU UR5, c[0x0][0x3c4] ;  /* 0x00007880ff0577ac */ /* 0x001e240008000800 */
[----:B0-----:R-:W-:-:S09]  /*0690*/  UISETP.GE.AND UP0, UPT, UR5, 0x1, UPT ;  /* 0x000000010500788c */ /* 0x001fd2000bf06270 */
[----:B-1----:R-:W-:Y:S05]  /*06a0*/  BRA.U !UP0, `(.L_x_1) ;  /* 0x0000003108947547 */ /* 0x002fea000b800000 */
[----:B------:R-:W0:Y:S01]  /*06b0*/  LDC.64 R10, c[0x0][0x3b8] ;  /* 0x0000ee00ff0a7b82 */ /* 0x000e220000000a00 */
[----:B------:R-:W1:Y:S07]  /*06c0*/  LDCU UR5, c[0x0][0x3a4] ;  /* 0x00007480ff0577ac */ /* 0x000e6e0008000800 */
[----:B------:R-:W2:Y:S08]  /*06d0*/  LDC.64 R12, c[0x0][0x3a8] ;  /* 0x0000ea00ff0c7b82 */ /* 0x000eb00000000a00 */
[----:B------:R-:W3:Y:S01]  /*06e0*/  LDC R20, c[0x0][0x3c4] ;  /* 0x0000f100ff147b82 */ /* 0x000ee20000000800 */
[----:B0-----:R-:W-:-:S07]  /*06f0*/  IMAD R3, R15, R10, UR4 ;  /* 0x000000040f037e24 */ /* 0x001fce000f8e020a */
[----:B------:R-:W0:Y:S01]  /*0700*/  LDC.64 R8, c[0x0][0x390] ;  /* 0x0000e400ff087b82 */ /* 0x000e220000000a00 */
[----:B--2---:R-:W-:-:S05]  /*0710*/  IMAD.WIDE R12, R3, 0x4, R12 ;  /* 0x00000004030c7825 */ /* 0x004fca00078e020c */
[----:B------:R-:W2:Y:S01]  /*0720*/  LDG.E.CONSTANT R10, desc[UR8][R12.64] ;  /* 0x000000080c0a7981 */ /* 0x000ea2000c1e9900 */
[----:B------:R-:W-:Y:S02]  /*0730*/  IMAD.MOV.U32 R23, RZ, RZ, RZ ;  /* 0x000000ffff177224 */ /* 0x000fe400078e00ff */
[----:B0123--:R-:W-:-:S07]  /*0740*/  IMAD.WIDE R10, R10, R11, R4 ;  /* 0x0000000b0a0a7225 */ /* 0x00ffce00078e0204 */
.L_x_6:
[----:B01----:R-:W-:-:S05]  /*0750*/  IMAD R25, R20, UR4, R23 ;  /* 0x0000000414197c24 */ /* 0x003fca000f8e0217 */
[----:B------:R-:W-:-:S13]  /*0760*/  ISETP.GE.AND P0, PT, R25, R138, PT ;  /* 0x0000008a1900720c */ /* 0x000fda0003f06270 */
[----:B------:R-:W-:Y:S05]  /*0770*/  @P0 BRA `(.L_x_2) ;  /* 0x0000003000400947 */ /* 0x000fea0003800000 */
[----:B------:R-:W-:Y:S02]  /*0780*/  LEA R3, P1, R23, R10, 0x7 ;  /* 0x0000000a17037211 */ /* 0x000fe400078238ff */
[C---:B------:R-:W-:Y:S02]  /*0790*/  ISETP.NE.AND P0, PT, R17.reuse, RZ, PT ;  /* 0x000000ff1100720c */ /* 0x040fe40003f05270 */
[----:B------:R-:W-:Y:S01]  /*07a0*/  ISETP.NE.AND P6, PT, R17, 0x1, PT ;  /* 0x000000011100780c */ /* 0x000fe20003fc5270 */
[----:B------:R-:W-:Y:S01]  /*07b0*/  IMAD.X R22, RZ, RZ, R11, P1 ;  /* 0x000000ffff167224 */ /* 0x000fe200008e060b */
[----:B------:R-:W-:-:S04]  /*07c0*/  LEA R12, P1, R3, R8, 0x2 ;  /* 0x00000008030c7211 */ /* 0x000fc800078210ff */
[----:B------:R-:W-:-:S05]  /*07d0*/  LEA.HI.X R13, R3, R9, R22, 0x2, P1 ;  /* 0x00000009030d7211 */ /* 0x000fca00008f1416 */
[----:B------:R-:W2:Y:S04]  /*07e0*/  @!P0 LDG.E.CONSTANT R3, desc[UR8][R6.64] ;  /* 0x0000000806038981 */ /* 0x000ea8000c1e9900 */
[----:B------:R-:W2:Y:S04]  /*07f0*/  @!P0 LDG.E.CONSTANT R22, desc[UR8][R12.64] ;  /* 0x000000080c168981 */ /* 0x000ea8000c1e9900 */
[----:B------:R-:W3:Y:S04]  /*0800*/  @!P6 LDG.E.CONSTANT R24, desc[UR8][R6.64+0x4] ;  /* 0x000004080618e981 */ /* 0x000ee8000c1e9900 */
[----:B------:R-:W3:Y:S01]  /*0810*/  @!P6 LDG.E.CONSTANT R26, desc[UR8][R12.64+0x4] ;  /* 0x000004080c1ae981 */ /* 0x000ee2000c1e9900 */
[C---:B------:R-:W-:Y:S01]  /*0820*/  ISETP.NE.AND P5, PT, R17.reuse, 0x2, PT ;  /* 0x000000021100780c */ /* 0x040fe20003fa5270 */
[----:B------:R-:W-:Y:S01]  /*0830*/  IMAD.MOV.U32 R21, RZ, RZ, RZ ;  /* 0x000000ffff157224 */ /* 0x000fe200078e00ff */
[----:B------:R-:W-:-:S02]  /*0840*/  ISETP.NE.AND P4, PT, R17, 0x3, PT ;  /* 0x000000031100780c */ /* 0x000fc40003f85270 */
[C---:B------:R-:W-:Y:S02]  /*0850*/  ISETP.NE.AND P3, PT, R17.reuse, 0x4, PT ;  /* 0x000000041100780c */ /* 0x040fe40003f65270 */
[C---:B------:R-:W-:Y:S02]  /*0860*/  ISETP.NE.AND P2, PT, R17.reuse, 0x5, PT ;  /* 0x000000051100780c */ /* 0x040fe40003f45270 */
[----:B------:R-:W-:-:S05]  /*0870*/  ISETP.NE.AND P1, PT, R17, 0x6, PT ;  /* 0x000000061100780c */ /* 0x000fca0003f25270 */
[----:B------:R-:W4:Y:S04]  /*0880*/  @!P5 LDG.E.CONSTANT R28, desc[UR8][R6.64+0x8] ;  /* 0x00000808061cd981 */ /* 0x000f28000c1e9900 */
[----:B------:R-:W4:Y:S04]  /*0890*/  @!P5 LDG.E.CONSTANT R27, desc[UR8][R12.64+0x8] ;  /* 0x000008080c1bd981 */ /* 0x000f28000c1e9900 */
[----:B------:R-:W5:Y:S04]  /*08a0*/  @!P2 LDG.E.CONSTANT R30, desc[UR8][R6.64+0x14] ;  /* 0x00001408061ea981 */ /* 0x000f68000c1e9900 */
[----:B------:R-:W5:Y:S04]  /*08b0*/  @!P2 LDG.E.CONSTANT R29, desc[UR8][R12.64+0x14] ;  /* 0x000014080c1da981 */ /* 0x000f68000c1e9900 */
[----:B------:R-:W5:Y:S04]  /*08c0*/  @!P1 LDG.E.CONSTANT R32, desc[UR8][R6.64+0x18] ;  /* 0x0000180806209981 */ /* 0x000f68000c1e9900 */
[----:B------:R-:W5:Y:S01]  /*08d0*/  @!P1 LDG.E.CONSTANT R31, desc[UR8][R12.64+0x18] ;  /* 0x000018080c1f9981 */ /* 0x000f62000c1e9900 */
[----:B--2---:R-:W-:-:S03]  /*08e0*/  @!P0 FFMA R21, R3, R22, RZ ;  /* 0x0000001603158223 */ /* 0x004fc600000000ff */
[----:B------:R-:W2:Y:S04]  /*08f0*/  @!P4 LDG.E.CONSTANT R22, desc[UR8][R6.64+0xc] ;  /* 0x00000c080616c981 */ /* 0x000ea8000c1e9900 */
[----:B------:R-:W2:Y:S01]  /*0900*/  @!P4 LDG.E.CONSTANT R3, desc[UR8][R12.64+0xc] ;  /* 0x00000c080c03c981 */ /* 0x000ea2000c1e9900 */
[----:B---3--:R-:W-:Y:S01]  /*0910*/  @!P6 FFMA R21, R24, R26, R21 ;  /* 0x0000001a1815e223 */ /* 0x008fe20000000015 */
[C---:B------:R-:W-:Y:S02]  /*0920*/  ISETP.NE.AND P6, PT, R17.reuse, 0x7, PT ;  /* 0x000000071100780c */ /* 0x040fe40003fc5270 */
[----:B------:R-:W3:Y:S04]  /*0930*/  @!P3 LDG.E.CONSTANT R24, desc[UR8][R6.64+0x10] ;  /* 0x000010080618b981 */ /* 0x000ee8000c1e9900 */
[----:B------:R-:W3:Y:S07]  /*0940*/  @!P3 LDG.E.CONSTANT R26, desc[UR8][R12.64+0x10] ;  /* 0x000010080c1ab981 */ /* 0x000eee000c1e9900 */
[----:B------:R-:W5:Y:S04]  /*0950*/  @!P6 LDG.E.CONSTANT R34, desc[UR8][R6.64+0x1c] ;  /* 0x00001c080622e981 */ /* 0x000f68000c1e9900 */
[----:B------:R-:W5:Y:S01]  /*0960*/  @!P6 LDG.E.CONSTANT R33, desc[UR8][R12.64+0x1c] ;  /* 0x00001c080c21e981 */ /* 0x000f62000c1e9900 */
[----:B----4-:R-:W-:Y:S01]  /*0970*/  @!P5 FFMA R21, R28, R27, R21 ;  /* 0x0000001b1c15d223 */ /* 0x010fe20000000015 */
[----:B------:R-:W-:-:S03]  /*0980*/  ISETP.NE.AND P5, PT, R17, 0x8, PT ;  /* 0x000000081100780c */ /* 0x000fc60003fa5270 */
[----:B--2---:R-:W-:Y:S01]  /*0990*/  @!P4 FFMA R21, R22, R3, R21 ;  /* 0x000000031615c223 */ /* 0x004fe20000000015 */
[----:B------:R-:W-:-:S09]  /*09a0*/  ISETP.NE.AND P4, PT, R17, 0x9, PT ;  /* 0x000000091100780c */ /* 0x000fd20003f85270 */
[----:B------:R-:W2:Y:S04]  /*09b0*/  @!P5 LDG.E.CONSTANT R22, desc[UR8][R6.64+0x20] ;  /* 0x000020080616d981 */ /* 0x000ea8000c1e9900 */
[----:B------:R-:W2:Y:S01]  /*09c0*/  @!P5 LDG.E.CONSTANT R3, desc[UR8][R12.64+0x20] ;  /* 0x000020080c03d981 */ /* 0x000ea2000c1e9900 */
[----:B---3--:R-:W-:Y:S01]  /*09d0*/  @!P3 FFMA R21, R24, R26, R21 ;  /* 0x0000001a1815b223 */ /* 0x008fe20000000015 */
[----:B------:R-:W-:-:S03]  /*09e0*/  ISETP.NE.AND P3, PT, R17, 0xa, PT ;  /* 0x0000000a1100780c */ /* 0x000fc60003f65270 */
[----:B-----5:R-:W-:Y:S01]  /*09f0*/  @!P2 FFMA R21, R30, R29, R21 ;  /* 0x0000001d1e15a223 */ /* 0x020fe20000000015 */
[C---:B------:R-:W-:Y:S01]  /*0a00*/  ISETP.NE.AND P2, PT, R17.reuse, 0xb, PT ;  /* 0x0000000b1100780c */ /* 0x040fe20003f45270 */
[----:B------:R-:W3:Y:S02]  /*0a10*/  @!P4 LDG.E.CONSTANT R24, desc[UR8][R6.64+0x24] ;  /* 0x000024080618c981 */ /* 0x000ee4000c1e9900 */
[----:B------:R-:W-:Y:S01]  /*0a20*/  @!P1 FFMA R21, R32, R31, R21 ;  /* 0x0000001f20159223 */ /* 0x000fe20000000015 */
[C---:B------:R-:W-:Y:S01]  /*0a30*/  ISETP.NE.AND P1, PT, R17.reuse, 0xc, PT ;  /* 0x0000000c1100780c */ /* 0x040fe20003f25270 */
[----:B------:R-:W3:Y:S02]  /*0a40*/  @!P4 LDG.E.CONSTANT R26, desc[UR8][R12.64+0x24] ;  /* 0x000024080c1ac981 */ /* 0x000ee4000c1e9900 */
[----:B------:R-:W-:Y:S01]  /*0a50*/  @!P6 FFMA R21, R34, R33, R21 ;  /* 0x000000212215e223 */ /* 0x000fe20000000015 */
[C---:B------:R-:W-:Y:S01]  /*0a60*/  ISETP.NE.AND P6, PT, R17.reuse, 0xd, PT ;  /* 0x0000000d1100780c */ /* 0x040fe20003fc5270 */
[----:B------:R-:W4:Y:S04]  /*0a70*/  @!P3 LDG.E.CONSTANT R28, desc[UR8][R6.64+0x28] ;  /* 0x00002808061cb981 */ /* 0x000f28000c1e9900 */
[----:B------:R-:W4:Y:S04]  /*0a80*/  @!P3 LDG.E.CONSTANT R27, desc[UR8][R12.64+0x28] ;  /* 0x000028080c1bb981 */ /* 0x000f28000c1e9900 */
[----:B------:R-:W5:Y:S04]  /*0a90*/  @!P2 LDG.E.CONSTANT R30, desc[UR8][R6.64+0x2c] ;  /* 0x00002c08061ea981 */ /* 0x000f68000c1e9900 */
[----:B------:R-:W5:Y:S04]  /*0aa0*/  @!P2 LDG.E.CONSTANT R29, desc[UR8][R12.64+0x2c] ;  /* 0x00002c080c1da981 */ /* 0x000f68000c1e9900 */
[----:B------:R-:W5:Y:S04]  /*0ab0*/  @!P1 LDG.E.CONSTANT R32, desc[UR8][R6.64+0x30] ;  /* 0x0000300806209981 */ /* 0x000f68000c1e9900 */
[----:B------:R-:W5:Y:S04]  /*0ac0*/  @!P1 LDG.E.CONSTANT R31, desc[UR8][R12.64+0x30] ;  /* 0x000030080c1f9981 */ /* 0x000f68000c1e9900 */
[----:B------:R-:W5:Y:S04]  /*0ad0*/  @!P6 LDG.E.CONSTANT R34, desc[UR8][R6.64+0x34] ;  /* 0x000034080622e981 */ /* 0x000f68000c1e9900 */
[----:B------:R-:W5:Y:S01]  /*0ae0*/  @!P6 LDG.E.CONSTANT R33, desc[UR8][R12.64+0x34] ;  /* 0x000034080c21e981 */ /* 0x000f62000c1e9900 */
[----:B--2---:R-:W-:Y:S01]  /*0af0*/  @!P5 FFMA R21, R22, R3, R21 ;  /* 0x000000031615d223 */ /* 0x004fe20000000015 */
[----:B------:R-:W-:-:S03]  /*0b00*/  ISETP.NE.AND P5, PT, R17, 0xe, PT ;  /* 0x0000000e1100780c */ /* 0x000fc60003fa5270 */
[----:B---3--:R-:W-:Y:S01]  /*0b10*/  @!P4 FFMA R21, R24, R26, R21 ;  /* 0x0000001a1815c223 */ /* 0x008fe20000000015 */
[----:B------:R-:W-:-:S09]  /*0b20*/  ISETP.NE.AND P4, PT, R17, 0xf, PT ;  /* 0x0000000f1100780c */ /* 0x000fd20003f85270 */
[----:B------:R-:W2:Y:S04]  /*0b30*/  @!P5 LDG.E.CONSTANT R22, desc[UR8][R6.64+0x38] ;  /* 0x000038080616d981 */ /* 0x000ea8000c1e9900 */
[----:B------:R-:W2:Y:S01]  /*0b40*/  @!P5 LDG.E.CONSTANT R3, desc[UR8][R12.64+0x38] ;  /* 0x000038080c03d981 */ /* 0x000ea2000c1e9900 */
[----:B----4-:R-:W-:Y:S01]  /*0b50*/  @!P3 FFMA R21, R28, R27, R21 ;  /* 0x0000001b1c15b223 */ /* 0x010fe20000000015 */
[C---:B------:R-:W-:Y:S02]  /*0b60*/  ISETP.NE.AND P3, PT, R17.reuse, 0x10, PT ;  /* 0x000000101100780c */ /* 0x040fe40003f65270 */
[----:B------:R-:W3:Y:S01]  /*0b70*/  @!P4 LDG.E.CONSTANT R24, desc[UR8][R6.64+0x3c] ;  /* 0x00003c080618c981 */ /* 0x000ee2000c1e9900 */
[----:B-----5:R-:W-:Y:S01]  /*0b80*/  @!P2 FFMA R21, R30, R29, R21 ;  /* 0x0000001d1e15a223 */ /* 0x020fe20000000015 */
[----:B------:R-:W-:-:S02]  /*0b90*/  ISETP.NE.AND P2, PT, R17, 0x11, PT ;  /* 0x000000111100780c */ /* 0x000fc40003f45270 */
[----:B------:R-:W3:Y:S07]  /*0ba0*/  @!P4 LDG.E.CONSTANT R26, desc[UR8][R12.64+0x3c] ;  /* 0x00003c080c1ac981 */ /* 0x000eee000c1e9900 */
[----:B------:R-:W4:Y:S01]  /*0bb0*/  @!P3 LDG.E.CONSTANT R28, desc[UR8][R6.64+0x40] ;  /* 0x00004008061cb981 */ /* 0x000f22000c1e9900 */
[----:B------:R-:W-:Y:S01]  /*0bc0*/  @!P1 FFMA R21, R32, R31, R21 ;  /* 0x0000001f20159223 */ /* 0x000fe20000000015 */
[C---:B------:R-:W-:Y:S02]  /*0bd0*/  ISETP.NE.AND P1, PT, R17.reuse, 0x12, PT ;  /* 0x000000121100780c */ /* 0x040fe40003f25270 */
[----:B------:R-:W4:Y:S04]  /*0be0*/  @!P3 LDG.E.CONSTANT R27, desc[UR8][R12.64+0x40] ;  /* 0x000040080c1bb981 */ /* 0x000f28000c1e9900 */
[----:B------:R-:W5:Y:S01]  /*0bf0*/  @!P2 LDG.E.CONSTANT R30, desc[UR8][R6.64+0x44] ;  /* 0x00004408061ea981 */ /* 0x000f62000c1e9900 */
[----:B------:R-:W-:Y:S01]  /*0c00*/  @!P6 FFMA R21, R34, R33, R21 ;  /* 0x000000212215e223 */ /* 0x000fe20000000015 */
[----:B------:R-:W-:-:S02]  /*0c10*/  ISETP.NE.AND P6, PT, R17, 0x13, PT ;  /* 0x000000131100780c */ /* 0x000fc40003fc5270 */
        /* <DEDUP_REMOVED lines=437> */
[----:B------:R-:W-:Y:S01]  /*2770*/  BSSY.RECONVERGENT B0, `(.L_x_3) ;  /* 0x000010e000007945 */ /* 0x000fe20003800200 */
[----:B--2---:R-:W-:-:S04]  /*2780*/  @!P5 FFMA R21, R22, R3, R21 ;  /* 0x000000031615d223 */ /* 0x004fc80000000015 */
[----:B---3--:R-:W-:-:S04]  /*2790*/  @!P4 FFMA R21, R24, R26, R21 ;  /* 0x0000001a1815c223 */ /* 0x008fc80000000015 */
[----:B----4-:R-:W-:-:S04]  /*27a0*/  @!P3 FFMA R21, R28, R27, R21 ;  /* 0x0000001b1c15b223 */ /* 0x010fc80000000015 */
[----:B-----5:R-:W-:-:S04]  /*27b0*/  @!P2 FFMA R21, R30, R29, R21 ;  /* 0x0000001d1e15a223 */ /* 0x020fc80000000015 */
[----:B------:R-:W-:-:S04]  /*27c0*/  @!P1 FFMA R21, R32, R31, R21 ;  /* 0x0000001f20159223 */ /* 0x000fc80000000015 */
[----:B------:R-:W-:-:S05]  /*27d0*/  @!P6 FFMA R21, R34, R33, R21 ;  /* 0x000000212215e223 */ /* 0x000fca0000000015 */
[----:B------:R0:W-:Y:S01]  /*27e0*/  STS [R18], R21 ;  /* 0x0000001512007388 */ /* 0x0001e20000000800 */
[----:B------:R-:W-:Y:S06]  /*27f0*/  BAR.SYNC.DEFER_BLOCKING 0x0 ;  /* 0x0000000000007b1d */ /* 0x000fec0000010000 */
[----:B------:R-:W-:Y:S05]  /*2800*/  @P0 BRA `(.L_x_4) ;  /* 0x0000001000100947 */ /* 0x000fea0003800000 */
[----:B------:R-:W1:Y:S01]  /*2810*/  LDS R3, [R16] ;  /* 0x0000000010037984 */ /* 0x000e620000000800 */
[----:B------:R-:W-:-:S03]  /*2820*/  IMAD R25, R25, 0x4, R14 ;  /* 0x0000000419197824 */ /* 0x000fc600078e020e */
[----:B------:R-:W2:Y:S04]  /*2830*/  LDS R12, [R16+0x4] ;  /* 0x00000400100c7984 */ /* 0x000ea80000000800 */
[----:B------:R-:W3:Y:S04]  /*2840*/  LDS R22, [R16+0x8] ;  /* 0x0000080010167984 */ /* 0x000ee80000000800 */
[----:B------:R-:W4:Y:S04]  /*2850*/  LDS R24, [R16+0xc] ;  /* 0x00000c0010187984 */ /* 0x000f280000000800 */
[----:B------:R-:W5:Y:S04]  /*2860*/  LDS R26, [R16+0x10] ;  /* 0x00001000101a7984 */ /* 0x000f680000000800 */
[----:B------:R-:W0:Y:S04]  /*2870*/  LDS R28, [R16+0x14] ;  /* 0x00001400101c7984 */ /* 0x000e280000000800 */
[----:B------:R-:W0:Y:S04]  /*2880*/  LDS R30, [R16+0x18] ;  /* 0x00001800101e7984 */ /* 0x000e280000000800 */
[----:B------:R-:W0:Y:S04]  /*2890*/  LDS R32, [R16+0x1c] ;  /* 0x00001c0010207984 */ /* 0x000e280000000800 */
[----:B------:R-:W0:Y:S04]  /*28a0*/  LDS R34, [R16+0x20] ;  /* 0x0000200010227984 */ /* 0x000e280000000800 */
[----:B------:R-:W0:Y:S01]  /*28b0*/  LDS R36, [R16+0x24] ;  /* 0x0000240010247984 */ /* 0x000e220000000800 */
[----:B-1----:R-:W-:-:S03]  /*28c0*/  FADD R3, RZ, R3 ;  /* 0x00000003ff037221 */ /* 0x002fc60000000000 */
[----:B------:R-:W1:Y:S01]  /*28d0*/  LDS R38, [R16+0x28] ;  /* 0x0000280010267984 */ /* 0x000e620000000800 */
[----:B--2---:R-:W-:-:S03]  /*28e0*/  FADD R3, R3, R12 ;  /* 0x0000000c03037221 */ /* 0x004fc60000000000 */
[----:B------:R-:W2:Y:S01]  /*28f0*/  LDS R12, [R16+0x2c] ;  /* 0x00002c00100c7984 */ /* 0x000ea20000000800 */
[----:B---3--:R-:W-:-:S03]  /*2900*/  FADD R3, R3, R22 ;  /* 0x0000001603037221 */ /* 0x008fc60000000000 */
[----:B------:R-:W3:Y:S01]  /*2910*/  LDS R22, [R16+0x30] ;  /* 0x0000300010167984 */ /* 0x000ee20000000800 */
[----:B----4-:R-:W-:-:S03]  /*2920*/  FADD R3, R3, R24 ;  /* 0x0000001803037221 */ /* 0x010fc60000000000 */
[----:B------:R-:W4:Y:S01]  /*2930*/  LDS R24, [R16+0x34] ;  /* 0x0000340010187984 */ /* 0x000f220000000800 */
[----:B-----5:R-:W-:-:S03]  /*2940*/  FADD R3, R3, R26 ;  /* 0x0000001a03037221 */ /* 0x020fc60000000000 */
[----:B------:R-:W5:Y:S01]  /*2950*/  LDS R26, [R16+0x38] ;  /* 0x00003800101a7984 */ /* 0x000f620000000800 */
[----:B0-----:R-:W-:-:S03]  /*2960*/  FADD R3, R3, R28 ;  /* 0x0000001c03037221 */ /* 0x001fc60000000000 */
[----:B------:R-:W0:Y:S01]  /*2970*/  LDS R28, [R16+0x3c] ;  /* 0x00003c00101c7984 */ /* 0x000e220000000800 */
[----:B------:R-:W-:-:S03]  /*2980*/  FADD R3, R3, R30 ;  /* 0x0000001e03037221 */ /* 0x000fc60000000000 */
[----:B------:R-:W0:Y:S01]  /*2990*/  LDS R30, [R16+0x40] ;  /* 0x00004000101e7984 */ /* 0x000e220000000800 */
[----:B------:R-:W-:-:S03]  /*29a0*/  FADD R3, R3, R32 ;  /* 0x0000002003037221 */ /* 0x000fc60000000000 */
[----:B------:R-:W0:Y:S01]  /*29b0*/  LDS R32, [R16+0x44] ;  /* 0x0000440010207984 */ /* 0x000e220000000800 */
[----:B------:R-:W-:-:S03]  /*29c0*/  FADD R3, R3, R34 ;  /* 0x0000002203037221 */ /* 0x000fc60000000000 */
[----:B------:R-:W0:Y:S01]  /*29d0*/  LDS R34, [R16+0x48] ;  /* 0x0000480010227984 */ /* 0x000e220000000800 */
[----:B------:R-:W-:-:S03]  /*29e0*/  FADD R3, R3, R36 ;  /* 0x0000002403037221 */ /* 0x000fc60000000000 */
[----:B------:R-:W0:Y:S01]  /*29f0*/  LDS R36, [R16+0x4c] ;  /* 0x00004c0010247984 */ /* 0x000e220000000800 */
[----:B-1----:R-:W-:-:S03]  /*2a00*/  FADD R3, R3, R38 ;  /* 0x0000002603037221 */ /* 0x002fc60000000000 */
        /* <DEDUP_REMOVED lines=215> */
[----:B------:R-:W-:-:S04]  /*3780*/  FADD R3, R3, R34 ;  /* 0x0000002203037221 */ /* 0x000fc80000000000 */
[----:B------:R-:W-:-:S04]  /*3790*/  FADD R3, R3, R36 ;  /* 0x0000002403037221 */ /* 0x000fc80000000000 */
[----:B-1----:R-:W-:-:S04]  /*37a0*/  FADD R3, R3, R38 ;  /* 0x0000002603037221 */ /* 0x002fc80000000000 */
[----:B--2---:R-:W-:-:S04]  /*37b0*/  FADD R3, R3, R12 ;  /* 0x0000000c03037221 */ /* 0x004fc80000000000 */
[----:B---3--:R-:W-:-:S04]  /*37c0*/  FADD R3, R3, R22 ;  /* 0x0000001603037221 */ /* 0x008fc80000000000 */
[----:B----4-:R-:W-:-:S04]  /*37d0*/  FADD R3, R3, R24 ;  /* 0x0000001803037221 */ /* 0x010fc80000000000 */
[----:B-----5:R-:W-:-:S04]  /*37e0*/  FADD R3, R3, R26 ;  /* 0x0000001a03037221 */ /* 0x020fc80000000000 */
[----:B0-----:R-:W-:-:S04]  /*37f0*/  FADD R3, R3, R28 ;  /* 0x0000001c03037221 */ /* 0x001fc80000000000 */
[----:B------:R-:W-:-:S04]  /*3800*/  FADD R3, R3, R30 ;  /* 0x0000001e03037221 */ /* 0x000fc80000000000 */
[----:B------:R-:W-:-:S04]  /*3810*/  FADD R3, R3, R32 ;  /* 0x0000002003037221 */ /* 0x000fc80000000000 */
[----:B------:R-:W-:-:S05]  /*3820*/  FMUL R12, R3, UR5 ;  /* 0x00000005030c7c20 */ /* 0x000fca0008400000 */
[----:B------:R1:W-:Y:S01]  /*3830*/  STS [R25], R12 ;  /* 0x0000000c19007388 */ /* 0x0003e20000000800 */
[----:B------:R-:W-:-:S07]  /*3840*/  FMNMX R19, R19, R12, !PT ;  /* 0x0000000c13137209 */ /* 0x000fce0007800000 */
.L_x_4:
[----:B------:R-:W-:Y:S05]  /*3850*/  BSYNC.RECONVERGENT B0 ;  /* 0x0000000000007941 */ /* 0x000fea0003800200 */
.L_x_3:
[----:B------:R-:W-:Y:S06]  /*3860*/  BAR.SYNC.DEFER_BLOCKING 0x0 ;  /* 0x0000000000007b1d */ /* 0x000fec0000010000 */
[----:B------:R-:W-:Y:S05]  /*3870*/  BRA `(.L_x_5) ;  /* 0x0000000000147947 */ /* 0x000fea0003800000 */
.L_x_2:
[----:B------:R-:W-:-:S13]  /*3880*/  ISETP.NE.AND P0, PT, R17, RZ, PT ;  /* 0x000000ff1100720c */ /* 0x000fda0003f05270 */
[----:B------:R-:W-:Y:S02]  /*3890*/  @!P0 IMAD R25, R25, 0x4, R14 ;  /* 0x0000000419198824 */ /* 0x000fe400078e020e */
[----:B------:R-:W-:-:S05]  /*38a0*/  @!P0 IMAD.MOV.U32 R12, RZ, RZ, -0x800001 ;  /* 0xff7fffffff0c8424 */ /* 0x000fca00078e00ff */
[----:B------:R0:W-:Y:S01]  /*38b0*/  @!P0 STS [R25], R12 ;  /* 0x0000000c19008388 */ /* 0x0001e20000000800 */
[----:B------:R-:W-:Y:S06]  /*38c0*/  BAR.SYNC.DEFER_BLOCKING 0x0 ;  /* 0x0000000000007b1d */ /* 0x000fec0000010000 */
.L_x_5:
[----:B------:R-:W-:-:S05]  /*38d0*/  VIADD R23, R23, 0x1 ;  /* 0x0000000117177836 */ /* 0x000fca0000000000 */
[----:B------:R-:W-:-:S13]  /*38e0*/  ISETP.NE.AND P0, PT, R23, R20, PT ;  /* 0x000000141700720c */ /* 0x000fda0003f05270 */
[----:B------:R-:W-:Y:S05]  /*38f0*/  @P0 BRA `(.L_x_6) ;  /* 0xffffffcc00940947 */ /* 0x000fea000383ffff */
.L_x_1:
[----:B------:R-:W-:-:S06]  /*3900*/  UIADD3 UR4, UPT, UPT, UR4, 0x1, URZ ;  /* 0x0000000104047890 */ /* 0x000fcc000fffe0ff */
[----:B------:R-:W-:-:S13]  /*3910*/  ISETP.NE.AND P0, PT, R0, UR4, PT ;  /* 0x0000000400007c0c */ /* 0x000fda000bf05270 */
[----:B------:R-:W-:Y:S05]  /*3920*/  @P0 BRA `(.L_x_7) ;  /* 0xffffffcc00540947 */ /* 0x000fea000383ffff */
.L_x_0:
[----:B------:R-:W-:Y:S01]  /*3930*/  ISETP.NE.AND P0, PT, R17, RZ, PT ;  /* 0x000000ff1100720c */ /* 0x000fe20003f05270 */
[----:B------:R-:W-:Y:S01]  /*3940*/  BSSY.RECONVERGENT B0, `(.L_x_8) ;  /* 0x0000077000007945 */ /* 0x000fe20003800200 */
[----:B------:R-:W-:Y:S02]  /*3950*/  SHF.R.U32.HI R7, RZ, 0x3, R17 ;  /* 0x00000003ff077819 */ /* 0x000fe40000011611 */
[----:B------:R-:W-:Y:S02]  /*3960*/  FSEL R19, R19, -3.40282346638528859812e+38, !P0 ;  /* 0xff7fffff13137808 */ /* 0x000fe40004000000 */
[----:B0-----:R-:W-:Y:S02]  /*3970*/  LOP3.LUT P0, R21, R17, 0x1f, RZ, 0xc0, !PT ;  /* 0x0000001f11157812 */ /* 0x001fe4000780c0ff */
[----:B------:R-:W-:Y:S01]  /*3980*/  LOP3.LUT R7, R7, 0x7c, RZ, 0xc0, !PT ;  /* 0x0000007c07077812 */ /* 0x000fe200078ec0ff */
[----:B------:R-:W0:Y:S01]  /*3990*/  SHFL.BFLY PT, R4, R19, 0x10, 0x1f ;  /* 0x0e001f0013047f89 */ /* 0x000e2200000e0000 */
[C---:B------:R-:W-:Y:S01]  /*39a0*/  ISETP.GT.U32.AND P1, PT, R21.reuse, 0x3, PT ;  /* 0x000000031500780c */ /* 0x040fe20003f24070 */
[----:B------:R-:W-:Y:S01]  /*39b0*/  IMAD R20, R21, 0x4, R16 ;  /* 0x0000000415147824 */ /* 0x000fe200078e0210 */
[----:B0-----:R-:W-:Y:S01]  /*39c0*/  FMNMX R4, R19, R4, !PT ;  /* 0x0000000413047209 */ /* 0x001fe20007800000 */
[----:B------:R-:W-:-:S04]  /*39d0*/  IMAD.IADD R19, R16, 0x1, R7 ;  /* 0x0000000110137824 */ /* 0x000fc800078e0207 */
[----:B------:R-:W0:Y:S02]  /*39e0*/  SHFL.BFLY PT, R3, R4, 0x8, 0x1f ;  /* 0x0d001f0004037f89 */ /* 0x000e2400000e0000 */
[----:B0-----:R-:W-:-:S05]  /*39f0*/  FMNMX R3, R4, R3, !PT ;  /* 0x0000000304037209 */ /* 0x001fca0007800000 */
[----:B------:R-:W0:Y:S02]  /*3a00*/  SHFL.BFLY PT, R6, R3, 0x4, 0x1f ;  /* 0x0c801f0003067f89 */ /* 0x000e2400000e0000 */
[----:B0-----:R-:W-:Y:S01]  /*3a10*/  FMNMX R6, R3, R6, !PT ;  /* 0x0000000603067209 */ /* 0x001fe20007800000 */
[----:B------:R-:W-:-:S04]  /*3a20*/  IMAD.MOV.U32 R3, RZ, RZ, -0x800001 ;  /* 0xff7fffffff037424 */ /* 0x000fc800078e00ff */
[----:B------:R-:W0:Y:S02]  /*3a30*/  SHFL.BFLY PT, R5, R6, 0x2, 0x1f ;  /* 0x0c401f0006057f89 */ /* 0x000e2400000e0000 */
[----:B0-----:R-:W-:Y:S01]  /*3a40*/  FMNMX R5, R6, R5, !PT ;  /* 0x0000000506057209 */ /* 0x001fe20007800000 */
[----:B------:R-:W-:-:S04]  /*3a50*/  IMAD.MOV.U32 R6, RZ, RZ, RZ ;  /* 0x000000ffff067224 */ /* 0x000fc800078e00ff */
[----:B------:R-:W0:Y:S02]  /*3a60*/  SHFL.BFLY PT, R8, R5, 0x1, 0x1f ;  /* 0x0c201f0005087f89 */ /* 0x000e2400000e0000 */
[----:B0-----:R-:W-:-:S05]  /*3a70*/  FMNMX R8, R5, R8, !PT ;  /* 0x0000000805087209 */ /* 0x001fca0007800000 */
[----:B------:R-:W-:Y:S01]  /*3a80*/  @!P0 STS [R19], R8 ;  /* 0x0000000813008388 */ /* 0x000fe20000000800 */
[----:B------:R-:W-:Y:S01]  /*3a90*/  BAR.SYNC.DEFER_BLOCKING 0x0 ;  /* 0x0000000000007b1d */ /* 0x000fe20000010000 */
[----:B------:R-:W-:-:S05]  /*3aa0*/  ISETP.GE.AND P0, PT, R17, R138, PT ;  /* 0x0000008a1100720c */ /* 0x000fca0003f06270 */
[----:B------:R-:W0:Y:S04]  /*3ab0*/  @!P1 LDS R3, [R20] ;  /* 0x0000000014039984 */ /* 0x000e280000000800 */
[----:B0-----:R-:W0:Y:S02]  /*3ac0*/  SHFL.BFLY PT, R4, R3, 0x2, 0x1f ;  /* 0x0c401f0003047f89 */ /* 0x001e2400000e0000 */
[----:B0-----:R-:W-:-:S05]  /*3ad0*/  FMNMX R4, R4, R3, !PT ;  /* 0x0000000304047209 */ /* 0x001fca0007800000 */
[----:B------:R-:W0:Y:S02]  /*3ae0*/  SHFL.BFLY PT, R5, R4, 0x1, 0x1f ;  /* 0x0c201f0004057f89 */ /* 0x000e2400000e0000 */
[----:B0-----:R-:W-:-:S05]  /*3af0*/  FMNMX R5, R4, R5, !PT ;  /* 0x0000000504057209 */ /* 0x001fca0007800000 */
[----:B------:R0:W2:Y:S01]  /*3b00*/  SHFL.IDX PT, R22, R5, RZ, 0x1f ;  /* 0x00001fff05167589 */ /* 0x0000a200000e0000 */
[----:B------:R-:W-:Y:S05]  /*3b10*/  @P0 BRA `(.L_x_9) ;  /* 0x0000000400640947 */ /* 0x000fea0003800000 */
[----:B------:R-:W-:Y:S01]  /*3b20*/  LOP3.LUT R3, RZ, R17, RZ, 0x33, !PT ;  /* 0x00000011ff037212 */ /* 0x000fe200078e33ff */
[----:B------:R-:W-:Y:S01]  /*3b30*/  BSSY.RECONVERGENT B1, `(.L_x_10) ;  /* 0x0000020000017945 */ /* 0x000fe20003800200 */
[----:B------:R-:W-:-:S03]  /*3b40*/  IMAD.MOV.U32 R6, RZ, RZ, RZ ;  /* 0x000000ffff067224 */ /* 0x000fc600078e00ff */
[----:B------:R-:W-:-:S05]  /*3b50*/  IMAD.IADD R4, R138, 0x1, R3 ;  /* 0x000000018a047824 */ /* 0x000fca00078e0203 */
[C---:B------:R-:W-:Y:S02]  /*3b60*/  LOP3.LUT R3, R4.reuse, 0x180, RZ, 0xc0, !PT ;  /* 0x0000018004037812 */ /* 0x040fe400078ec0ff */
[----:B------:R-:W-:Y:S02]  /*3b70*/  ISETP.GE.U32.AND P1, PT, R4, 0x180, PT ;  /* 0x000001800400780c */ /* 0x000fe40003f26070 */
[----:B------:R-:W-:Y:S01]  /*3b80*/  ISETP.NE.AND P0, PT, R3, 0x180, PT ;  /* 0x000001800300780c */ /* 0x000fe20003f05270 */
[----:B------:R-:W-:-:S12]  /*3b90*/  IMAD.MOV.U32 R3, RZ, RZ, R17 ;  /* 0x000000ffff037224 */ /* 0x000fd800078e0011 */
[----:B------:R-:W-:Y:S05]  /*3ba0*/  @!P0 BRA `(.L_x_11) ;  /* 0x0000000000608947 */ /* 0x000fea0003800000 */
[----:B------:R-:W-:Y:S01]  /*3bb0*/  LEA.HI R4, R4, 0x1, RZ, 0x19 ;  /* 0x0000000104047811 */ /* 0x000fe200078fc8ff */
[----:B0-----:R-:W-:Y:S02]  /*3bc0*/  IMAD.MOV.U32 R5, RZ, RZ, RZ ;  /* 0x000000ffff057224 */ /* 0x001fe400078e00ff */
[----:B------:R-:W-:Y:S01]  /*3bd0*/  IMAD.MOV.U32 R6, RZ, RZ, RZ ;  /* 0x000000ffff067224 */ /* 0x000fe200078e00ff */
[----:B------:R-:W-:Y:S01]  /*3be0*/  LOP3.LUT R16, R4, 0x3, RZ, 0xc0, !PT ;  /* 0x0000000304107812 */ /* 0x000fe200078ec0ff */
[----:B------:R-:W-:Y:S02]  /*3bf0*/  IMAD.MOV.U32 R3, RZ, RZ, R17 ;  /* 0x000000ffff037224 */ /* 0x000fe400078e0011 */
[----:B-1----:R-:W-:Y:S02]  /*3c00*/  IMAD.MOV.U32 R12, RZ, RZ, 0x3bbb989d ;  /* 0x3bbb989dff0c7424 */ /* 0x002fe400078e00ff */
[----:B------:R-:W-:-:S07]  /*3c10*/  IMAD.MOV.U32 R9, RZ, RZ, 0x437c0000 ;  /* 0x437c0000ff097424 */ /* 0x000fce00078e00ff */
.L_x_12:
[----:B---3--:R-:W-:Y:S02]  /*3c20*/  IMAD R4, R3, 0x4, R14 ;  /* 0x0000000403047824 */ /* 0x008fe400078e020e */
[----:B------:R-:W-:Y:S02]  /*3c30*/  VIADD R5, R5, 0x1 ;  /* 0x0000000105057836 */ /* 0x000fe40000000000 */
[----:B------:R-:W-:Y:S01]  /*3c40*/  VIADD R3, R3, 0x80 ;  /* 0x0000008003037836 */ /* 0x000fe20000000000 */
[----:B------:R-:W2:Y:S02]  /*3c50*/  LDS R7, [R4] ;  /* 0x0000000004077984 */ /* 0x000ea40000000800 */
[----:B------:R-:W-:Y:S01]  /*3c60*/  ISETP.NE.AND P0, PT, R5, R16, PT ;  /* 0x000000100500720c */ /* 0x000fe20003f05270 */
[----:B--2---:R-:W-:-:S04]  /*3c70*/  FADD R7, -R22, R7 ;  /* 0x0000000716077221 */ /* 0x004fc80000000100 */
[----:B------:R-:W-:-:S04]  /*3c80*/  FFMA.SAT R8, R7, R12, 0.5 ;  /* 0x3f00000007087423 */ /* 0x000fc8000000200c */
[----:B------:R-:W-:-:S04]  /*3c90*/  FFMA.RM R8, R8, R9, 12582913 ;  /* 0x4b40000108087423 */ /* 0x000fc80000004009 */
[C---:B------:R-:W-:Y:S01]  /*3ca0*/  FADD R10, R8.reuse, -12583039 ;  /* 0xcb40007f080a7421 */ /* 0x040fe20000000000 */
[----:B------:R-:W-:-:S03]  /*3cb0*/  IMAD.SHL.U32 R8, R8, 0x800000, RZ ;  /* 0x0080000008087824 */ /* 0x000fc600078e00ff */
[----:B------:R-:W-:-:S04]  /*3cc0*/  FFMA R10, R7, 1.4426950216293334961, -R10 ;  /* 0x3fb8aa3b070a7823 */ /* 0x000fc8000000080a */
[----:B------:R-:W-:-:S04]  /*3cd0*/  FFMA R10, R7, 1.925963033500011079e-08, R10 ;  /* 0x32a57060070a7823 */ /* 0x000fc8000000000a */
[----:B------:R-:W0:Y:S02]  /*3ce0*/  MUFU.EX2 R7, R10 ;  /* 0x0000000a00077308 */ /* 0x000e240000000800 */
[----:B0-----:R-:W-:-:S04]  /*3cf0*/  FMUL R7, R8, R7 ;  /* 0x0000000708077220 */ /* 0x001fc80000400000 */
[----:B------:R-:W-:Y:S01]  /*3d00*/  FADD R6, R7, R6 ;  /* 0x0000000607067221 */ /* 0x000fe20000000000 */
[----:B------:R3:W-:Y:S01]  /*3d10*/  STS [R4], R7 ;  /* 0x0000000704007388 */ /* 0x0007e20000000800 */
[----:B------:R-:W-:Y:S05]  /*3d20*/  @P0 BRA `(.L_x_12) ;  /* 0xfffffffc00bc0947 */ /* 0x000fea000383ffff */
.L_x_11:
[----:B------:R-:W-:Y:S05]  /*3d30*/  BSYNC.RECONVERGENT B1 ;  /* 0x0000000000017941 */ /* 0x000fea0003800200 */
.L_x_10:
[----:B------:R-:W-:Y:S05]  /*3d40*/  @!P1 BRA `(.L_x_9) ;  /* 0x0000000000d89947 */ /* 0x000fea0003800000 */
.L_x_13:
[C---:B----4-:R-:W-:Y:S02]  /*3d50*/  IMAD R24, R3.reuse, 0x4, R14 ;  /* 0x0000000403187824 */ /* 0x050fe400078e020e */
[----:B------:R-:W-:Y:S02]  /*3d60*/  IMAD.MOV.U32 R23, RZ, RZ, 0x3bbb989d ;  /* 0x3bbb989dff177424 */ /* 0x000fe400078e00ff */
[----:B------:R-:W-:Y:S01]  /*3d70*/  IMAD.MOV.U32 R18, RZ, RZ, 0x437c0000 ;  /* 0x437c0000ff127424 */ /* 0x000fe200078e00ff */
[----:B------:R-:W2:Y:S01]  /*3d80*/  LDS R10, [R24+0x400] ;  /* 0x00040000180a7984 */ /* 0x000ea20000000800 */
[----:B------:R-:W-:-:S03]  /*3d90*/  VIADD R3, R3, 0x200 ;  /* 0x0000020003037836 */ /* 0x000fc60000000000 */
[----:B---3--:R-:W3:Y:S02]  /*3da0*/  LDS R4, [R24] ;  /* 0x0000000018047984 */ /* 0x008ee40000000800 */
[----:B------:R-:W-:Y:S02]  /*3db0*/  ISETP.GE.AND P0, PT, R3, R138, PT ;  /* 0x0000008a0300720c */ /* 0x000fe40003f06270 */
[----:B------:R-:W4:Y:S04]  /*3dc0*/  LDS R7, [R24+0x200] ;  /* 0x0002000018077984 */ /* 0x000f280000000800 */
[----:B------:R-:W5:Y:S01]  /*3dd0*/  LDS R13, [R24+0x600] ;  /* 0x00060000180d7984 */ /* 0x000f620000000800 */
[C---:B--2---:R-:W-:Y:S01]  /*3de0*/  FADD R10, -R22.reuse, R10 ;  /* 0x0000000a160a7221 */ /* 0x044fe20000000100 */
[----:B---3--:R-:W-:-:S03]  /*3df0*/  FADD R4, -R22, R4 ;  /* 0x0000000416047221 */ /* 0x008fc60000000100 */
[-C--:B-1----:R-:W-:Y:S01]  /*3e00*/  FFMA.SAT R12, R10, R23.reuse, 0.5 ;  /* 0x3f0000000a0c7423 */ /* 0x082fe20000002017 */
[----:B----4-:R-:W-:Y:S01]  /*3e10*/  FADD R8, -R22, R7 ;  /* 0x0000000716087221 */ /* 0x010fe20000000100 */
[-C--:B0-----:R-:W-:Y:S02]  /*3e20*/  FFMA.SAT R5, R4, R23.reuse, 0.5 ;  /* 0x3f00000004057423 */ /* 0x081fe40000002017 */
[-C--:B------:R-:W-:Y:S01]  /*3e30*/  FFMA.RM R12, R12, R18.reuse, 12582913 ;  /* 0x4b4000010c0c7423 */ /* 0x080fe20000004012 */
[----:B-----5:R-:W-:Y:S01]  /*3e40*/  FADD R15, -R22, R13 ;  /* 0x0000000d160f7221 */ /* 0x020fe20000000100 */
[-C--:B------:R-:W-:Y:S01]  /*3e50*/  FFMA.SAT R9, R8, R23.reuse, 0.5 ;  /* 0x3f00000008097423 */ /* 0x080fe20000002017 */
[-C--:B------:R-:W-:Y:S01]  /*3e60*/  FFMA.RM R5, R5, R18.reuse, 12582913 ;  /* 0x4b40000105057423 */ /* 0x080fe20000004012 */
[----:B------:R-:W-:Y:S01]  /*3e70*/  FADD R13, R12, -12583039 ;  /* 0xcb40007f0c0d7421 */ /* 0x000fe20000000000 */
[----:B------:R-:W-:Y:S01]  /*3e80*/  FFMA.SAT R16, R15, R23, 0.5 ;  /* 0x3f0000000f107423 */ /* 0x000fe20000002017 */
[-C--:B------:R-:W-:Y:S01]  /*3e90*/  FFMA.RM R9, R9, R18.reuse, 12582913 ;  /* 0x4b40000109097423 */ /* 0x080fe20000004012 */
[----:B------:R-:W-:Y:S01]  /*3ea0*/  FADD R7, R5, -12583039 ;  /* 0xcb40007f05077421 */ /* 0x000fe20000000000 */
[----:B------:R-:W-:Y:S01]  /*3eb0*/  FFMA R13, R10, 1.4426950216293334961, -R13 ;  /* 0x3fb8aa3b0a0d7823 */ /* 0x000fe2000000080d */
[----:B------:R-:W-:Y:S01]  /*3ec0*/  FFMA.RM R16, R16, R18, 12582913 ;  /* 0x4b40000110107423 */ /* 0x000fe20000004012 */
[----:B------:R-:W-:Y:S01]  /*3ed0*/  FADD R11, R9, -12583039 ;  /* 0xcb40007f090b7421 */ /* 0x000fe20000000000 */
[----:B------:R-:W-:Y:S01]  /*3ee0*/  FFMA R7, R4, 1.4426950216293334961, -R7 ;  /* 0x3fb8aa3b04077823 */ /* 0x000fe20000000807 */
[----:B------:R-:W-:Y:S01]  /*3ef0*/  FFMA R13, R10, 1.925963033500011079e-08, R13 ;  /* 0x32a570600a0d7823 */ /* 0x000fe2000000000d */
[----:B------:R-:W-:Y:S01]  /*3f00*/  FADD R18, R16, -12583039 ;  /* 0xcb40007f10127421 */ /* 0x000fe20000000000 */
[----:B------:R-:W-:Y:S01]  /*3f10*/  FFMA R11, R8, 1.4426950216293334961, -R11 ;  /* 0x3fb8aa3b080b7823 */ /* 0x000fe2000000080b */
[----:B------:R-:W-:Y:S01]  /*3f20*/  FFMA R7, R4, 1.925963033500011079e-08, R7 ;  /* 0x32a5706004077823 */ /* 0x000fe20000000007 */
[----:B------:R-:W-:-:S02]  /*3f30*/  IMAD.SHL.U32 R5, R5, 0x800000, RZ ;  /* 0x0080000005057824 */ /* 0x000fc400078e00ff */
[----:B------:R-:W-:Y:S01]  /*3f40*/  FFMA R18, R15, 1.4426950216293334961, -R18 ;  /* 0x3fb8aa3b0f127823 */ /* 0x000fe20000000812 */
[----:B------:R-:W-:Y:S01]  /*3f50*/  FFMA R11, R8, 1.925963033500011079e-08, R11 ;  /* 0x32a57060080b7823 */ /* 0x000fe2000000000b */
[----:B------:R-:W0:Y:S01]  /*3f60*/  MUFU.EX2 R4, R7 ;  /* 0x0000000700047308 */ /* 0x000e220000000800 */
[----:B------:R-:W-:Y:S02]  /*3f70*/  IMAD.SHL.U32 R9, R9, 0x800000, RZ ;  /* 0x0080000009097824 */ /* 0x000fe400078e00ff */
[----:B------:R-:W-:Y:S01]  /*3f80*/  FFMA R18, R15, 1.925963033500011079e-08, R18 ;  /* 0x32a570600f127823 */ /* 0x000fe20000000012 */
[----:B------:R-:W-:Y:S02]  /*3f90*/  IMAD.SHL.U32 R12, R12, 0x800000, RZ ;  /* 0x008000000c0c7824 */ /* 0x000fe400078e00ff */
[----:B------:R-:W-:Y:S02]  /*3fa0*/  IMAD.SHL.U32 R16, R16, 0x800000, RZ ;  /* 0x0080000010107824 */ /* 0x000fe400078e00ff */
[----:B------:R-:W1:Y:S08]  /*3fb0*/  MUFU.EX2 R8, R11 ;  /* 0x0000000b00087308 */ /* 0x000e700000000800 */
[----:B------:R-:W2:Y:S01]  /*3fc0*/  MUFU.EX2 R13, R13 ;  /* 0x0000000d000d7308 */ /* 0x000ea20000000800 */
[----:B0-----:R-:W-:-:S04]  /*3fd0*/  FMUL R5, R5, R4 ;  /* 0x0000000405057220 */ /* 0x001fc80000400000 */
[----:B------:R-:W-:Y:S01]  /*3fe0*/  FADD R6, R5, R6 ;  /* 0x0000000605067221 */ /* 0x000fe20000000000 */
[----:B------:R4:W-:Y:S02]  /*3ff0*/  STS [R24], R5 ;  /* 0x0000000518007388 */ /* 0x0009e40000000800 */
[----:B------:R-:W0:Y:S01]  /*4000*/  MUFU.EX2 R15, R18 ;  /* 0x00000012000f7308 */ /* 0x000e220000000800 */
[----:B-1----:R-:W-:-:S04]  /*4010*/  FMUL R9, R9, R8 ;  /* 0x0000000809097220 */ /* 0x002fc80000400000 */
[----:B------:R-:W-:Y:S01]  /*4020*/  FADD R6, R6, R9 ;  /* 0x0000000906067221 */ /* 0x000fe20000000000 */
[----:B------:R4:W-:Y:S01]  /*4030*/  STS [R24+0x200], R9 ;  /* 0x0002000918007388 */ /* 0x0009e20000000800 */
[----:B--2---:R-:W-:-:S04]  /*4040*/  FMUL R7, R12, R13 ;  /* 0x0000000d0c077220 */ /* 0x004fc80000400000 */
[----:B------:R-:W-:Y:S01]  /*4050*/  FADD R6, R6, R7 ;  /* 0x0000000706067221 */ /* 0x000fe20000000000 */
[----:B------:R4:W-:Y:S01]  /*4060*/  STS [R24+0x400], R7 ;  /* 0x0004000718007388 */ /* 0x0009e20000000800 */
[----:B0-----:R-:W-:-:S04]  /*4070*/  FMUL R15, R16, R15 ;  /* 0x0000000f100f7220 */ /* 0x001fc80000400000 */
[----:B------:R-:W-:Y:S01]  /*4080*/  FADD R6, R6, R15 ;  /* 0x0000000f06067221 */ /* 0x000fe20000000000 */
[----:B------:R4:W-:Y:S01]  /*4090*/  STS [R24+0x600], R15 ;  /* 0x0006000f18007388 */ /* 0x0009e20000000800 */
[----:B------:R-:W-:Y:S05]  /*40a0*/  @!P0 BRA `(.L_x_13) ;  /* 0xfffffffc00288947 */ /* 0x000fea000383ffff */
.L_x_9:
[----:B------:R-:W-:Y:S05]  /*40b0*/  BSYNC.RECONVERGENT B0 ;  /* 0x0000000000007941 */ /* 0x000fea0003800200 */
.L_x_8:
[----:B------:R-:W5:Y:S01]  /*40c0*/  SHFL.BFLY PT, R3, R6, 0x10, 0x1f ;  /* 0x0e001f0006037f89 */ /* 0x000f6200000e0000 */
[C---:B------:R-:W-:Y:S02]  /*40d0*/  ISETP.NE.AND P0, PT, R21.reuse, RZ, PT ;  /* 0x000000ff1500720c */ /* 0x040fe40003f05270 */
[----:B------:R-:W-:Y:S02]  /*40e0*/  ISETP.GT.U32.AND P1, PT, R21, 0x3, PT ;  /* 0x000000031500780c */ /* 0x000fe40003f24070 */
[----:B------:R-:W-:Y:S01]  /*40f0*/  ISETP.GE.AND P3, PT, R17, R138, PT ;  /* 0x0000008a1100720c */ /* 0x000fe20003f66270 */
[----:B-----5:R-:W-:Y:S01]  /*4100*/  FADD R3, R3, R6 ;  /* 0x0000000603037221 */ /* 0x020fe20000000000 */
[----:B------:R-:W-:-:S04]  /*4110*/  IMAD.MOV.U32 R6, RZ, RZ, RZ ;  /* 0x000000ffff067224 */ /* 0x000fc800078e00ff */
[----:B---3--:R-:W3:Y:S02]  /*4120*/  SHFL.BFLY PT, R4, R3, 0x8, 0x1f ;  /* 0x0d001f0003047f89 */ /* 0x008ee400000e0000 */
[----:B---3--:R-:W-:-:S05]  /*4130*/  FADD R4, R3, R4 ;  /* 0x0000000403047221 */ /* 0x008fca0000000000 */
[----:B0---4-:R-:W0:Y:S02]  /*4140*/  SHFL.BFLY PT, R5, R4, 0x4, 0x1f ;  /* 0x0c801f0004057f89 */ /* 0x011e2400000e0000 */
[----:B0-----:R-:W-:-:S05]  /*4150*/  FADD R5, R4, R5 ;  /* 0x0000000504057221 */ /* 0x001fca0000000000 */
[----:B------:R-:W0:Y:S02]  /*4160*/  SHFL.BFLY PT, R8, R5, 0x2, 0x1f ;  /* 0x0c401f0005087f89 */ /* 0x000e2400000e0000 */
[----:B0-----:R-:W-:-:S05]  /*4170*/  FADD R8, R5, R8 ;  /* 0x0000000805087221 */ /* 0x001fca0000000000 */
[----:B------:R-:W0:Y:S02]  /*4180*/  SHFL.BFLY PT, R7, R8, 0x1, 0x1f ;  /* 0x0c201f0008077f89 */ /* 0x000e2400000e0000 */
[----:B0-----:R-:W-:-:S05]  /*4190*/  FADD R10, R8, R7 ;  /* 0x00000007080a7221 */ /* 0x001fca0000000000 */
[----:B------:R-:W-:Y:S01]  /*41a0*/  @!P0 STS [R19], R10 ;  /* 0x0000000a13008388 */ /* 0x000fe20000000800 */
[----:B------:R-:W-:Y:S06]  /*41b0*/  BAR.SYNC.DEFER_BLOCKING 0x0 ;  /* 0x0000000000007b1d */ /* 0x000fec0000010000 */
[----:B------:R-:W0:Y:S04]  /*41c0*/  @!P1 LDS R6, [R20] ;  /* 0x0000000014069984 */ /* 0x000e280000000800 */
[----:B0-----:R-:W0:Y:S02]  /*41d0*/  SHFL.BFLY PT, R3, R6, 0x2, 0x1f ;  /* 0x0c401f0006037f89 */ /* 0x001e2400000e0000 */
[----:B0-----:R-:W-:-:S05]  /*41e0*/  FADD R3, R3, R6 ;  /* 0x0000000603037221 */ /* 0x001fca0000000000 */
[----:B------:R-:W0:Y:S02]  /*41f0*/  SHFL.BFLY PT, R4, R3, 0x1, 0x1f ;  /* 0x0c201f0003047f89 */ /* 0x000e2400000e0000 */
[----:B0-----:R-:W-:-:S06]  /*4200*/  FADD R4, R3, R4 ;  /* 0x0000000403047221 */ /* 0x001fcc0000000000 */
[----:B------:R-:W0:Y:S02]  /*4210*/  SHFL.IDX PT, R4, R4, RZ, 0x1f ;  /* 0x00001fff04047589 */ /* 0x000e2400000e0000 */
[----:B0-----:R-:W-:-:S04]  /*4220*/  FADD R8, R4, 9.9999999747524270788e-07 ;  /* 0x358637bd04087421 */ /* 0x001fc80000000000 */
[----:B------:R-:W-:-:S05]  /*4230*/  VIADD R5, R8, 0x1800000 ;  /* 0x0180000008057836 */ /* 0x000fca0000000000 */
[----:B------:R-:W-:-:S04]  /*4240*/  LOP3.LUT R5, R5, 0x7f800000, RZ, 0xc0, !PT ;  /* 0x7f80000005057812 */ /* 0x000fc800078ec0ff */
[----:B------:R-:W-:-:S13]  /*4250*/  ISETP.GT.U32.AND P0, PT, R5, 0x1ffffff, PT ;  /* 0x01ffffff0500780c */ /* 0x000fda0003f04070 */
[----:B------:R-:W-:Y:S05]  /*4260*/  @P0 BRA `(.L_x_14) ;  /* 0x00000000000c0947 */ /* 0x000fea0003800000 */
[----:B------:R-:W-:-:S07]  /*4270*/  MOV R9, 0x4290 ;  /* 0x0000429000097802 */ /* 0x000fce0000000f00 */
[----:B-12---:R-:W-:Y:S05]  /*4280*/  CALL.REL.NOINC `($__internal_0_$__cuda_sm20_rcp_rn_f32_slowpath) ;  /* 0x000000b400287944 */ /* 0x006fea0003c00000 */
[----:B------:R-:W-:Y:S05]  /*4290*/  BRA `(.L_x_15) ;  /* 0x0000000000107947 */ /* 0x000fea0003800000 */
.L_x_14:
[----:B------:R-:W0:Y:S02]  /*42a0*/  MUFU.RCP R3, R8 ;  /* 0x0000000800037308 */ /* 0x000e240000001000 */
[----:B0-----:R-:W-:-:S04]  /*42b0*/  FFMA R4, R8, R3, -1 ;  /* 0xbf80000008047423 */ /* 0x001fc80000000003 */
[----:B------:R-:W-:-:S04]  /*42c0*/  FADD.FTZ R4, -R4, -RZ ;  /* 0x800000ff04047221 */ /* 0x000fc80000010100 */
[----:B------:R-:W-:-:S07]  /*42d0*/  FFMA R3, R3, R4, R3 ;  /* 0x0000000403037223 */ /* 0x000fce0000000003 */
.L_x_15:
[----:B------:R-:W-:Y:S04]  /*42e0*/  BSSY.RECONVERGENT B0, `(.L_x_16) ;  /* 0x0000026000007945 */ /* 0x000fe80003800200 */
[----:B------:R-:W-:Y:S05]  /*42f0*/  @P3 BRA `(.L_x_17) ;  /* 0x0000000000903947 */ /* 0x000fea0003800000 */
[----:B------:R-:W-:Y:S01]  /*4300*/  LOP3.LUT R5, RZ, R17, RZ, 0x33, !PT ;  /* 0x00000011ff057212 */ /* 0x000fe200078e33ff */
[----:B------:R-:W-:Y:S04]  /*4310*/  BSSY.RECONVERGENT B1, `(.L_x_18) ;  /* 0x0000011000017945 */ /* 0x000fe80003800200 */
[----:B------:R-:W-:-:S05]  /*4320*/  IMAD.IADD R5, R138, 0x1, R5 ;  /* 0x000000018a057824 */ /* 0x000fca00078e0205 */
[C---:B------:R-:W-:Y:S02]  /*4330*/  LOP3.LUT R4, R5.reuse, 0x180, RZ, 0xc0, !PT ;  /* 0x0000018005047812 */ /* 0x040fe400078ec0ff */
[----:B------:R-:W-:Y:S02]  /*4340*/  ISETP.GE.U32.AND P1, PT, R5, 0x180, PT ;  /* 0x000001800500780c */ /* 0x000fe40003f26070 */
[----:B------:R-:W-:-:S13]  /*4350*/  ISETP.NE.AND P0, PT, R4, 0x180, PT ;  /* 0x000001800400780c */ /* 0x000fda0003f05270 */
[----:B------:R-:W-:Y:S05]  /*4360*/  @!P0 BRA `(.L_x_19) ;  /* 0x00000000002c8947 */ /* 0x000fea0003800000 */
[----:B------:R-:W-:Y:S01]  /*4370*/  LEA.HI R4, R5, 0x1, RZ, 0x19 ;  /* 0x0000000105047811 */ /* 0x000fe200078fc8ff */
[----:B------:R-:W-:-:S03]  /*4380*/  IMAD.MOV.U32 R5, RZ, RZ, RZ ;  /* 0x000000ffff057224 */ /* 0x000fc600078e00ff */
[----:B------:R-:W-:-:S07]  /*4390*/  LOP3.LUT R8, R4, 0x3, RZ, 0xc0, !PT ;  /* 0x0000000304087812 */ /* 0x000fce00078ec0ff */
.L_x_20:
[----:B0-----:R-:W-:Y:S02]  /*43a0*/  IMAD R4, R17, 0x4, R14 ;  /* 0x0000000411047824 */ /* 0x001fe400078e020e */
[----:B------:R-:W-:Y:S02]  /*43b0*/  VIADD R5, R5, 0x1 ;  /* 0x0000000105057836 */ /* 0x000fe40000000000 */
[----:B------:R-:W-:Y:S01]  /*43c0*/  VIADD R17, R17, 0x80 ;  /* 0x0000008011117836 */ /* 0x000fe20000000000 */
[----:B------:R-:W0:Y:S02]  /*43d0*/  LDS R6, [R4] ;  /* 0x0000000004067984 */ /* 0x000e240000000800 */
[----:B------:R-:W-:Y:S01]  /*43e0*/  ISETP.NE.AND P0, PT, R5, R8, PT ;  /* 0x000000080500720c */ /* 0x000fe20003f05270 */
[----:B0-----:R-:W-:-:S05]  /*43f0*/  FMUL R7, R6, R3 ;  /* 0x0000000306077220 */ /* 0x001fca0000400000 */
[----:B------:R0:W-:Y:S07]  /*4400*/  STS [R4], R7 ;  /* 0x0000000704007388 */ /* 0x0001ee0000000800 */
[----:B------:R-:W-:Y:S05]  /*4410*/  @P0 BRA `(.L_x_20) ;  /* 0xfffffffc00e00947 */ /* 0x000fea000383ffff */
.L_x_19:
[----:B------:R-:W-:Y:S05]  /*4420*/  BSYNC.RECONVERGENT B1 ;  /* 0x0000000000017941 */ /* 0x000fea0003800200 */
.L_x_18:
[----:B------:R-:W-:Y:S05]  /*4430*/  @!P1 BRA `(.L_x_17) ;  /* 0x0000000000409947 */ /* 0x000fea0003800000 */
.L_x_21:
[C---:B---3--:R-:W-:Y:S02]  /*4440*/  IMAD R5, R17.reuse, 0x4, R14 ;  /* 0x0000000411057824 */ /* 0x048fe400078e020e */
[----:B------:R-:W-:-:S03]  /*4450*/  VIADD R17, R17, 0x200 ;  /* 0x0000020011117836 */ /* 0x000fc60000000000 */
[----:B0-----:R-:W0:Y:S02]  /*4460*/  LDS R4, [R5] ;  /* 0x0000000005047984 */ /* 0x001e240000000800 */
[----:B------:R-:W-:Y:S02]  /*4470*/  ISETP.GE.AND P0, PT, R17, R138, PT ;  /* 0x0000008a1100720c */ /* 0x000fe40003f06270 */
[----:B------:R-:W3:Y:S04]  /*4480*/  LDS R6, [R5+0x200] ;  /* 0x0002000005067984 */ /* 0x000ee80000000800 */
[----:B------:R-:W4:Y:S04]  /*4490*/  LDS R8, [R5+0x400] ;  /* 0x0004000005087984 */ /* 0x000f280000000800 */
[----:B------:R-:W5:Y:S01]  /*44a0*/  LDS R10, [R5+0x600] ;  /* 0x00060000050a7984 */ /* 0x000f620000000800 */
[-C--:B0-----:R-:W-:Y:S01]  /*44b0*/  FMUL R4, R4, R3.reuse ;  /* 0x0000000304047220 */ /* 0x081fe20000400000 */
[----:B---3--:R-:W-:-:S04]  /*44c0*/  FMUL R6, R6, R3 ;  /* 0x0000000306067220 */ /* 0x008fc80000400000 */
[----:B------:R3:W-:Y:S01]  /*44d0*/  STS [R5], R4 ;  /* 0x0000000405007388 */ /* 0x0007e20000000800 */
[----:B----4-:R-:W-:-:S03]  /*44e0*/  FMUL R8, R8, R3 ;  /* 0x0000000308087220 */ /* 0x010fc60000400000 */
[----:B------:R3:W-:Y:S01]  /*44f0*/  STS [R5+0x200], R6 ;  /* 0x0002000605007388 */ /* 0x0007e20000000800 */
[----:B-----5:R-:W-:-:S03]  /*4500*/  FMUL R10, R10, R3 ;  /* 0x000000030a0a7220 */ /* 0x020fc60000400000 */
[----:B------:R3:W-:Y:S04]  /*4510*/  STS [R5+0x400], R8 ;  /* 0x0004000805007388 */ /* 0x0007e80000000800 */
[----:B------:R3:W-:Y:S01]  /*4520*/  STS [R5+0x600], R10 ;  /* 0x0006000a05007388 */ /* 0x0007e20000000800 */
[----:B------:R-:W-:Y:S05]  /*4530*/  @!P0 BRA `(.L_x_21) ;  /* 0xfffffffc00c08947 */ /* 0x000fea000383ffff */
.L_x_17:
[----:B------:R-:W-:Y:S05]  /*4540*/  BSYNC.RECONVERGENT B0 ;  /* 0x0000000000007941 */ /* 0x000fea0003800200 */
.L_x_16:
[----:B------:R-:W4:Y:S01]  /*4550*/  LDC R3, c[0x0][0x3c4] ;  /* 0x0000f100ff037b82 */ /* 0x000f220000000800 */
[----:B------:R-:W-:Y:S02]  /*4560*/  CS2R R136, SRZ ;  /* 0x0000000000887805 */ /* 0x000fe4000001ff00 */
[----:B------:R-:W-:Y:S02]  /*4570*/  CS2R R134, SRZ ;  /* 0x0000000000867805 */ /* 0x000fe4000001ff00 */
[----:B------:R-:W-:Y:S02]  /*4580*/  CS2R R132, SRZ ;  /* 0x0000000000847805 */ /* 0x000fe4000001ff00 */
[----:B------:R-:W-:Y:S02]  /*4590*/  CS2R R130, SRZ ;  /* 0x0000000000827805 */ /* 0x000fe4000001ff00 */
[----:B------:R-:W-:Y:S02]  /*45a0*/  CS2R R128, SRZ ;  /* 0x0000000000807805 */ /* 0x000fe4000001ff00 */
[----:B------:R-:W-:-:S02]  /*45b0*/  CS2R R126, SRZ ;  /* 0x00000000007e7805 */ /* 0x000fc4000001ff00 */
        /* <DEDUP_REMOVED lines=17> */
[----:B----4-:R-:W-:-:S02]  /*46d0*/  ISETP.GE.AND P0, PT, R3, 0x1, PT ;  /* 0x000000010300780c */ /* 0x010fc40003f06270 */
[----:B------:R-:W-:Y:S02]  /*46e0*/  CS2R R90, SRZ ;  /* 0x00000000005a7805 */ /* 0x000fe4000001ff00 */
[----:B------:R-:W-:Y:S02]  /*46f0*/  CS2R R88, SRZ ;  /* 0x0000000000587805 */ /* 0x000fe4000001ff00 */
[----:B------:R-:W-:Y:S02]  /*4700*/  CS2R R86, SRZ ;  /* 0x0000000000567805 */ /* 0x000fe4000001ff00 */
[----:B------:R-:W-:Y:S02]  /*4710*/  ISETP.LT.OR P0, PT, R0, 0x1, !P0 ;  /* 0x000000010000780c */ /* 0x000fe40004701670 */
[----:B------:R-:W-:Y:S01]  /*4720*/  CS2R R84, SRZ ;  /* 0x0000000000547805 */ /* 0x000fe2000001ff00 */
[----:B------:R-:W-:Y:S01]  /*4730*/  IMAD.MOV.U32 R3, RZ, RZ, RZ ;  /* 0x000000ffff037224 */ /* 0x000fe200078e00ff */
[----:B0--3--:R-:W-:-:S02]  /*4740*/  CS2R R4, SRZ ;  /* 0x0000000000047805 */ /* 0x009fc4000001ff00 */
[----:B------:R-:W-:Y:S02]  /*4750*/  CS2R R6, SRZ ;  /* 0x0000000000067805 */ /* 0x000fe4000001ff00 */
[----:B------:R-:W-:Y:S02]  /*4760*/  CS2R R8, SRZ ;  /* 0x0000000000087805 */ /* 0x000fe4000001ff00 */
[----:B------:R-:W-:Y:S02]  /*4770*/  CS2R R10, SRZ ;  /* 0x00000000000a7805 */ /* 0x000fe4000001ff00 */
[----:B-1----:R-:W-:Y:S02]  /*4780*/  CS2R R12, SRZ ;  /* 0x00000000000c7805 */ /* 0x002fe4000001ff00 */
[----:B------:R-:W-:Y:S02]  /*4790*/  CS2R R14, SRZ ;  /* 0x00000000000e7805 */ /* 0x000fe4000001ff00 */
[----:B------:R-:W-:-:S02]  /*47a0*/  CS2R R16, SRZ ;  /* 0x0000000000107805 */ /* 0x000fc4000001ff00 */
[----:B------:R-:W-:Y:S02]  /*47b0*/  CS2R R18, SRZ ;  /* 0x0000000000127805 */ /* 0x000fe4000001ff00 */
[----:B------:R-:W-:Y:S02]  /*47c0*/  CS2R R20, SRZ ;  /* 0x0000000000147805 */ /* 0x000fe4000001ff00 */
[----:B--2---:R-:W-:Y:S02]  /*47d0*/  CS2R R22, SRZ ;  /* 0x0000000000167805 */ /* 0x004fe4000001ff00 */
[----:B------:R-:W-:Y:S02]  /*47e0*/  CS2R R24, SRZ ;  /* 0x0000000000187805 */ /* 0x000fe4000001ff00 */
[----:B------:R-:W-:Y:S02]  /*47f0*/  CS2R R26, SRZ ;  /* 0x00000000001a7805 */ /* 0x000fe4000001ff00 */
[----:B------:R-:W-:-:S02]  /*4800*/  CS2R R28, SRZ ;  /* 0x00000000001c7805 */ /* 0x000fc4000001ff00 */
[----:B------:R-:W-:Y:S01]  /*4810*/  CS2R R30, SRZ ;  /* 0x00000000001e7805 */ /* 0x000fe2000001ff00 */
[----:B------:R-:W-:Y:S01]  /*4820*/  IMAD.MOV.U32 R32, RZ, RZ, RZ ;  /* 0x000000ffff207224 */ /* 0x000fe200078e00ff */
[----:B------:R-:W-:Y:S01]  /*4830*/  CS2R R34, SRZ ;  /* 0x0000000000227805 */ /* 0x000fe2000001ff00 */
[----:B------:R-:W-:Y:S01]  /*4840*/  IMAD.MOV.U32 R80, RZ, RZ, RZ ;  /* 0x000000ffff507224 */ /* 0x000fe200078e00ff */
        /* <DEDUP_REMOVED lines=19> */
[----:B------:R-:W-:Y:S01]  /*4980*/  CS2R R74, SRZ ;  /* 0x00000000004a7805 */ /* 0x000fe2000001ff00 */
[----:B------:R-:W-:Y:S01]  /*4990*/  IMAD.MOV.U32 R76, RZ, RZ, RZ ;  /* 0x000000ffff4c7224 */ /* 0x000fe200078e00ff */
[----:B------:R-:W-:Y:S06]  /*49a0*/  BAR.SYNC.DEFER_BLOCKING 0x0 ;  /* 0x0000000000007b1d */ /* 0x000fec0000010000 */
[----:B------:R-:W-:Y:S05]  /*49b0*/  @P0 BRA `(.L_x_22) ;  /* 0x0000008000d40947 */ /* 0x000fea0003800000 */
[----:B------:R-:W0:Y:S01]  /*49c0*/  S2UR UR5, SR_CgaCtaId ;  /* 0x00000000000579c3 */ /* 0x000e220000008800 */
[----:B------:R-:W-:Y:S02]  /*49d0*/  CS2R R76, SRZ ;  /* 0x00000000004c7805 */ /* 0x000fe4000001ff00 */
[----:B------:R-:W-:Y:S02]  /*49e0*/  CS2R R136, SRZ ;  /* 0x0000000000887805 */ /* 0x000fe4000001ff00 */
[----:B------:R-:W-:Y:S02]  /*49f0*/  CS2R R134, SRZ ;  /* 0x0000000000867805 */ /* 0x000fe4000001ff00 */
[----:B------:R-:W-:Y:S02]  /*4a00*/  CS2R R132, SRZ ;  /* 0x0000000000847805 */ /* 0x000fe4000001ff00 */
[----:B------:R-:W-:Y:S02]  /*4a10*/  CS2R R130, SRZ ;  /* 0x0000000000827805 */ /* 0x000fe4000001ff00 */
[----:B------:R-:W-:-:S02]  /*4a20*/  CS2R R128, SRZ ;  /* 0x0000000000807805 */ /* 0x000fc4000001ff00 */
[----:B------:R-:W-:Y:S01]  /*4a30*/  CS2R R126, SRZ ;  /* 0x00000000007e7805 */ /* 0x000fe2000001ff00 */
[----:B------:R-:W1:Y:S01]  /*4a40*/  S2UR UR7, SR_CTAID.Y ;  /* 0x00000000000779c3 */ /* 0x000e620000002600 */
        /* <DEDUP_REMOVED lines=35> */
[----:B------:R-:W-:Y:S01]  /*4c80*/  CS2R R30, SRZ ;  /* 0x00000000001e7805 */ /* 0x000fe2000001ff00 */
[----:B------:R-:W-:Y:S01]  /*4c90*/  IMAD.MOV.U32 R32, RZ, RZ, RZ ;  /* 0x000000ffff207224 */ /* 0x000fe200078e00ff */
[----:B------:R-:W-:Y:S01]  /*4ca0*/  CS2R R34, SRZ ;  /* 0x0000000000227805 */ /* 0x000fe2000001ff00 */
[----:B------:R-:W-:Y:S01]  /*4cb0*/  IMAD.MOV.U32 R80, RZ, RZ, RZ ;  /* 0x000000ffff507224 */ /* 0x000fe200078e00ff */
        /* <DEDUP_REMOVED lines=19> */
[----:B------:R-:W-:Y:S01]  /*4df0*/  CS2R R74, SRZ ;  /* 0x00000000004a7805 */ /* 0x000fe2000001ff00 */
[----:B------:R-:W-:Y:S02]  /*4e00*/  UMOV UR4, 0x400 ;  /* 0x0000040000047882 */ /* 0x000fe40000000000 */
[----:B01----:R-:W-:-:S12]  /*4e10*/  ULEA UR6, UR5, UR4, 0x18 ;  /* 0x0000000405067291 */ /* 0x003fd8000f8ec0ff */
.L_x_98:
[----:B------:R-:W0:Y:S01]  /*4e20*/  LDC R82, c[0x0][0x3b8] ;  /* 0x0000ee00ff527b82 */ /* 0x000e220000000800 */
[----:B------:R-:W1:Y:S01]  /*4e30*/  LDCU UR5, c[0x0][0x3c4] ;  /* 0x00007880ff0577ac */ /* 0x000e620008000800 */
[----:B--2---:R-:W2:Y:S06]  /*4e40*/  LDCU UR11, c[0x0][0x3c0] ;  /* 0x00007800ff0b77ac */ /* 0x004eac0008000800 */
[----:B-----5:R-:W3:Y:S01]  /*4e50*/  LDC.64 R78, c[0x0][0x3a8] ;  /* 0x0000ea00ff4e7b82 */ /* 0x020ee20000000a00 */
[----:B------:R-:W4:Y:S01]  /*4e60*/  LDCU UR10, c[0x0][0x3bc] ;  /* 0x00007780ff0a77ac */ /* 0x000f220008000800 */
[----:B0-----:R-:W-:-:S04]  /*4e70*/  IMAD R33, R82, UR7, R77 ;  /* 0x0000000752217c24 */ /* 0x001fc8000f8e024d */
[----:B---3--:R-:W-:-:S06]  /*4e80*/  IMAD.WIDE R78, R33, 0x4, R78 ;  /* 0x00000004214e7825 */ /* 0x008fcc00078e024e */
[----:B------:R1:W5:Y:S01]  /*4e90*/  LDG.E.CONSTANT R78, desc[UR8][R78.64] ;  /* 0x000000084e4e7981 */ /* 0x000362000c1e9900 */
[----:B------:R-:W-:Y:S01]  /*4ea0*/  UMOV UR4, URZ ;  /* 0x000000ff00047c82 */ /* 0x000fe20008000000 */
[C---:B-1----:R-:W-:Y:S01]  /*4eb0*/  IMAD R79, R77.reuse, UR5, RZ ;  /* 0x000000054d4f7c24 */ /* 0x042fe2000f8e02ff */
[----:B------:R-:W-:Y:S01]  /*4ec0*/  UIADD3 UR5, UPT, UPT, -UR5, URZ, URZ ;  /* 0x000000ff05057290 */ /* 0x000fe2000fffe1ff */
[----:B------:R-:W-:-:S03]  /*4ed0*/  VIADD R77, R77, 0x1 ;  /* 0x000000014d4d7836 */ /* 0x000fc60000000000 */
[----:B------:R-:W-:Y:S02]  /*4ee0*/  LEA R33, R79, UR6, 0x2 ;  /* 0x000000064f217c11 */ /* 0x000fe4000f8e10ff */
[----:B--2-4-:R-:W-:-:S13]  /*4ef0*/  ISETP.NE.AND P0, PT, R77, R0, PT ;  /* 0x000000004d00720c */ /* 0x014fda0003f05270 */
.L_x_97:
[----:B------:R-:W-:Y:S01]  /*4f00*/  ISETP.GE.AND P1, PT, R79, R138, PT ;  /* 0x0000008a4f00720c */ /* 0x000fe20003f26270 */
[----:B------:R-:W-:-:S04]  /*4f10*/  UIADD3 UR5, UPT, UPT, UR5, 0x1, URZ ;  /* 0x0000000105057890 */ /* 0x000fc8000fffe0ff */
[----:B------:R-:W-:-:S08]  /*4f20*/  UISETP.NE.AND UP0, UPT, UR5, URZ, UPT ;  /* 0x000000ff0500728c */ /* 0x000fd0000bf05270 */
[----:B--2---:R-:W-:Y:S05]  /*4f30*/  @P1 BRA `(.L_x_23) ;  /* 0x0000007c00601947 */ /* 0x004fea0003800000 */
[----:B------:R-:W0:Y:S01]  /*4f40*/  S2R R139, SR_TID.X ;  /* 0x00000000008b7919 */ /* 0x000e220000002100 */
[----:B------:R-:W-:Y:S04]  /*4f50*/  BSSY.RECONVERGENT B1, `(.L_x_23) ;  /* 0x00007d6000017945 */ /* 0x000fe80003800200 */
[----:B------:R-:W-:Y:S01]  /*4f60*/  BSSY.RELIABLE B0, `(.L_x_24) ;  /* 0x00005db000007945 */ /* 0x000fe20003800100 */
[----:B------:R1:W2:Y:S01]  /*4f70*/  LDS R81, [R33] ;  /* 0x0000000021517984 */ /* 0x0002a20000000800 */
[----:B0-----:R-:W-:-:S13]  /*4f80*/  ISETP.GT.AND P1, PT, R139, 0x1f, PT ;  /* 0x0000001f8b00780c */ /* 0x001fda0003f24270 */
[----:B-1----:R-:W-:Y:S05]  /*4f90*/  @P1 BRA `(.L_x_25) ;  /* 0x0000001c00e41947 */ /* 0x002fea0003800000 */
[----:B------:R-:W-:-:S13]  /*4fa0*/  ISETP.GT.AND P1, PT, R139, 0xf, PT ;  /* 0x0000000f8b00780c */ /* 0x000fda0003f24270 */
[----:B------:R-:W-:Y:S05]  /*4fb0*/  @P1 BRA `(.L_x_26) ;  /* 0x0000000c00f01947 */ /* 0x000fea0003800000 */
[----:B------:R-:W-:-:S13]  /*4fc0*/  ISETP.GT.AND P1, PT, R139, 0x7, PT ;  /* 0x000000078b00780c */ /* 0x000fda0003f24270 */
[----:B------:R-:W-:Y:S05]  /*4fd0*/  @P1 BRA `(.L_x_27) ;  /* 0x0000000400f01947 */ /* 0x000fea0003800000 */
[----:B------:R-:W-:-:S13]  /*4fe0*/  ISETP.GT.AND P1, PT, R139, 0x3, PT ;  /* 0x000000038b00780c */ /* 0x000fda0003f24270 */
[----:B------:R-:W-:Y:S05]  /*4ff0*/  @P1 BRA `(.L_x_28) ;  /* 0x0000000000f01947 */ /* 0x000fea0003800000 */
[----:B------:R-:W-:-:S13]  /*5000*/  ISETP.GT.AND P1, PT, R139, 0x1, PT ;  /* 0x000000018b00780c */ /* 0x000fda0003f24270 */
[----:B------:R-:W-:Y:S05]  /*5010*/  @P1 BRA `(.L_x_29) ;  /* 0x0000000000741947 */ /* 0x000fea0003800000 */
[----:B------:R-:W-:-:S05]  /*5020*/  VIMNMX.U32 R82, PT, PT, R139, 0x2, PT ;  /* 0x000000028b527848 */ /* 0x000fca0003fe0000 */
[----:B------:R-:W-:-:S04]  /*5030*/  IMAD.SHL.U32 R140, R82, 0x4, RZ ;  /* 0x00000004528c7824 */ /* 0x000fc800078e00ff */
[----:B------:R-:W0:Y:S02]  /*5040*/  LDC R82, c[0x2][R140] ;  /* 0x008000008c527b82 */ /* 0x000e240000000800 */
[----:B0-----:R-:W-:-:S04]  /*5050*/  SHF.R.S32.HI R83, RZ, 0x1f, R82 ;  /* 0x0000001fff537819 */ /* 0x001fc80000011452 */
.L_x_257:
[----:B------:R-:W-:Y:S05]  /*5060*/  BRX R82 -0x5070                                                                                     (*"BRANCH_TARGETS .L_x_258,.L_x_259,.L_x_57"*) ;  /* 0xffffffac52e47949 */ /* 0x000fea000383ffff */
.L_x_259:
[----:B------:R-:W-:Y:S05]  /*5070*/  BREAK.RELIABLE B0 ;  /* 0x0000000000007942 */ /* 0x000fea0003800100 */
[----:B------:R-:W0:Y:S01]  /*5080*/  LDC.64 R82, c[0x0][0x398] ;  /* 0x0000e600ff527b82 */ /* 0x000e220000000a00 */
[----:B------:R-:W-:-:S05]  /*5090*/  IMAD R140, R2, UR11, RZ ;  /* 0x0000000b028c7c24 */ /* 0x000fca000f8e02ff */
[----:B------:R-:W-:-:S03]  /*50a0*/  SHF.R.S32.HI R141, RZ, 0x1f, R140 ;  /* 0x0000001fff8d7819 */ /* 0x000fc6000001148c */
[----:B-----5:R-:W-:-:S03]  /*50b0*/  IMAD.WIDE R140, R78, UR10, R140 ;  /* 0x0000000a4e8c7c25 */ /* 0x020fc6000f8e028c */
[----:B------:R-:W-:-:S05]  /*50c0*/  IADD3 R139, P1, PT, R140, UR4, RZ ;  /* 0x000000048c8b7c10 */ /* 0x000fca000ff3e0ff */
[----:B------:R-:W-:Y:S01]  /*50d0*/  IMAD.X R140, RZ, RZ, R141, P1 ;  /* 0x000000ffff8c7224 */ /* 0x000fe200008e068d */
[----:B0-----:R-:W-:-:S04]  /*50e0*/  LEA R82, P1, R139, R82, 0x2 ;  /* 0x000000528b527211 */ /* 0x001fc800078210ff */
[----:B------:R-:W-:-:S05]  /*50f0*/  LEA.HI.X R83, R139, R83, R140, 0x2, P1 ;  /* 0x000000538b537211 */ /* 0x000fca00008f148c */
[----:B------:R-:W2:Y:S02]  /*5100*/  LDG.E.CONSTANT R82, desc[UR8][R82.64+0x4] ;  /* 0x0000040852527981 */ /* 0x000ea4000c1e9900 */
[----:B--2---:R-:W-:Y:S01]  /*5110*/  FFMA R75, R81, R82, R75 ;  /* 0x00000052514b7223 */ /* 0x004fe2000000004b */
[----:B------:R-:W-:Y:S06]  /*5120*/  BRA `(.L_x_30) ;  /* 0x0000007800e07947 */ /* 0x000fec0003800000 */
.L_x_258:
        /* <DEDUP_REMOVED lines=12> */
.L_x_29:
[----:B------:R-:W-:-:S05]  /*51f0*/  IMAD.MOV.U32 R82, RZ, RZ, -0x2 ;  /* 0xfffffffeff527424 */ /* 0x000fca00078e00ff */
[----:B------:R-:W-:-:S05]  /*5200*/  VIADDMNMX.U32 R82, R139, R82, 0x2, PT ;  /* 0x000000028b527446 */ /* 0x000fca0003800052 */
[----:B------:R-:W-:-:S04]  /*5210*/  IMAD.SHL.U32 R140, R82, 0x4, RZ ;  /* 0x00000004528c7824 */ /* 0x000fc800078e00ff */
[----:B------:R-:W0:Y:S02]  /*5220*/  LDC R82, c[0x2][R140+0xc] ;  /* 0x008003008c527b82 */ /* 0x000e240000000800 */
[----:B0-----:R-:W-:-:S04]  /*5230*/  SHF.R.S32.HI R83, RZ, 0x1f, R82 ;  /* 0x0000001fff537819 */ /* 0x001fc80000011452 */
.L_x_261:
[----:B------:R-:W-:Y:S05]  /*5240*/  BRX R82 -0x5250                                                                                     (*"BRANCH_TARGETS .L_x_262,.L_x_263,.L_x_57"*) ;  /* 0xffffffac526c7949 */ /* 0x000fea000383ffff */
.L_x_263:
        /* <DEDUP_REMOVED lines=11> */
.L_x_262:
        /* <DEDUP_REMOVED lines=12> */
.L_x_28:
[----:B------:R-:W-:-:S13]  /*53c0*/  ISETP.GT.AND P1, PT, R139, 0x5, PT ;  /* 0x000000058b00780c */ /* 0x000fda0003f24270 */
[----:B------:R-:W-:Y:S05]  /*53d0*/  @P1 BRA `(.L_x_32) ;  /* 0x0000000000781947 */ /* 0x000fea0003800000 */
[----:B------:R-:W-:-:S05]  /*53e0*/  IMAD.MOV.U32 R82, RZ, RZ, -0x4 ;  /* 0xfffffffcff527424 */ /* 0x000fca00078e00ff */
[----:B------:R-:W-:-:S05]  /*53f0*/  VIADDMNMX.U32 R82, R139, R82, 0x2, PT ;  /* 0x000000028b527446 */ /* 0x000fca0003800052 */
[----:B------:R-:W-:-:S04]  /*5400*/  IMAD.SHL.U32 R140, R82, 0x4, RZ ;  /* 0x00000004528c7824 */ /* 0x000fc800078e00ff */
[----:B------:R-:W0:Y:S02]  /*5410*/  LDC R82, c[0x2][R140+0x18] ;  /* 0x008006008c527b82 */ /* 0x000e240000000800 */
[----:B0-----:R-:W-:-:S04]  /*5420*/  SHF.R.S32.HI R83, RZ, 0x1f, R82 ;  /* 0x0000001fff537819 */ /* 0x001fc80000011452 */
.L_x_265:
[----:B------:R-:W-:Y:S05]  /*5430*/  BRX R82 -0x5440                                                                                     (*"BRANCH_TARGETS .L_x_266,.L_x_267,.L_x_57"*) ;  /* 0xffffffa852f07949 */ /* 0x000fea000383ffff */
.L_x_267:
        /* <DEDUP_REMOVED lines=12> */
.L_x_266:
        /* <DEDUP_REMOVED lines=12> */
.L_x_32:
[----:B------:R-:W-:-:S05]  /*55c0*/  IMAD.MOV.U32 R82, RZ, RZ, -0x6 ;  /* 0xfffffffaff527424 */ /* 0x000fca00078e00ff */
[----:B------:R-:W-:-:S05]  /*55d0*/  VIADDMNMX.U32 R82, R139, R82, 0x2, PT ;  /* 0x000000028b527446 */ /* 0x000fca0003800052 */
[----:B------:R-:W-:-:S04]  /*55e0*/  IMAD.SHL.U32 R140, R82, 0x4, RZ ;  /* 0x00000004528c7824 */ /* 0x000fc800078e00ff */
[----:B------:R-:W0:Y:S02]  /*55f0*/  LDC R82, c[0x2][R140+0x24] ;  /* 0x008009008c527b82 */ /* 0x000e240000000800 */
[----:B0-----:R-:W-:-:S04]  /*5600*/  SHF.R.S32.HI R83, RZ, 0x1f, R82 ;  /* 0x0000001fff537819 */ /* 0x001fc80000011452 */
.L_x_269:
[----:B------:R-:W-:Y:S05]  /*5610*/  BRX R82 -0x5620                                                                                     (*"BRANCH_TARGETS .L_x_270,.L_x_271,.L_x_57"*) ;  /* 0xffffffa852787949 */ /* 0x000fea000383ffff */
.L_x_271:
        /* <DEDUP_REMOVED lines=12> */
.L_x_270:
        /* <DEDUP_REMOVED lines=12> */
.L_x_27:
[----:B------:R-:W-:-:S13]  /*57a0*/  ISETP.GT.AND P1, PT, R139, 0xb, PT ;  /* 0x0000000b8b00780c */ /* 0x000fda0003f24270 */
[----:B------:R-:W-:Y:S05]  /*57b0*/  @P1 BRA `(.L_x_33) ;  /* 0x0000000000f81947 */ /* 0x000fea0003800000 */
[----:B------:R-:W-:-:S13]  /*57c0*/  ISETP.GT.AND P1, PT, R139, 0x9, PT ;  /* 0x000000098b00780c */ /* 0x000fda0003f24270 */
[----:B------:R-:W-:Y:S05]  /*57d0*/  @P1 BRA `(.L_x_34) ;  /* 0x0000000000781947 */ /* 0x000fea0003800000 */
[----:B------:R-:W-:-:S05]  /*57e0*/  IMAD.MOV.U32 R82, RZ, RZ, -0x8 ;  /* 0xfffffff8ff527424 */ /* 0x000fca00078e00ff */
[----:B------:R-:W-:-:S05]  /*57f0*/  VIADDMNMX.U32 R82, R139, R82, 0x2, PT ;  /* 0x000000028b527446 */ /* 0x000fca0003800052 */
[----:B------:R-:W-:-:S04]  /*5800*/  IMAD.SHL.U32 R140, R82, 0x4, RZ ;  /* 0x00000004528c7824 */ /* 0x000fc800078e00ff */
[----:B------:R-:W0:Y:S02]  /*5810*/  LDC R82, c[0x2][R140+0x30] ;  /* 0x00800c008c527b82 */ /* 0x000e240000000800 */
[----:B0-----:R-:W-:-:S04]  /*5820*/  SHF.R.S32.HI R83, RZ, 0x1f, R82 ;  /* 0x0000001fff537819 */ /* 0x001fc80000011452 */
.L_x_273:
[----:B------:R-:W-:Y:S05]  /*5830*/  BRX R82 -0x5840                                                                                     (*"BRANCH_TARGETS .L_x_274,.L_x_275,.L_x_57"*) ;  /* 0xffffffa452f07949 */ /* 0x000fea000383ffff */
.L_x_275:
        /* <DEDUP_REMOVED lines=12> */
.L_x_274:
        /* <DEDUP_REMOVED lines=12> */
.L_x_34:
[----:B------:R-:W-:-:S05]  /*59c0*/  IMAD.MOV.U32 R82, RZ, RZ, -0xa ;  /* 0xfffffff6ff527424 */ /* 0x000fca00078e00ff */
[----:B------:R-:W-:-:S05]  /*59d0*/  VIADDMNMX.U32 R82, R139, R82, 0x2, PT ;  /* 0x000000028b527446 */ /* 0x000fca0003800052 */
[----:B------:R-:W-:-:S04]  /*59e0*/  IMAD.SHL.U32 R140, R82, 0x4, RZ ;  /* 0x00000004528c7824 */ /* 0x000fc800078e00ff */
[----:B------:R-:W0:Y:S02]  /*59f0*/  LDC R82, c[0x2][R140+0x3c] ;  /* 0x00800f008c527b82 */ /* 0x000e240000000800 */
[----:B0-----:R-:W-:-:S04]  /*5a00*/  SHF.R.S32.HI R83, RZ, 0x1f, R82 ;  /* 0x0000001fff537819 */ /* 0x001fc80000011452 */
.L_x_277:
[----:B------:R-:W-:Y:S05]  /*5a10*/  BRX R82 -0x5a20                                                                                     (*"BRANCH_TARGETS .L_x_278,.L_x_279,.L_x_57"*) ;  /* 0xffffffa452787949 */ /* 0x000fea000383ffff */
.L_x_279:
        /* <DEDUP_REMOVED lines=12> */
.L_x_278:
        /* <DEDUP_REMOVED lines=12> */
.L_x_33:
[----:B------:R-:W-:-:S13]  /*5ba0*/  ISETP.GT.AND P1, PT, R139, 0xd, PT ;  /* 0x0000000d8b00780c */ /* 0x000fda0003f24270 */
[----:B------:R-:W-:Y:S05]  /*5bb0*/  @P1 BRA `(.L_x_35) ;  /* 0x0000000000781947 */ /* 0x000fea0003800000 */
[----:B------:R-:W-:-:S05]  /*5bc0*/  IMAD.MOV.U32 R82, RZ, RZ, -0xc ;  /* 0xfffffff4ff527424 */ /* 0x000fca00078e00ff */
[----:B------:R-:W-:-:S05]  /*5bd0*/  VIADDMNMX.U32 R82, R139, R82, 0x2, PT ;  /* 0x000000028b527446 */ /* 0x000fca0003800052 */
[----:B------:R-:W-:-:S04]  /*5be0*/  IMAD.SHL.U32 R140, R82, 0x4, RZ ;  /* 0x00000004528c7824 */ /* 0x000fc800078e00ff */
[----:B------:R-:W0:Y:S02]  /*5bf0*/  LDC R82, c[0x2][R140+0x48] ;  /* 0x008012008c527b82 */ /* 0x000e240000000800 */
[----:B0-----:R-:W-:-:S04]  /*5c00*/  SHF.R.S32.HI R83, RZ, 0x1f, R82 ;  /* 0x0000001fff537819 */ /* 0x001fc80000011452 */
.L_x_281:
[----:B------:R-:W-:Y:S05]  /*5c10*/  BRX R82 -0x5c20                                                                                     (*"BRANCH_TARGETS .L_x_282,.L_x_283,.L_x_57"*) ;  /* 0xffffffa052f87949 */ /* 0x000fea000383ffff */
.L_x_283:
        /* <DEDUP_REMOVED lines=12> */
.L_x_282:
        /* <DEDUP_REMOVED lines=12> */
.L_x_35:
[----:B------:R-:W-:-:S05]  /*5da0*/  IMAD.MOV.U32 R82, RZ, RZ, -0xe ;  /* 0xfffffff2ff527424 */ /* 0x000fca00078e00ff */
[----:B------:R-:W-:-:S05]  /*5db0*/  VIADDMNMX.U32 R82, R139, R82, 0x2, PT ;  /* 0x000000028b527446 */ /* 0x000fca0003800052 */
[----:B------:R-:W-:-:S04]  /*5dc0*/  IMAD.SHL.U32 R140, R82, 0x4, RZ ;  /* 0x00000004528c7824 */ /* 0x000fc800078e00ff */
[----:B------:R-:W0:Y:S02]  /*5dd0*/  LDC R82, c[0x2][R140+0x54] ;  /* 0x008015008c527b82 */ /* 0x000e240000000800 */
[----:B0-----:R-:W-:-:S04]  /*5de0*/  SHF.R.S32.HI R83, RZ, 0x1f, R82 ;  /* 0x0000001fff537819 */ /* 0x001fc80000011452 */
.L_x_285:
[----:B------:R-:W-:Y:S05]  /*5df0*/  BRX R82 -0x5e00                                                                                     (*"BRANCH_TARGETS .L_x_286,.L_x_287,.L_x_57"*) ;  /* 0xffffffa052807949 */ /* 0x000fea000383ffff */
.L_x_287:
        /* <DEDUP_REMOVED lines=12> */
.L_x_286:
        /* <DEDUP_REMOVED lines=12> */
.L_x_26:
[----:B------:R-:W-:-:S13]  /*5f80*/  ISETP.GT.AND P1, PT, R139, 0x17, PT ;  /* 0x000000178b00780c */ /* 0x000fda0003f24270 */
[----:B------:R-:W-:Y:S05]  /*5f90*/  @P1 BRA `(.L_x_36) ;  /* 0x0000000400f81947 */ /* 0x000fea0003800000 */
        /* <DEDUP_REMOVED lines=9> */
.L_x_289:
[----:B------:R-:W-:Y:S05]  /*6030*/  BRX R82 -0x6040                                                                                     (*"BRANCH_TARGETS .L_x_290,.L_x_291,.L_x_57"*) ;  /* 0xffffff9c52f07949 */ /* 0x000fea000383ffff */
.L_x_291:
        /* <DEDUP_REMOVED lines=12> */
.L_x_290:
        /* <DEDUP_REMOVED lines=12> */
.L_x_38:
[----:B------:R-:W-:-:S05]  /*61c0*/  IMAD.MOV.U32 R82, RZ, RZ, -0x12 ;  /* 0xffffffeeff527424 */ /* 0x000fca00078e00ff */
[----:B------:R-:W-:-:S05]  /*61d0*/  VIADDMNMX.U32 R82, R139, R82, 0x2, PT ;  /* 0x000000028b527446 */ /* 0x000fca0003800052 */
[----:B------:R-:W-:-:S04]  /*61e0*/  IMAD.SHL.U32 R140, R82, 0x4, RZ ;  /* 0x00000004528c7824 */ /* 0x000fc800078e00ff */
[----:B------:R-:W0:Y:S02]  /*61f0*/  LDC R82, c[0x2][R140+0x6c] ;  /* 0x00801b008c527b82 */ /* 0x000e240000000800 */
[----:B0-----:R-:W-:-:S04]  /*6200*/  SHF.R.S32.HI R83, RZ, 0x1f, R82 ;  /* 0x0000001fff537819 */ /* 0x001fc80000011452 */
.L_x_293:
[----:B------:R-:W-:Y:S05]  /*6210*/  BRX R82 -0x6220                                                                                     (*"BRANCH_TARGETS .L_x_294,.L_x_295,.L_x_57"*) ;  /* 0xffffff9c52787949 */ /* 0x000fea000383ffff */
.L_x_295:
        /* <DEDUP_REMOVED lines=12> */
.L_x_294:
        /* <DEDUP_REMOVED lines=12> */
.L_x_37:
[----:B------:R-:W-:-:S13]  /*63a0*/  ISETP.GT.AND P1, PT, R139, 0x15, PT ;  /* 0x000000158b00780c */ /* 0x000fda0003f24270 */
[----:B------:R-:W-:Y:S05]  /*63b0*/  @P1 BRA `(.L_x_39) ;  /* 0x0000000000781947 */ /* 0x000fea0003800000 */
[----:B------:R-:W-:-:S05]  /*63c0*/  IMAD.MOV.U32 R82, RZ, RZ, -0x14 ;  /* 0xffffffecff527424 */ /* 0x000fca00078e00ff */
[----:B------:R-:W-:-:S05]  /*63d0*/  VIADDMNMX.U32 R82, R139, R82, 0x2, PT ;  /* 0x000000028b527446 */ /* 0x000fca0003800052 */
[----:B------:R-:W-:-:S04]  /*63e0*/  IMAD.SHL.U32 R140, R82, 0x4, RZ ;  /* 0x00000004528c7824 */ /* 0x000fc800078e00ff */
[----:B------:R-:W0:Y:S02]  /*63f0*/  LDC R82, c[0x2][R140+0x78] ;  /* 0x00801e008c527b82 */ /* 0x000e240000000800 */
[----:B0-----:R-:W-:-:S04]  /*6400*/  SHF.R.S32.HI R83, RZ, 0x1f, R82 ;  /* 0x0000001fff537819 */ /* 0x001fc80000011452 */
.L_x_297:
[----:B------:R-:W-:Y:S05]  /*6410*/  BRX R82 -0x6420                                                                                     (*"BRANCH_TARGETS .L_x_298,.L_x_299,.L_x_57"*) ;  /* 0xffffff9852f87949 */ /* 0x000fea000383ffff */
.L_x_299:
        /* <DEDUP_REMOVED lines=12> */
.L_x_298:
        /* <DEDUP_REMOVED lines=12> */
.L_x_39:
[----:B------:R-:W-:-:S05]  /*65a0*/  IMAD.MOV.U32 R82, RZ, RZ, -0x16 ;  /* 0xffffffeaff527424 */ /* 0x000fca00078e00ff */
[----:B------:R-:W-:-:S05]  /*65b0*/  VIADDMNMX.U32 R82, R139, R82, 0x2, PT ;  /* 0x000000028b527446 */ /* 0x000fca0003800052 */
[----:B------:R-:W-:-:S04]  /*65c0*/  IMAD.SHL.U32 R140, R82, 0x4, RZ ;  /* 0x00000004528c7824 */ /* 0x000fc800078e00ff */
[----:B------:R-:W0:Y:S02]  /*65d0*/  LDC R82, c[0x2][R140+0x84] ;  /* 0x008021008c527b82 */ /* 0x000e240000000800 */
[----:B0-----:R-:W-:-:S04]  /*65e0*/  SHF.R.S32.HI R83, RZ, 0x1f, R82 ;  /* 0x0000001fff537819 */ /* 0x001fc80000011452 */
.L_x_301:
[----:B------:R-:W-:Y:S05]  /*65f0*/  BRX R82 -0x6600                                                                                     (*"BRANCH_TARGETS .L_x_302,.L_x_303,.L_x_57"*) ;  /* 0xffffff9852807949 */ /* 0x000fea000383ffff */
.L_x_303:
        /* <DEDUP_REMOVED lines=12> */
.L_x_302:
        /* <DEDUP_REMOVED lines=12> */
.L_x_36:
        /* <DEDUP_REMOVED lines=9> */
.L_x_305:
[----:B------:R-:W-:Y:S05]  /*6810*/  BRX R82 -0x6820                                                                                     (*"BRANCH_TARGETS .L_x_306,.L_x_307,.L_x_57"*) ;  /* 0xffffff9452f87949 */ /* 0x000fea000383ffff */
.L_x_307:
        /* <DEDUP_REMOVED lines=12> */
.L_x_306:
        /* <DEDUP_REMOVED lines=12> */
.L_x_41:
[----:B------:R-:W-:-:S05]  /*69a0*/  IMAD.MOV.U32 R82, RZ, RZ, -0x1a ;  /* 0xffffffe6ff527424 */ /* 0x000fca00078e00ff */
[----:B------:R-:W-:-:S05]  /*69b0*/  VIADDMNMX.U32 R82, R139, R82, 0x2, PT ;  /* 0x000000028b527446 */ /* 0x000fca0003800052 */
[----:B------:R-:W-:-:S04]  /*69c0*/  IMAD.SHL.U32 R140, R82, 0x4, RZ ;  /* 0x00000004528c7824 */ /* 0x000fc800078e00ff */
[----:B------:R-:W0:Y:S02]  /*69d0*/  LDC R82, c[0x2][R140+0x9c] ;  /* 0x008027008c527b82 */ /* 0x000e240000000800 */
[----:B0-----:R-:W-:-:S04]  /*69e0*/  SHF.R.S32.HI R83, RZ, 0x1f, R82 ;  /* 0x0000001fff537819 */ /* 0x001fc80000011452 */
.L_x_309:
[----:B------:R-:W-:Y:S05]  /*69f0*/  BRX R82 -0x6a00                                                                                     (*"BRANCH_TARGETS .L_x_310,.L_x_311,.L_x_57"*) ;  /* 0xffffff9452807949 */ /* 0x000fea000383ffff */
.L_x_311:
        /* <DEDUP_REMOVED lines=12> */
.L_x_310:
        /* <DEDUP_REMOVED lines=12> */
.L_x_40:
[----:B------:R-:W-:-:S13]  /*6b80*/  ISETP.GT.AND P1, PT, R139, 0x1d, PT ;  /* 0x0000001d8b00780c */ /* 0x000fda0003f24270 */
[----:B------:R-:W-:Y:S05]  /*6b90*/  @P1 BRA `(.L_x_42) ;  /* 0x0000000000701947 */ /* 0x000fea0003800000 */
[----:B------:R-:W-:-:S05]  /*6ba0*/  IMAD.MOV.U32 R82, RZ, RZ, -0x1c ;  /* 0xffffffe4ff527424 */ /* 0x000fca00078e00ff */
[----:B------:R-:W-:-:S05]  /*6bb0*/  VIADDMNMX.U32 R82, R139, R82, 0x2, PT ;  /* 0x000000028b527446 */ /* 0x000fca0003800052 */
[----:B------:R-:W-:-:S04]  /*6bc0*/  IMAD.SHL.U32 R140, R82, 0x4, RZ ;  /* 0x00000004528c7824 */ /* 0x000fc800078e00ff */
[----:B------:R-:W0:Y:S02]  /*6bd0*/  LDC R82, c[0x2][R140+0xa8] ;  /* 0x00802a008c527b82 */ /* 0x000e240000000800 */
[----:B0-----:R-:W-:-:S04]  /*6be0*/  SHF.R.S32.HI R83, RZ, 0x1f, R82 ;  /* 0x0000001fff537819 */ /* 0x001fc80000011452 */
.L_x_313:
[----:B------:R-:W-:Y:S05]  /*6bf0*/  BRX R82 -0x6c00                                                                                     (*"BRANCH_TARGETS .L_x_314,.L_x_315,.L_x_57"*) ;  /* 0xffffff9452007949 */ /* 0x000fea000383ffff */
.L_x_315:
        /* <DEDUP_REMOVED lines=11> */
.L_x_314:
        /* <DEDUP_REMOVED lines=11> */
.L_x_42:
[----:B------:R-:W-:-:S05]  /*6d60*/  IMAD.MOV.U32 R82, RZ, RZ, -0x1e ;  /* 0xffffffe2ff527424 */ /* 0x000fca00078e00ff */
[----:B------:R-:W-:-:S05]  /*6d70*/  VIADDMNMX.U32 R82, R139, R82, 0x2, PT ;  /* 0x000000028b527446 */ /* 0x000fca0003800052 */
[----:B------:R-:W-:-:S04]  /*6d80*/  IMAD.SHL.U32 R140, R82, 0x4, RZ ;  /* 0x00000004528c7824 */ /* 0x000fc800078e00ff */
[----:B------:R-:W0:Y:S02]  /*6d90*/  LDC R82, c[0x2][R140+0xb4] ;  /* 0x00802d008c527b82 */ /* 0x000e240000000800 */
[----:B0-----:R-:W-:-:S04]  /*6da0*/  SHF.R.S32.HI R83, RZ, 0x1f, R82 ;  /* 0x0000001fff537819 */ /* 0x001fc80000011452 */
.L_x_317:
[----:B------:R-:W-:Y:S05]  /*6db0*/  BRX R82 -0x6dc0                                                                                     (*"BRANCH_TARGETS .L_x_318,.L_x_319,.L_x_57"*) ;  /* 0xffffff9052907949 */ /* 0x000fea000383ffff */
.L_x_319:
        /* <DEDUP_REMOVED lines=12> */
.L_x_318:
        /* <DEDUP_REMOVED lines=11> */
.L_x_25:
        /* <DEDUP_REMOVED lines=13> */
.L_x_321:
[----:B------:R-:W-:Y:S05]  /*7000*/  BRX R82 -0x7010                                                                                     (*"BRANCH_TARGETS .L_x_322,.L_x_323,.L_x_57"*) ;  /* 0xffffff8c52fc7949 */ /* 0x000fea000383ffff */
.L_x_323:
        /* <DEDUP_REMOVED lines=12> */
.L_x_322:
        /* <DEDUP_REMOVED lines=12> */
.L_x_46:
[----:B------:R-:W-:-:S05]  /*7190*/  IMAD.MOV.U32 R82, RZ, RZ, -0x22 ;  /* 0xffffffdeff527424 */ /* 0x000fca00078e00ff */
[----:B------:R-:W-:-:S05]  /*71a0*/  VIADDMNMX.U32 R82, R139, R82, 0x2, PT ;  /* 0x000000028b527446 */ /* 0x000fca0003800052 */
[----:B------:R-:W-:-:S04]  /*71b0*/  IMAD.SHL.U32 R140, R82, 0x4, RZ ;  /* 0x00000004528c7824 */ /* 0x000fc800078e00ff */
[----:B------:R-:W0:Y:S02]  /*71c0*/  LDC R82, c[0x2][R140+0xcc] ;  /* 0x008033008c527b82 */ /* 0x000e240000000800 */
[----:B0-----:R-:W-:-:S04]  /*71d0*/  SHF.R.S32.HI R83, RZ, 0x1f, R82 ;  /* 0x0000001fff537819 */ /* 0x001fc80000011452 */
.L_x_325:
[----:B------:R-:W-:Y:S05]  /*71e0*/  BRX R82 -0x71f0                                                                                     (*"BRANCH_TARGETS .L_x_326,.L_x_327,.L_x_57"*) ;  /* 0xffffff8c52847949 */ /* 0x000fea000383ffff */
.L_x_327:
        /* <DEDUP_REMOVED lines=12> */
.L_x_326:
        /* <DEDUP_REMOVED lines=12> */
.L_x_45:
[----:B------:R-:W-:-:S13]  /*7370*/  ISETP.GT.AND P1, PT, R139, 0x25, PT ;  /* 0x000000258b00780c */ /* 0x000fda0003f24270 */
[----:B------:R-:W-:Y:S05]  /*7380*/  @P1 BRA `(.L_x_47) ;  /* 0x0000000000781947 */ /* 0x000fea0003800000 */
[----:B------:R-:W-:-:S05]  /*7390*/  IMAD.MOV.U32 R82, RZ, RZ, -0x24 ;  /* 0xffffffdcff527424 */ /* 0x000fca00078e00ff */
[----:B------:R-:W-:-:S05]  /*73a0*/  VIADDMNMX.U32 R82, R139, R82, 0x2, PT ;  /* 0x000000028b527446 */ /* 0x000fca0003800052 */
[----:B------:R-:W-:-:S04]  /*73b0*/  IMAD.SHL.U32 R140, R82, 0x4, RZ ;  /* 0x00000004528c7824 */ /* 0x000fc800078e00ff */
[----:B------:R-:W0:Y:S02]  /*73c0*/  LDC R82, c[0x2][R140+0xd8] ;  /* 0x008036008c527b82 */ /* 0x000e240000000800 */
[----:B0-----:R-:W-:-:S04]  /*73d0*/  SHF.R.S32.HI R83, RZ, 0x1f, R82 ;  /* 0x0000001fff537819 */ /* 0x001fc80000011452 */
.L_x_329:
[----:B------:R-:W-:Y:S05]  /*73e0*/  BRX R82 -0x73f0                                                                                     (*"BRANCH_TARGETS .L_x_330,.L_x_331,.L_x_57"*) ;  /* 0xffffff8c52047949 */ /* 0x000fea000383ffff */
.L_x_331:
        /* <DEDUP_REMOVED lines=12> */
.L_x_330:
        /* <DEDUP_REMOVED lines=12> */
.L_x_47:
[----:B------:R-:W-:-:S05]  /*7570*/  IMAD.MOV.U32 R82, RZ, RZ, -0x26 ;  /* 0xffffffdaff527424 */ /* 0x000fca00078e00ff */
[----:B------:R-:W-:-:S05]  /*7580*/  VIADDMNMX.U32 R82, R139, R82, 0x2, PT ;  /* 0x000000028b527446 */ /* 0x000fca0003800052 */
[----:B------:R-:W-:-:S04]  /*7590*/  IMAD.SHL.U32 R140, R82, 0x4, RZ ;  /* 0x00000004528c7824 */ /* 0x000fc800078e00ff */
[----:B------:R-:W0:Y:S02]  /*75a0*/  LDC R82, c[0x2][R140+0xe4] ;  /* 0x008039008c527b82 */ /* 0x000e240000000800 */
[----:B0-----:R-:W-:-:S04]  /*75b0*/  SHF.R.S32.HI R83, RZ, 0x1f, R82 ;  /* 0x0000001fff537819 */ /* 0x001fc80000011452 */
.L_x_333:
[----:B------:R-:W-:Y:S05]  /*75c0*/  BRX R82 -0x75d0                                                                                     (*"BRANCH_TARGETS .L_x_334,.L_x_335,.L_x_57"*) ;  /* 0xffffff88528c7949 */ /* 0x000fea000383ffff */
.L_x_335:
        /* <DEDUP_REMOVED lines=12> */
.L_x_334:
        /* <DEDUP_REMOVED lines=11> */
.L_x_44:
        /* <DEDUP_REMOVED lines=9> */
.L_x_337:
[----:B------:R-:W-:Y:S05]  /*77d0*/  BRX R82 -0x77e0                                                                                     (*"BRANCH_TARGETS .L_x_338,.L_x_339,.L_x_57"*) ;  /* 0xffffff8852087949 */ /* 0x000fea000383ffff */
.L_x_339:
        /* <DEDUP_REMOVED lines=12> */
.L_x_338:
        /* <DEDUP_REMOVED lines=12> */
.L_x_49:
[----:B------:R-:W-:-:S05]  /*7960*/  IMAD.MOV.U32 R82, RZ, RZ, -0x2a ;  /* 0xffffffd6ff527424 */ /* 0x000fca00078e00ff */
[----:B------:R-:W-:-:S05]  /*7970*/  VIADDMNMX.U32 R82, R139, R82, 0x2, PT ;  /* 0x000000028b527446 */ /* 0x000fca0003800052 */
[----:B------:R-:W-:-:S04]  /*7980*/  IMAD.SHL.U32 R140, R82, 0x4, RZ ;  /* 0x00000004528c7824 */ /* 0x000fc800078e00ff */
[----:B------:R-:W0:Y:S02]  /*7990*/  LDC R82, c[0x2][R140+0xfc] ;  /* 0x00803f008c527b82 */ /* 0x000e240000000800 */
[----:B0-----:R-:W-:-:S04]  /*79a0*/  SHF.R.S32.HI R83, RZ, 0x1f, R82 ;  /* 0x0000001fff537819 */ /* 0x001fc80000011452 */
.L_x_341:
[----:B------:R-:W-:Y:S05]  /*79b0*/  BRX R82 -0x79c0                                                                                     (*"BRANCH_TARGETS .L_x_342,.L_x_343,.L_x_57"*) ;  /* 0xffffff8452907949 */ /* 0x000fea000383ffff */
.L_x_343:
        /* <DEDUP_REMOVED lines=12> */
.L_x_342:
        /* <DEDUP_REMOVED lines=12> */
.L_x_48:
[----:B------:R-:W-:-:S13]  /*7b40*/  ISETP.GT.AND P1, PT, R139, 0x2d, PT ;  /* 0x0000002d8b00780c */ /* 0x000fda0003f24270 */
[----:B------:R-:W-:Y:S05]  /*7b50*/  @P1 BRA `(.L_x_50) ;  /* 0x0000000000781947 */ /* 0x000fea0003800000 */
[----:B------:R-:W-:-:S05]  /*7b60*/  IMAD.MOV.U32 R82, RZ, RZ, -0x2c ;  /* 0xffffffd4ff527424 */ /* 0x000fca00078e00ff */
[----:B------:R-:W-:-:S05]  /*7b70*/  VIADDMNMX.U32 R82, R139, R82, 0x2, PT ;  /* 0x000000028b527446 */ /* 0x000fca0003800052 */
[----:B------:R-:W-:-:S04]  /*7b80*/  IMAD.SHL.U32 R140, R82, 0x4, RZ ;  /* 0x00000004528c7824 */ /* 0x000fc800078e00ff */
[----:B------:R-:W0:Y:S02]  /*7b90*/  LDC R82, c[0x2][R140+0x108] ;  /* 0x008042008c527b82 */ /* 0x000e240000000800 */
[----:B0-----:R-:W-:-:S04]  /*7ba0*/  SHF.R.S32.HI R83, RZ, 0x1f, R82 ;  /* 0x0000001fff537819 */ /* 0x001fc80000011452 */
.L_x_345:
[----:B------:R-:W-:Y:S05]  /*7bb0*/  BRX R82 -0x7bc0                                                                                     (*"BRANCH_TARGETS .L_x_346,.L_x_347,.L_x_57"*) ;  /* 0xffffff8452107949 */ /* 0x000fea000383ffff */
.L_x_347:
        /* <DEDUP_REMOVED lines=12> */
.L_x_346:
        /* <DEDUP_REMOVED lines=12> */
.L_x_50:
[----:B------:R-:W-:-:S05]  /*7d40*/  IMAD.MOV.U32 R82, RZ, RZ, -0x2e ;  /* 0xffffffd2ff527424 */ /* 0x000fca00078e00ff */
[----:B------:R-:W-:-:S05]  /*7d50*/  VIADDMNMX.U32 R82, R139, R82, 0x2, PT ;  /* 0x000000028b527446 */ /* 0x000fca0003800052 */
[----:B------:R-:W-:-:S04]  /*7d60*/  IMAD.SHL.U32 R140, R82, 0x4, RZ ;  /* 0x00000004528c7824 */ /* 0x000fc800078e00ff */
[----:B------:R-:W0:Y:S02]  /*7d70*/  LDC R82, c[0x2][R140+0x114] ;  /* 0x008045008c527b82 */ /* 0x000e240000000800 */
[----:B0-----:R-:W-:-:S04]  /*7d80*/  SHF.R.S32.HI R83, RZ, 0x1f, R82 ;  /* 0x0000001fff537819 */ /* 0x001fc80000011452 */
.L_x_349:
[----:B------:R-:W-:Y:S05]  /*7d90*/  BRX R82 -0x7da0                                                                                     (*"BRANCH_TARGETS .L_x_350,.L_x_351,.L_x_57"*) ;  /* 0xffffff8052987949 */ /* 0x000fea000383ffff */
.L_x_351:
        /* <DEDUP_REMOVED lines=12> */
.L_x_350:
        /* <DEDUP_REMOVED lines=12> */
.L_x_43:
        /* <DEDUP_REMOVED lines=11> */
.L_x_353:
[----:B------:R-:W-:Y:S05]  /*7fd0*/  BRX R82 -0x7fe0                                                                                     (*"BRANCH_TARGETS .L_x_354,.L_x_355,.L_x_57"*) ;  /* 0xffffff8052087949 */ /* 0x000fea000383ffff */
.L_x_355:
        /* <DEDUP_REMOVED lines=12> */
.L_x_354:
        /* <DEDUP_REMOVED lines=12> */
.L_x_53:
[----:B------:R-:W-:-:S05]  /*8160*/  IMAD.MOV.U32 R82, RZ, RZ, -0x32 ;  /* 0xffffffceff527424 */ /* 0x000fca00078e00ff */
[----:B------:R-:W-:-:S05]  /*8170*/  VIADDMNMX.U32 R82, R139, R82, 0x2, PT ;  /* 0x000000028b527446 */ /* 0x000fca0003800052 */
[----:B------:R-:W-:-:S04]  /*8180*/  IMAD.SHL.U32 R140, R82, 0x4, RZ ;  /* 0x00000004528c7824 */ /* 0x000fc800078e00ff */
[----:B------:R-:W0:Y:S02]  /*8190*/  LDC R82, c[0x2][R140+0x12c] ;  /* 0x00804b008c527b82 */ /* 0x000e240000000800 */
[----:B0-----:R-:W-:-:S04]  /*81a0*/  SHF.R.S32.HI R83, RZ, 0x1f, R82 ;  /* 0x0000001fff537819 */ /* 0x001fc80000011452 */
.L_x_357:
[----:B------:R-:W-:Y:S05]  /*81b0*/  BRX R82 -0x81c0                                                                                     (*"BRANCH_TARGETS .L_x_358,.L_x_359,.L_x_57"*) ;  /* 0xffffff7c52907949 */ /* 0x000fea000383ffff */
.L_x_359:
        /* <DEDUP_REMOVED lines=12> */
.L_x_358:
        /* <DEDUP_REMOVED lines=12> */
.L_x_52:
[----:B------:R-:W-:-:S13]  /*8340*/  ISETP.GT.AND P1, PT, R139, 0x35, PT ;  /* 0x000000358b00780c */ /* 0x000fda0003f24270 */
[----:B------:R-:W-:Y:S05]  /*8350*/  @P1 BRA `(.L_x_54) ;  /* 0x0000000000781947 */ /* 0x000fea0003800000 */
[----:B------:R-:W-:-:S05]  /*8360*/  IMAD.MOV.U32 R82, RZ, RZ, -0x34 ;  /* 0xffffffccff527424 */ /* 0x000fca00078e00ff */
[----:B------:R-:W-:-:S05]  /*8370*/  VIADDMNMX.U32 R82, R139, R82, 0x2, PT ;  /* 0x000000028b527446 */ /* 0x000fca0003800052 */
[----:B------:R-:W-:-:S04]  /*8380*/  IMAD.SHL.U32 R140, R82, 0x4, RZ ;  /* 0x00000004528c7824 */ /* 0x000fc800078e00ff */
[----:B------:R-:W0:Y:S02]  /*8390*/  LDC R82, c[0x2][R140+0x138] ;  /* 0x00804e008c527b82 */ /* 0x000e240000000800 */
[----:B0-----:R-:W-:-:S04]  /*83a0*/  SHF.R.S32.HI R83, RZ, 0x1f, R82 ;  /* 0x0000001fff537819 */ /* 0x001fc80000011452 */
.L_x_361:
[----:B------:R-:W-:Y:S05]  /*83b0*/  BRX R82 -0x83c0                                                                                     (*"BRANCH_TARGETS .L_x_362,.L_x_363,.L_x_57"*) ;  /* 0xffffff7c52107949 */ /* 0x000fea000383ffff */
.L_x_363:
        /* <DEDUP_REMOVED lines=12> */
.L_x_362:
        /* <DEDUP_REMOVED lines=12> */
.L_x_54:
[----:B------:R-:W-:-:S05]  /*8540*/  IMAD.MOV.U32 R82, RZ, RZ, -0x36 ;  /* 0xffffffcaff527424 */ /* 0x000fca00078e00ff */
[----:B------:R-:W-:-:S05]  /*8550*/  VIADDMNMX.U32 R82, R139, R82, 0x2, PT ;  /* 0x000000028b527446 */ /* 0x000fca0003800052 */
[----:B------:R-:W-:-:S04]  /*8560*/  IMAD.SHL.U32 R140, R82, 0x4, RZ ;  /* 0x00000004528c7824 */ /* 0x000fc800078e00ff */
[----:B------:R-:W0:Y:S02]  /*8570*/  LDC R82, c[0x2][R140+0x144] ;  /* 0x008051008c527b82 */ /* 0x000e240000000800 */
[----:B0-----:R-:W-:-:S04]  /*8580*/  SHF.R.S32.HI R83, RZ, 0x1f, R82 ;  /* 0x0000001fff537819 */ /* 0x001fc80000011452 */
.L_x_365:
[----:B------:R-:W-:Y:S05]  /*8590*/  BRX R82 -0x85a0                                                                                     (*"BRANCH_TARGETS .L_x_366,.L_x_367,.L_x_57"*) ;  /* 0xffffff7852987949 */ /* 0x000fea000383ffff */
.L_x_367:
        /* <DEDUP_REMOVED lines=12> */
.L_x_366:
        /* <DEDUP_REMOVED lines=12> */
.L_x_51:
        /* <DEDUP_REMOVED lines=9> */
.L_x_369:
[----:B------:R-:W-:Y:S05]  /*87b0*/  BRX R82 -0x87c0                                                                                     (*"BRANCH_TARGETS .L_x_370,.L_x_371,.L_x_57"*) ;  /* 0xffffff7852107949 */ /* 0x000fea000383ffff */
.L_x_371:
        /* <DEDUP_REMOVED lines=12> */
.L_x_370:
        /* <DEDUP_REMOVED lines=12> */
.L_x_56:
[----:B------:R-:W-:-:S05]  /*8940*/  IMAD.MOV.U32 R82, RZ, RZ, -0x3a ;  /* 0xffffffc6ff527424 */ /* 0x000fca00078e00ff */
[----:B------:R-:W-:-:S05]  /*8950*/  VIADDMNMX.U32 R82, R139, R82, 0x2, PT ;  /* 0x000000028b527446 */ /* 0x000fca0003800052 */
[----:B------:R-:W-:-:S04]  /*8960*/  IMAD.SHL.U32 R140, R82, 0x4, RZ ;  /* 0x00000004528c7824 */ /* 0x000fc800078e00ff */
[----:B------:R-:W0:Y:S02]  /*8970*/  LDC R82, c[0x2][R140+0x15c] ;  /* 0x008057008c527b82 */ /* 0x000e240000000800 */
[----:B0-----:R-:W-:-:S04]  /*8980*/  SHF.R.S32.HI R83, RZ, 0x1f, R82 ;  /* 0x0000001fff537819 */ /* 0x001fc80000011452 */
.L_x_373:
[----:B------:R-:W-:Y:S05]  /*8990*/  BRX R82 -0x89a0                                                                                     (*"BRANCH_TARGETS .L_x_374,.L_x_375,.L_x_57"*) ;  /* 0xffffff7452987949 */ /* 0x000fea000383ffff */
.L_x_375:
        /* <DEDUP_REMOVED lines=12> */
.L_x_374:
        /* <DEDUP_REMOVED lines=11> */
.L_x_55:
[----:B------:R-:W-:-:S13]  /*8b10*/  ISETP.GT.AND P1, PT, R139, 0x3d, PT ;  /* 0x0000003d8b00780c */ /* 0x000fda0003f24270 */
[----:B------:R-:W-:Y:S05]  /*8b20*/  @P1 BRA `(.L_x_58) ;  /* 0x0000000000781947 */ /* 0x000fea0003800000 */
[----:B------:R-:W-:-:S05]  /*8b30*/  IMAD.MOV.U32 R82, RZ, RZ, -0x3c ;  /* 0xffffffc4ff527424 */ /* 0x000fca00078e00ff */
[----:B------:R-:W-:-:S05]  /*8b40*/  VIADDMNMX.U32 R82, R139, R82, 0x2, PT ;  /* 0x000000028b527446 */ /* 0x000fca0003800052 */
[----:B------:R-:W-:-:S04]  /*8b50*/  IMAD.SHL.U32 R140, R82, 0x4, RZ ;  /* 0x00000004528c7824 */ /* 0x000fc800078e00ff */
[----:B------:R-:W0:Y:S02]  /*8b60*/  LDC R82, c[0x2][R140+0x168] ;  /* 0x00805a008c527b82 */ /* 0x000e240000000800 */
[----:B0-----:R-:W-:-:S04]  /*8b70*/  SHF.R.S32.HI R83, RZ, 0x1f, R82 ;  /* 0x0000001fff537819 */ /* 0x001fc80000011452 */
.L_x_377:
[----:B------:R-:W-:Y:S05]  /*8b80*/  BRX R82 -0x8b90                                                                                     (*"BRANCH_TARGETS .L_x_378,.L_x_379,.L_x_57"*) ;  /* 0xffffff74521c7949 */ /* 0x000fea000383ffff */
.L_x_379:
        /* <DEDUP_REMOVED lines=12> */
.L_x_378:
        /* <DEDUP_REMOVED lines=12> */
.L_x_58:
[----:B------:R-:W-:-:S13]  /*8d10*/  ISETP.NE.AND P1, PT, R139, 0x3e, PT ;  /* 0x0000003e8b00780c */ /* 0x000fda0003f25270 */
[----:B------:R-:W-:Y:S05]  /*8d20*/  @!P1 BREAK.RELIABLE B0 ;  /* 0x0000000000009942 */ /* 0x000fea0003800100 */
[----:B------:R-:W-:Y:S05]  /*8d30*/  @!P1 BRA `(.L_x_59) ;  /* 0x0000003c00ac9947 */ /* 0x000fea0003800000 */
[----:B------:R-:W-:Y:S01]  /*8d40*/  ISETP.NE.AND P1, PT, R139, 0x3f, PT ;  /* 0x0000003f8b00780c */ /* 0x000fe20003f25270 */
[----:B------:R-:W-:-:S12]  /*8d50*/  BSSY.RECONVERGENT B2, `(.L_x_57) ;  /* 0x000000c000027945 */ /* 0x000fd80003800200 */
[----:B------:R-:W-:Y:S05]  /*8d60*/  @P1 BRA `(.L_x_60) ;  /* 0x0000000000281947 */ /* 0x000fea0003800000 */
        /* <DEDUP_REMOVED lines=9> */
[----:B--2---:R-:W-:-:S07]  /*8e00*/  FFMA R13, R81, R82, R13 ;  /* 0x00000052510d7223 */ /* 0x004fce000000000d */
.L_x_60:
[----:B------:R-:W-:Y:S05]  /*8e10*/  BSYNC.RECONVERGENT B2 ;  /* 0x0000000000027941 */ /* 0x000fea0003800200 */
.L_x_57:
        /* <DEDUP_REMOVED lines=24> */
.L_x_67:
[----:B------:R-:W-:Y:S05]  /*8fa0*/  BSYNC.RECONVERGENT B2 ;  /* 0x0000000000027941 */ /* 0x000fea0003800200 */
.L_x_66:
[----:B------:R-:W-:Y:S05]  /*8fb0*/  BRA `(.L_x_31) ;  /* 0x0000001c00547947 */ /* 0x000fea0003800000 */
.L_x_65:
        /* <DEDUP_REMOVED lines=11> */
.L_x_64:
[----:B------:R-:W-:-:S05]  /*9070*/  IMAD.MOV.U32 R82, RZ, RZ, -0x42 ;  /* 0xffffffbeff527424 */ /* 0x000fca00078e00ff */
[----:B------:R-:W-:-:S05]  /*9080*/  VIADDMNMX.U32 R82, R139, R82, 0x2, PT ;  /* 0x000000028b527446 */ /* 0x000fca0003800052 */
[----:B------:R-:W-:-:S04]  /*9090*/  IMAD.SHL.U32 R140, R82, 0x4, RZ ;  /* 0x00000004528c7824 */ /* 0x000fc800078e00ff */
[----:B------:R-:W0:Y:S02]  /*90a0*/  LDC R82, c[0x2][R140+0x174] ;  /* 0x00805d008c527b82 */ /* 0x000e240000000800 */
[----:B0-----:R-:W-:-:S04]  /*90b0*/  SHF.R.S32.HI R83, RZ, 0x1f, R82 ;  /* 0x0000001fff537819 */ /* 0x001fc80000011452 */
.L_x_381:
[----:B------:R-:W-:Y:S05]  /*90c0*/  BRX R82 -0x90d0                                                                                     (*"BRANCH_TARGETS .L_x_382,.L_x_383,.L_x_31"*) ;  /* 0xffffff6c52cc7949 */ /* 0x000fea000383ffff */
.L_x_383:
        /* <DEDUP_REMOVED lines=12> */
.L_x_382:
        /* <DEDUP_REMOVED lines=12> */
.L_x_63:
[----:B------:R-:W-:-:S13]  /*9250*/  ISETP.GT.AND P1, PT, R139, 0x45, PT ;  /* 0x000000458b00780c */ /* 0x000fda0003f24270 */
[----:B------:R-:W-:Y:S05]  /*9260*/  @P1 BRA `(.L_x_68) ;  /* 0x0000000000781947 */ /* 0x000fea0003800000 */
[----:B------:R-:W-:-:S05]  /*9270*/  IMAD.MOV.U32 R82, RZ, RZ, -0x44 ;  /* 0xffffffbcff527424 */ /* 0x000fca00078e00ff */
[----:B------:R-:W-:-:S05]  /*9280*/  VIADDMNMX.U32 R82, R139, R82, 0x2, PT ;  /* 0x000000028b527446 */ /* 0x000fca0003800052 */
[----:B------:R-:W-:-:S04]  /*9290*/  IMAD.SHL.U32 R140, R82, 0x4, RZ ;  /* 0x00000004528c7824 */ /* 0x000fc800078e00ff */
[----:B------:R-:W0:Y:S02]  /*92a0*/  LDC R82, c[0x2][R140+0x180] ;  /* 0x008060008c527b82 */ /* 0x000e240000000800 */
[----:B0-----:R-:W-:-:S04]  /*92b0*/  SHF.R.S32.HI R83, RZ, 0x1f, R82 ;  /* 0x0000001fff537819 */ /* 0x001fc80000011452 */
.L_x_385:
[----:B------:R-:W-:Y:S05]  /*92c0*/  BRX R82 -0x92d0                                                                                     (*"BRANCH_TARGETS .L_x_386,.L_x_387,.L_x_31"*) ;  /* 0xffffff6c524c7949 */ /* 0x000fea000383ffff */
.L_x_387:
        /* <DEDUP_REMOVED lines=12> */
.L_x_386:
        /* <DEDUP_REMOVED lines=12> */
.L_x_68:
[----:B------:R-:W-:-:S05]  /*9450*/  IMAD.MOV.U32 R82, RZ, RZ, -0x46 ;  /* 0xffffffbaff527424 */ /* 0x000fca00078e00ff */
[----:B------:R-:W-:-:S05]  /*9460*/  VIADDMNMX.U32 R82, R139, R82, 0x2, PT ;  /* 0x000000028b527446 */ /* 0x000fca0003800052 */
[----:B------:R-:W-:-:S04]  /*9470*/  IMAD.SHL.U32 R140, R82, 0x4, RZ ;  /* 0x00000004528c7824 */ /* 0x000fc800078e00ff */
[----:B------:R-:W0:Y:S02]  /*9480*/  LDC R82, c[0x2][R140+0x18c] ;  /* 0x008063008c527b82 */ /* 0x000e240000000800 */
[----:B0-----:R-:W-:-:S04]  /*9490*/  SHF.R.S32.HI R83, RZ, 0x1f, R82 ;  /* 0x0000001fff537819 */ /* 0x001fc80000011452 */
.L_x_389:
[----:B------:R-:W-:Y:S05]  /*94a0*/  BRX R82 -0x94b0                                                                                     (*"BRANCH_TARGETS .L_x_390,.L_x_391,.L_x_31"*) ;  /* 0xffffff6852d47949 */ /* 0x000fea000383ffff */
.L_x_391:
        /* <DEDUP_REMOVED lines=12> */
.L_x_390:
        /* <DEDUP_REMOVED lines=11> */
.L_x_62:
        /* <DEDUP_REMOVED lines=9> */
.L_x_393:
[----:B------:R-:W-:Y:S05]  /*96b0*/  BRX R82 -0x96c0                                                                                     (*"BRANCH_TARGETS .L_x_394,.L_x_395,.L_x_31"*) ;  /* 0xffffff6852507949 */ /* 0x000fea000383ffff */
.L_x_395:
        /* <DEDUP_REMOVED lines=12> */
.L_x_394:
        /* <DEDUP_REMOVED lines=12> */
.L_x_70:
[----:B------:R-:W-:-:S05]  /*9840*/  IMAD.MOV.U32 R82, RZ, RZ, -0x4a ;  /* 0xffffffb6ff527424 */ /* 0x000fca00078e00ff */
[----:B------:R-:W-:-:S05]  /*9850*/  VIADDMNMX.U32 R82, R139, R82, 0x2, PT ;  /* 0x000000028b527446 */ /* 0x000fca0003800052 */
[----:B------:R-:W-:-:S04]  /*9860*/  IMAD.SHL.U32 R140, R82, 0x4, RZ ;  /* 0x00000004528c7824 */ /* 0x000fc800078e00ff */
[----:B------:R-:W0:Y:S02]  /*9870*/  LDC R82, c[0x2][R140+0x1a4] ;  /* 0x008069008c527b82 */ /* 0x000e240000000800 */
[----:B0-----:R-:W-:-:S04]  /*9880*/  SHF.R.S32.HI R83, RZ, 0x1f, R82 ;  /* 0x0000001fff537819 */ /* 0x001fc80000011452 */
.L_x_397:
[----:B------:R-:W-:Y:S05]  /*9890*/  BRX R82 -0x98a0                                                                                     (*"BRANCH_TARGETS .L_x_398,.L_x_399,.L_x_31"*) ;  /* 0xffffff6452d87949 */ /* 0x000fea000383ffff */
.L_x_399:
        /* <DEDUP_REMOVED lines=12> */
.L_x_398:
        /* <DEDUP_REMOVED lines=12> */
.L_x_69:
[----:B------:R-:W-:-:S13]  /*9a20*/  ISETP.GT.AND P1, PT, R139, 0x4d, PT ;  /* 0x0000004d8b00780c */ /* 0x000fda0003f24270 */
[----:B------:R-:W-:Y:S05]  /*9a30*/  @P1 BRA `(.L_x_71) ;  /* 0x0000000000781947 */ /* 0x000fea0003800000 */
[----:B------:R-:W-:-:S05]  /*9a40*/  IMAD.MOV.U32 R82, RZ, RZ, -0x4c ;  /* 0xffffffb4ff527424 */ /* 0x000fca00078e00ff */
[----:B------:R-:W-:-:S05]  /*9a50*/  VIADDMNMX.U32 R82, R139, R82, 0x2, PT ;  /* 0x000000028b527446 */ /* 0x000fca0003800052 */
[----:B------:R-:W-:-:S04]  /*9a60*/  IMAD.SHL.U32 R140, R82, 0x4, RZ ;  /* 0x00000004528c7824 */ /* 0x000fc800078e00ff */
[----:B------:R-:W0:Y:S02]  /*9a70*/  LDC R82, c[0x2][R140+0x1b0] ;  /* 0x00806c008c527b82 */ /* 0x000e240000000800 */
[----:B0-----:R-:W-:-:S04]  /*9a80*/  SHF.R.S32.HI R83, RZ, 0x1f, R82 ;  /* 0x0000001fff537819 */ /* 0x001fc80000011452 */
.L_x_401:
[----:B------:R-:W-:Y:S05]  /*9a90*/  BRX R82 -0x9aa0                                                                                     (*"BRANCH_TARGETS .L_x_402,.L_x_403,.L_x_31"*) ;  /* 0xffffff6452587949 */ /* 0x000fea000383ffff */
.L_x_403:
        /* <DEDUP_REMOVED lines=12> */
.L_x_402:
        /* <DEDUP_REMOVED lines=12> */
.L_x_71:
[----:B------:R-:W-:-:S05]  /*9c20*/  IMAD.MOV.U32 R82, RZ, RZ, -0x4e ;  /* 0xffffffb2ff527424 */ /* 0x000fca00078e00ff */
[----:B------:R-:W-:-:S05]  /*9c30*/  VIADDMNMX.U32 R82, R139, R82, 0x2, PT ;  /* 0x000000028b527446 */ /* 0x000fca0003800052 */
[----:B------:R-:W-:-:S04]  /*9c40*/  IMAD.SHL.U32 R140, R82, 0x4, RZ ;  /* 0x00000004528c7824 */ /* 0x000fc800078e00ff */
[----:B------:R-:W0:Y:S02]  /*9c50*/  LDC R82, c[0x2][R140+0x1bc] ;  /* 0x00806f008c527b82 */ /* 0x000e240000000800 */
[----:B0-----:R-:W-:-:S04]  /*9c60*/  SHF.R.S32.HI R83, RZ, 0x1f, R82 ;  /* 0x0000001fff537819 */ /* 0x001fc80000011452 */
.L_x_405:
[----:B------:R-:W-:Y:S05]  /*9c70*/  BRX R82 -0x9c80                                                                                     (*"BRANCH_TARGETS .L_x_406,.L_x_407,.L_x_31"*) ;  /* 0xffffff6052e07949 */ /* 0x000fea000383ffff */
.L_x_407:
        /* <DEDUP_REMOVED lines=12> */
.L_x_406:
        /* <DEDUP_REMOVED lines=12> */
.L_x_61:
        /* <DEDUP_REMOVED lines=11> */
.L_x_409:
[----:B------:R-:W-:Y:S05]  /*9eb0*/  BRX R82 -0x9ec0                                                                                     (*"BRANCH_TARGETS .L_x_410,.L_x_411,.L_x_31"*) ;  /* 0xffffff6052507949 */ /* 0x000fea000383ffff */
.L_x_411:
        /* <DEDUP_REMOVED lines=12> */
.L_x_410:
        /* <DEDUP_REMOVED lines=12> */
.L_x_74:
[----:B------:R-:W-:-:S05]  /*a040*/  IMAD.MOV.U32 R82, RZ, RZ, -0x52 ;  /* 0xffffffaeff527424 */ /* 0x000fca00078e00ff */
[----:B------:R-:W-:-:S05]  /*a050*/  VIADDMNMX.U32 R82, R139, R82, 0x2, PT ;  /* 0x000000028b527446 */ /* 0x000fca0003800052 */
[----:B------:R-:W-:-:S04]  /*a060*/  IMAD.SHL.U32 R140, R82, 0x4, RZ ;  /* 0x00000004528c7824 */ /* 0x000fc800078e00ff */
[----:B------:R-:W0:Y:S02]  /*a070*/  LDC R82, c[0x2][R140+0x1d4] ;  /* 0x008075008c527b82 */ /* 0x000e240000000800 */
[----:B0-----:R-:W-:-:S04]  /*a080*/  SHF.R.S32.HI R83, RZ, 0x1f, R82 ;  /* 0x0000001fff537819 */ /* 0x001fc80000011452 */
.L_x_413:
[----:B------:R-:W-:Y:S05]  /*a090*/  BRX R82 -0xa0a0                                                                                     (*"BRANCH_TARGETS .L_x_414,.L_x_415,.L_x_31"*) ;  /* 0xffffff5c52d87949 */ /* 0x000fea000383ffff */
.L_x_415:
        /* <DEDUP_REMOVED lines=12> */
.L_x_414:
        /* <DEDUP_REMOVED lines=12> */
.L_x_73:
[----:B------:R-:W-:-:S13]  /*a220*/  ISETP.GT.AND P1, PT, R139, 0x55, PT ;  /* 0x000000558b00780c */ /* 0x000fda0003f24270 */
[----:B------:R-:W-:Y:S05]  /*a230*/  @P1 BRA `(.L_x_75) ;  /* 0x0000000000781947 */ /* 0x000fea0003800000 */
[----:B------:R-:W-:-:S05]  /*a240*/  IMAD.MOV.U32 R82, RZ, RZ, -0x54 ;  /* 0xffffffacff527424 */ /* 0x000fca00078e00ff */
[----:B------:R-:W-:-:S05]  /*a250*/  VIADDMNMX.U32 R82, R139, R82, 0x2, PT ;  /* 0x000000028b527446 */ /* 0x000fca0003800052 */
[----:B------:R-:W-:-:S04]  /*a260*/  IMAD.SHL.U32 R140, R82, 0x4, RZ ;  /* 0x00000004528c7824 */ /* 0x000fc800078e00ff */
[----:B------:R-:W0:Y:S02]  /*a270*/  LDC R82, c[0x2][R140+0x1e0] ;  /* 0x008078008c527b82 */ /* 0x000e240000000800 */
[----:B0-----:R-:W-:-:S04]  /*a280*/  SHF.R.S32.HI R83, RZ, 0x1f, R82 ;  /* 0x0000001fff537819 */ /* 0x001fc80000011452 */
.L_x_417:
[----:B------:R-:W-:Y:S05]  /*a290*/  BRX R82 -0xa2a0                                                                                     (*"BRANCH_TARGETS .L_x_418,.L_x_419,.L_x_31"*) ;  /* 0xffffff5c52587949 */ /* 0x000fea000383ffff */
.L_x_419:
        /* <DEDUP_REMOVED lines=12> */
.L_x_418:
        /* <DEDUP_REMOVED lines=12> */
.L_x_75:
[----:B------:R-:W-:-:S05]  /*a420*/  IMAD.MOV.U32 R82, RZ, RZ, -0x56 ;  /* 0xffffffaaff527424 */ /* 0x000fca00078e00ff */
[----:B------:R-:W-:-:S05]  /*a430*/  VIADDMNMX.U32 R82, R139, R82, 0x2, PT ;  /* 0x000000028b527446 */ /* 0x000fca0003800052 */
[----:B------:R-:W-:-:S04]  /*a440*/  IMAD.SHL.U32 R140, R82, 0x4, RZ ;  /* 0x00000004528c7824 */ /* 0x000fc800078e00ff */
[----:B------:R-:W0:Y:S02]  /*a450*/  LDC R82, c[0x2][R140+0x1ec] ;  /* 0x00807b008c527b82 */ /* 0x000e240000000800 */
[----:B0-----:R-:W-:-:S04]  /*a460*/  SHF.R.S32.HI R83, RZ, 0x1f, R82 ;  /* 0x0000001fff537819 */ /* 0x001fc80000011452 */
.L_x_421:
[----:B------:R-:W-:Y:S05]  /*a470*/  BRX R82 -0xa480                                                                                     (*"BRANCH_TARGETS .L_x_422,.L_x_423,.L_x_31"*) ;  /* 0xffffff5852e07949 */ /* 0x000fea000383ffff */
.L_x_423:
        /* <DEDUP_REMOVED lines=12> */
.L_x_422:
        /* <DEDUP_REMOVED lines=12> */
.L_x_72:
        /* <DEDUP_REMOVED lines=9> */
.L_x_425:
[----:B------:R-:W-:Y:S05]  /*a690*/  BRX R82 -0xa6a0                                                                                     (*"BRANCH_TARGETS .L_x_426,.L_x_427,.L_x_31"*) ;  /* 0xffffff5852587949 */ /* 0x000fea000383ffff */
.L_x_427:
        /* <DEDUP_REMOVED lines=12> */
.L_x_426:
        /* <DEDUP_REMOVED lines=12> */
.L_x_77:
[----:B------:R-:W-:-:S05]  /*a820*/  IMAD.MOV.U32 R82, RZ, RZ, -0x5a ;  /* 0xffffffa6ff527424 */ /* 0x000fca00078e00ff */
[----:B------:R-:W-:-:S05]  /*a830*/  VIADDMNMX.U32 R82, R139, R82, 0x2, PT ;  /* 0x000000028b527446 */ /* 0x000fca0003800052 */
[----:B------:R-:W-:-:S04]  /*a840*/  IMAD.SHL.U32 R140, R82, 0x4, RZ ;  /* 0x00000004528c7824 */ /* 0x000fc800078e00ff */
[----:B------:R-:W0:Y:S02]  /*a850*/  LDC R82, c[0x2][R140+0x204] ;  /* 0x008081008c527b82 */ /* 0x000e240000000800 */
[----:B0-----:R-:W-:-:S04]  /*a860*/  SHF.R.S32.HI R83, RZ, 0x1f, R82 ;  /* 0x0000001fff537819 */ /* 0x001fc80000011452 */
.L_x_429:
[----:B------:R-:W-:Y:S05]  /*a870*/  BRX R82 -0xa880                                                                                     (*"BRANCH_TARGETS .L_x_430,.L_x_431,.L_x_31"*) ;  /* 0xffffff5452e07949 */ /* 0x000fea000383ffff */
.L_x_431:
        /* <DEDUP_REMOVED lines=12> */
.L_x_430:
        /* <DEDUP_REMOVED lines=12> */
.L_x_76:
[----:B------:R-:W-:-:S13]  /*aa00*/  ISETP.GT.AND P1, PT, R139, 0x5d, PT ;  /* 0x0000005d8b00780c */ /* 0x000fda0003f24270 */
[----:B------:R-:W-:Y:S05]  /*aa10*/  @P1 BRA `(.L_x_78) ;  /* 0x0000000000781947 */ /* 0x000fea0003800000 */
[----:B------:R-:W-:-:S05]  /*aa20*/  IMAD.MOV.U32 R82, RZ, RZ, -0x5c ;  /* 0xffffffa4ff527424 */ /* 0x000fca00078e00ff */
[----:B------:R-:W-:-:S05]  /*aa30*/  VIADDMNMX.U32 R82, R139, R82, 0x2, PT ;  /* 0x000000028b527446 */ /* 0x000fca0003800052 */
[----:B------:R-:W-:-:S04]  /*aa40*/  IMAD.SHL.U32 R140, R82, 0x4, RZ ;  /* 0x00000004528c7824 */ /* 0x000fc800078e00ff */
[----:B------:R-:W0:Y:S02]  /*aa50*/  LDC R82, c[0x2][R140+0x210] ;  /* 0x008084008c527b82 */ /* 0x000e240000000800 */
[----:B0-----:R-:W-:-:S04]  /*aa60*/  SHF.R.S32.HI R83, RZ, 0x1f, R82 ;  /* 0x0000001fff537819 */ /* 0x001fc80000011452 */
.L_x_433:
[----:B------:R-:W-:Y:S05]  /*aa70*/  BRX R82 -0xaa80                                                                                     (*"BRANCH_TARGETS .L_x_434,.L_x_435,.L_x_31"*) ;  /* 0xffffff5452607949 */ /* 0x000fea000383ffff */
.L_x_435:
        /* <DEDUP_REMOVED lines=12> */
.L_x_434:
        /* <DEDUP_REMOVED lines=12> */
.L_x_78:
        /* <DEDUP_REMOVED lines=16> */
.L_x_80:
[----:B------:R-:W-:Y:S05]  /*ad00*/  BSYNC.RECONVERGENT B2 ;  /* 0x0000000000027941 */ /* 0x000fea0003800200 */
.L_x_31:
[----:B------:R-:W-:Y:S05]  /*ad10*/  BSYNC.RELIABLE B0 ;  /* 0x0000000000007941 */ /* 0x000fea0003800100 */
.L_x_24:
        /* <DEDUP_REMOVED lines=13> */
.L_x_437:
[----:B------:R-:W-:Y:S05]  /*adf0*/  BRX R82 -0xae00                                                                                     (*"BRANCH_TARGETS .L_x_438,.L_x_439,.L_x_30"*) ;  /* 0xffffff5052807949 */ /* 0x000fea000383ffff */
.L_x_439:
        /* <DEDUP_REMOVED lines=11> */
.L_x_438:
        /* <DEDUP_REMOVED lines=11> */
.L_x_84:
[----:B------:R-:W-:-:S05]  /*af60*/  IMAD.MOV.U32 R82, RZ, RZ, -0x62 ;  /* 0xffffff9eff527424 */ /* 0x000fca00078e00ff */
[----:B------:R-:W-:-:S05]  /*af70*/  VIADDMNMX.U32 R139, R139, R82, 0x2, PT ;  /* 0x000000028b8b7446 */ /* 0x000fca0003800052 */
[----:B------:R-:W-:-:S04]  /*af80*/  IMAD.SHL.U32 R139, R139, 0x4, RZ ;  /* 0x000000048b8b7824 */ /* 0x000fc800078e00ff */
[----:B------:R-:W0:Y:S02]  /*af90*/  LDC R82, c[0x2][R139+0x228] ;  /* 0x00808a008b527b82 */ /* 0x000e240000000800 */
[----:B0-----:R-:W-:-:S04]  /*afa0*/  SHF.R.S32.HI R83, RZ, 0x1f, R82 ;  /* 0x0000001fff537819 */ /* 0x001fc80000011452 */
.L_x_441:
[----:B------:R-:W-:Y:S05]  /*afb0*/  BRX R82 -0xafc0                                                                                     (*"BRANCH_TARGETS .L_x_442,.L_x_443,.L_x_30"*) ;  /* 0xffffff5052107949 */ /* 0x000fea000383ffff */
.L_x_443:
        /* <DEDUP_REMOVED lines=11> */
.L_x_442:
        /* <DEDUP_REMOVED lines=11> */
.L_x_83:
[----:B------:R-:W-:-:S13]  /*b120*/  ISETP.GT.AND P1, PT, R139, 0x65, PT ;  /* 0x000000658b00780c */ /* 0x000fda0003f24270 */
[----:B------:R-:W-:Y:S05]  /*b130*/  @P1 BRA `(.L_x_85) ;  /* 0x0000000000701947 */ /* 0x000fea0003800000 */
[----:B------:R-:W-:-:S05]  /*b140*/  IMAD.MOV.U32 R82, RZ, RZ, -0x64 ;  /* 0xffffff9cff527424 */ /* 0x000fca00078e00ff */
[----:B------:R-:W-:-:S05]  /*b150*/  VIADDMNMX.U32 R139, R139, R82, 0x2, PT ;  /* 0x000000028b8b7446 */ /* 0x000fca0003800052 */
[----:B------:R-:W-:-:S04]  /*b160*/  IMAD.SHL.U32 R139, R139, 0x4, RZ ;  /* 0x000000048b8b7824 */ /* 0x000fc800078e00ff */
[----:B------:R-:W0:Y:S02]  /*b170*/  LDC R82, c[0x2][R139+0x234] ;  /* 0x00808d008b527b82 */ /* 0x000e240000000800 */
[----:B0-----:R-:W-:-:S04]  /*b180*/  SHF.R.S32.HI R83, RZ, 0x1f, R82 ;  /* 0x0000001fff537819 */ /* 0x001fc80000011452 */
.L_x_445:
[----:B------:R-:W-:Y:S05]  /*b190*/  BRX R82 -0xb1a0                                                                                     (*"BRANCH_TARGETS .L_x_446,.L_x_447,.L_x_30"*) ;  /* 0xffffff4c52987949 */ /* 0x000fea000383ffff */
.L_x_447:
        /* <DEDUP_REMOVED lines=11> */
.L_x_446:
        /* <DEDUP_REMOVED lines=11> */
.L_x_85:
[----:B------:R-:W-:-:S05]  /*b300*/  IMAD.MOV.U32 R82, RZ, RZ, -0x66 ;  /* 0xffffff9aff527424 */ /* 0x000fca00078e00ff */
[----:B------:R-:W-:-:S05]  /*b310*/  VIADDMNMX.U32 R139, R139, R82, 0x2, PT ;  /* 0x000000028b8b7446 */ /* 0x000fca0003800052 */
[----:B------:R-:W-:-:S04]  /*b320*/  IMAD.SHL.U32 R139, R139, 0x4, RZ ;  /* 0x000000048b8b7824 */ /* 0x000fc800078e00ff */
[----:B------:R-:W0:Y:S02]  /*b330*/  LDC R82, c[0x2][R139+0x240] ;  /* 0x008090008b527b82 */ /* 0x000e240000000800 */
[----:B0-----:R-:W-:-:S04]  /*b340*/  SHF.R.S32.HI R83, RZ, 0x1f, R82 ;  /* 0x0000001fff537819 */ /* 0x001fc80000011452 */
.L_x_449:
[----:B------:R-:W-:Y:S05]  /*b350*/  BRX R82 -0xb360                                                                                     (*"BRANCH_TARGETS .L_x_450,.L_x_451,.L_x_30"*) ;  /* 0xffffff4c52287949 */ /* 0x000fea000383ffff */
.L_x_451:
        /* <DEDUP_REMOVED lines=11> */
.L_x_450:
        /* <DEDUP_REMOVED lines=11> */
.L_x_82:
        /* <DEDUP_REMOVED lines=9> */
.L_x_453:
[----:B------:R-:W-:Y:S05]  /*b550*/  BRX R82 -0xb560                                                                                     (*"BRANCH_TARGETS .L_x_454,.L_x_455,.L_x_30"*) ;  /* 0xffffff4852a87949 */ /* 0x000fea000383ffff */
.L_x_455:
        /* <DEDUP_REMOVED lines=11> */
.L_x_454:
        /* <DEDUP_REMOVED lines=11> */
.L_x_87:
[----:B------:R-:W-:-:S05]  /*b6c0*/  IMAD.MOV.U32 R82, RZ, RZ, -0x6a ;  /* 0xffffff96ff527424 */ /* 0x000fca00078e00ff */
[----:B------:R-:W-:-:S05]  /*b6d0*/  VIADDMNMX.U32 R139, R139, R82, 0x2, PT ;  /* 0x000000028b8b7446 */ /* 0x000fca0003800052 */
[----:B------:R-:W-:-:S04]  /*b6e0*/  IMAD.SHL.U32 R139, R139, 0x4, RZ ;  /* 0x000000048b8b7824 */ /* 0x000fc800078e00ff */
[----:B------:R-:W0:Y:S02]  /*b6f0*/  LDC R82, c[0x2][R139+0x258] ;  /* 0x008096008b527b82 */ /* 0x000e240000000800 */
[----:B0-----:R-:W-:-:S04]  /*b700*/  SHF.R.S32.HI R83, RZ, 0x1f, R82 ;  /* 0x0000001fff537819 */ /* 0x001fc80000011452 */
.L_x_457:
[----:B------:R-:W-:Y:S05]  /*b710*/  BRX R82 -0xb720                                                                                     (*"BRANCH_TARGETS .L_x_458,.L_x_459,.L_x_30"*) ;  /* 0xffffff4852387949 */ /* 0x000fea000383ffff */
.L_x_459:
        /* <DEDUP_REMOVED lines=11> */
.L_x_458:
        /* <DEDUP_REMOVED lines=11> */
.L_x_86:
[----:B------:R-:W-:-:S13]  /*b880*/  ISETP.GT.AND P1, PT, R139, 0x6d, PT ;  /* 0x0000006d8b00780c */ /* 0x000fda0003f24270 */
[----:B------:R-:W-:Y:S05]  /*b890*/  @P1 BRA `(.L_x_88) ;  /* 0x0000000000701947 */ /* 0x000fea0003800000 */
[----:B------:R-:W-:-:S05]  /*b8a0*/  IMAD.MOV.U32 R82, RZ, RZ, -0x6c ;  /* 0xffffff94ff527424 */ /* 0x000fca00078e00ff */
[----:B------:R-:W-:-:S05]  /*b8b0*/  VIADDMNMX.U32 R139, R139, R82, 0x2, PT ;  /* 0x000000028b8b7446 */ /* 0x000fca0003800052 */
[----:B------:R-:W-:-:S04]  /*b8c0*/  IMAD.SHL.U32 R139, R139, 0x4, RZ ;  /* 0x000000048b8b7824 */ /* 0x000fc800078e00ff */
[----:B------:R-:W0:Y:S02]  /*b8d0*/  LDC R82, c[0x2][R139+0x264] ;  /* 0x008099008b527b82 */ /* 0x000e240000000800 */
[----:B0-----:R-:W-:-:S04]  /*b8e0*/  SHF.R.S32.HI R83, RZ, 0x1f, R82 ;  /* 0x0000001fff537819 */ /* 0x001fc80000011452 */
.L_x_461:
[----:B------:R-:W-:Y:S05]  /*b8f0*/  BRX R82 -0xb900                                                                                     (*"BRANCH_TARGETS .L_x_462,.L_x_463,.L_x_30"*) ;  /* 0xffffff4452c07949 */ /* 0x000fea000383ffff */
.L_x_463:
        /* <DEDUP_REMOVED lines=11> */
.L_x_462:
        /* <DEDUP_REMOVED lines=11> */
.L_x_88:
[----:B------:R-:W-:-:S05]  /*ba60*/  IMAD.MOV.U32 R82, RZ, RZ, -0x6e ;  /* 0xffffff92ff527424 */ /* 0x000fca00078e00ff */
[----:B------:R-:W-:-:S05]  /*ba70*/  VIADDMNMX.U32 R139, R139, R82, 0x2, PT ;  /* 0x000000028b8b7446 */ /* 0x000fca0003800052 */
[----:B------:R-:W-:-:S04]  /*ba80*/  IMAD.SHL.U32 R139, R139, 0x4, RZ ;  /* 0x000000048b8b7824 */ /* 0x000fc800078e00ff */
[----:B------:R-:W0:Y:S02]  /*ba90*/  LDC R82, c[0x2][R139+0x270] ;  /* 0x00809c008b527b82 */ /* 0x000e240000000800 */
[----:B0-----:R-:W-:-:S04]  /*baa0*/  SHF.R.S32.HI R83, RZ, 0x1f, R82 ;  /* 0x0000001fff537819 */ /* 0x001fc80000011452 */
.L_x_465:
[----:B------:R-:W-:Y:S05]  /*bab0*/  BRX R82 -0xbac0                                                                                     (*"BRANCH_TARGETS .L_x_466,.L_x_467,.L_x_30"*) ;  /* 0xffffff4452507949 */ /* 0x000fea000383ffff */
.L_x_467:
        /* <DEDUP_REMOVED lines=11> */
.L_x_466:
        /* <DEDUP_REMOVED lines=11> */
.L_x_81:
        /* <DEDUP_REMOVED lines=11> */
.L_x_469:
[----:B------:R-:W-:Y:S05]  /*bcd0*/  BRX R82 -0xbce0                                                                                     (*"BRANCH_TARGETS .L_x_470,.L_x_471,.L_x_30"*) ;  /* 0xffffff4052c87949 */ /* 0x000fea000383ffff */
.L_x_471:
        /* <DEDUP_REMOVED lines=11> */
.L_x_470:
        /* <DEDUP_REMOVED lines=11> */
.L_x_91:
[----:B------:R-:W-:-:S05]  /*be40*/  IMAD.MOV.U32 R82, RZ, RZ, -0x72 ;  /* 0xffffff8eff527424 */ /* 0x000fca00078e00ff */
[----:B------:R-:W-:-:S05]  /*be50*/  VIADDMNMX.U32 R139, R139, R82, 0x2, PT ;  /* 0x000000028b8b7446 */ /* 0x000fca0003800052 */
[----:B------:R-:W-:-:S04]  /*be60*/  IMAD.SHL.U32 R139, R139, 0x4, RZ ;  /* 0x000000048b8b7824 */ /* 0x000fc800078e00ff */
[----:B------:R-:W0:Y:S02]  /*be70*/  LDC R82, c[0x2][R139+0x288] ;  /* 0x0080a2008b527b82 */ /* 0x000e240000000800 */
[----:B0-----:R-:W-:-:S04]  /*be80*/  SHF.R.S32.HI R83, RZ, 0x1f, R82 ;  /* 0x0000001fff537819 */ /* 0x001fc80000011452 */
.L_x_473:
[----:B------:R-:W-:Y:S05]  /*be90*/  BRX R82 -0xbea0                                                                                     (*"BRANCH_TARGETS .L_x_474,.L_x_475,.L_x_30"*) ;  /* 0xffffff4052587949 */ /* 0x000fea000383ffff */
.L_x_475:
        /* <DEDUP_REMOVED lines=11> */
.L_x_474:
        /* <DEDUP_REMOVED lines=11> */
.L_x_90:
[----:B------:R-:W-:-:S13]  /*c000*/  ISETP.GT.AND P1, PT, R139, 0x75, PT ;  /* 0x000000758b00780c */ /* 0x000fda0003f24270 */
[----:B------:R-:W-:Y:S05]  /*c010*/  @P1 BRA `(.L_x_92) ;  /* 0x0000000000701947 */ /* 0x000fea0003800000 */
[----:B------:R-:W-:-:S05]  /*c020*/  IMAD.MOV.U32 R82, RZ, RZ, -0x74 ;  /* 0xffffff8cff527424 */ /* 0x000fca00078e00ff */
[----:B------:R-:W-:-:S05]  /*c030*/  VIADDMNMX.U32 R139, R139, R82, 0x2, PT ;  /* 0x000000028b8b7446 */ /* 0x000fca0003800052 */
[----:B------:R-:W-:-:S04]  /*c040*/  IMAD.SHL.U32 R139, R139, 0x4, RZ ;  /* 0x000000048b8b7824 */ /* 0x000fc800078e00ff */
[----:B------:R-:W0:Y:S02]  /*c050*/  LDC R82, c[0x2][R139+0x294] ;  /* 0x0080a5008b527b82 */ /* 0x000e240000000800 */
[----:B0-----:R-:W-:-:S04]  /*c060*/  SHF.R.S32.HI R83, RZ, 0x1f, R82 ;  /* 0x0000001fff537819 */ /* 0x001fc80000011452 */
.L_x_477:
[----:B------:R-:W-:Y:S05]  /*c070*/  BRX R82 -0xc080                                                                                     (*"BRANCH_TARGETS .L_x_478,.L_x_479,.L_x_30"*) ;  /* 0xffffff3c52e07949 */ /* 0x000fea000383ffff */
.L_x_479:
        /* <DEDUP_REMOVED lines=11> */
.L_x_478:
        /* <DEDUP_REMOVED lines=11> */
.L_x_92:
[----:B------:R-:W-:-:S05]  /*c1e0*/  IMAD.MOV.U32 R82, RZ, RZ, -0x76 ;  /* 0xffffff8aff527424 */ /* 0x000fca00078e00ff */
[----:B------:R-:W-:-:S05]  /*c1f0*/  VIADDMNMX.U32 R139, R139, R82, 0x2, PT ;  /* 0x000000028b8b7446 */ /* 0x000fca0003800052 */
[----:B------:R-:W-:-:S04]  /*c200*/  IMAD.SHL.U32 R139, R139, 0x4, RZ ;  /* 0x000000048b8b7824 */ /* 0x000fc800078e00ff */
[----:B------:R-:W0:Y:S02]  /*c210*/  LDC R82, c[0x2][R139+0x2a0] ;  /* 0x0080a8008b527b82 */ /* 0x000e240000000800 */
[----:B0-----:R-:W-:-:S04]  /*c220*/  SHF.R.S32.HI R83, RZ, 0x1f, R82 ;  /* 0x0000001fff537819 */ /* 0x001fc80000011452 */
.L_x_481:
[----:B------:R-:W-:Y:S05]  /*c230*/  BRX R82 -0xc240                                                                                     (*"BRANCH_TARGETS .L_x_482,.L_x_483,.L_x_30"*) ;  /* 0xffffff3c52707949 */ /* 0x000fea000383ffff */
.L_x_483:
        /* <DEDUP_REMOVED lines=11> */
.L_x_482:
        /* <DEDUP_REMOVED lines=11> */
.L_x_89:
        /* <DEDUP_REMOVED lines=9> */
.L_x_485:
[----:B------:R-:W-:Y:S05]  /*c430*/  BRX R82 -0xc440                                                                                     (*"BRANCH_TARGETS .L_x_486,.L_x_487,.L_x_30"*) ;  /* 0xffffff3852f07949 */ /* 0x000fea000383ffff */
.L_x_487:
        /* <DEDUP_REMOVED lines=11> */
.L_x_486:
        /* <DEDUP_REMOVED lines=11> */
.L_x_94:
[----:B------:R-:W-:-:S05]  /*c5a0*/  IMAD.MOV.U32 R82, RZ, RZ, -0x7a ;  /* 0xffffff86ff527424 */ /* 0x000fca00078e00ff */
[----:B------:R-:W-:-:S05]  /*c5b0*/  VIADDMNMX.U32 R139, R139, R82, 0x2, PT ;  /* 0x000000028b8b7446 */ /* 0x000fca0003800052 */
[----:B------:R-:W-:-:S04]  /*c5c0*/  IMAD.SHL.U32 R139, R139, 0x4, RZ ;  /* 0x000000048b8b7824 */ /* 0x000fc800078e00ff */
[----:B------:R-:W0:Y:S02]  /*c5d0*/  LDC R82, c[0x2][R139+0x2b8] ;  /* 0x0080ae008b527b82 */ /* 0x000e240000000800 */
[----:B0-----:R-:W-:-:S04]  /*c5e0*/  SHF.R.S32.HI R83, RZ, 0x1f, R82 ;  /* 0x0000001fff537819 */ /* 0x001fc80000011452 */
.L_x_489:
[----:B------:R-:W-:Y:S05]  /*c5f0*/  BRX R82 -0xc600                                                                                     (*"BRANCH_TARGETS .L_x_490,.L_x_491,.L_x_30"*) ;  /* 0xffffff3852807949 */ /* 0x000fea000383ffff */
.L_x_491:
        /* <DEDUP_REMOVED lines=11> */
.L_x_490:
        /* <DEDUP_REMOVED lines=11> */
.L_x_93:
[----:B------:R-:W-:-:S13]  /*c760*/  ISETP.GT.AND P1, PT, R139, 0x7d, PT ;  /* 0x0000007d8b00780c */ /* 0x000fda0003f24270 */
[----:B------:R-:W-:Y:S05]  /*c770*/  @P1 BRA `(.L_x_95) ;  /* 0x0000000000701947 */ /* 0x000fea0003800000 */
[----:B------:R-:W-:-:S05]  /*c780*/  IMAD.MOV.U32 R82, RZ, RZ, -0x7c ;  /* 0xffffff84ff527424 */ /* 0x000fca00078e00ff */
[----:B------:R-:W-:-:S05]  /*c790*/  VIADDMNMX.U32 R139, R139, R82, 0x2, PT ;  /* 0x000000028b8b7446 */ /* 0x000fca0003800052 */
[----:B------:R-:W-:-:S04]  /*c7a0*/  IMAD.SHL.U32 R139, R139, 0x4, RZ ;  /* 0x000000048b8b7824 */ /* 0x000fc800078e00ff */
[----:B------:R-:W0:Y:S02]  /*c7b0*/  LDC R82, c[0x2][R139+0x2c4] ;  /* 0x0080b1008b527b82 */ /* 0x000e240000000800 */
[----:B0-----:R-:W-:-:S04]  /*c7c0*/  SHF.R.S32.HI R83, RZ, 0x1f, R82 ;  /* 0x0000001fff537819 */ /* 0x001fc80000011452 */
.L_x_493:
[----:B------:R-:W-:Y:S05]  /*c7d0*/  BRX R82 -0xc7e0                                                                                     (*"BRANCH_TARGETS .L_x_494,.L_x_495,.L_x_30"*) ;  /* 0xffffff3852087949 */ /* 0x000fea000383ffff */
.L_x_495:
        /* <DEDUP_REMOVED lines=11> */
.L_x_494:
        /* <DEDUP_REMOVED lines=11> */
.L_x_95:
[----:B------:R-:W-:Y:S01]  /*c940*/  IMAD.MOV.U32 R82, RZ, RZ, -0x7e ;  /* 0xffffff82ff527424 */ /* 0x000fe200078e00ff */
[----:B------:R-:W-:Y:S04]  /*c950*/  BSSY.RELIABLE B0, `(.L_x_96) ;  /* 0x0000013000007945 */ /* 0x000fe80003800100 */
[----:B------:R-:W-:-:S05]  /*c960*/  VIADDMNMX.U32 R82, R139, R82, 0x2, PT ;  /* 0x000000028b527446 */ /* 0x000fca0003800052 */
[----:B------:R-:W-:-:S04]  /*c970*/  IMAD.SHL.U32 R140, R82, 0x4, RZ ;  /* 0x00000004528c7824 */ /* 0x000fc800078e00ff */
[----:B------:R-:W0:Y:S02]  /*c980*/  LDC R82, c[0x2][R140+0x2d0] ;  /* 0x0080b4008c527b82 */ /* 0x000e240000000800 */
[----:B0-----:R-:W-:-:S04]  /*c990*/  SHF.R.S32.HI R83, RZ, 0x1f, R82 ;  /* 0x0000001fff537819 */ /* 0x001fc80000011452 */
.L_x_497:
[----:B------:R-:W-:Y:S05]  /*c9a0*/  BRX R82 -0xc9b0                                                                                     (*"BRANCH_TARGETS .L_x_498,.L_x_499,.L_x_500"*) ;  /* 0xffffff3452947949 */ /* 0x000fea000383ffff */
.L_x_498:
        /* <DEDUP_REMOVED lines=8> */
[----:B------:R-:W2:Y:S01]  /*ca30*/  LDG.E.CONSTANT R82, desc[UR8][R82.64+0x1f8] ;  /* 0x0001f80852527981 */ /* 0x000ea2000c1e9900 */
[----:B------:R-:W-:-:S13]  /*ca40*/  ISETP.NE.AND P1, PT, R139, 0x7f, PT ;  /* 0x0000007f8b00780c */ /* 0x000fda0003f25270 */
[----:B------:R-:W-:Y:S05]  /*ca50*/  @P1 BREAK.RELIABLE B0 ;  /* 0x0000000000001942 */ /* 0x000fea0003800100 */
[----:B--2---:R-:W-:Y:S01]  /*ca60*/  FFMA R136, R81, R82, R136 ;  /* 0x0000005251887223 */ /* 0x004fe20000000088 */
[----:B------:R-:W-:Y:S06]  /*ca70*/  @P1 BRA `(.L_x_30) ;  /* 0x00000000008c1947 */ /* 0x000fec0003800000 */
.L_x_499:
[----:B------:R-:W-:Y:S05]  /*ca80*/  BSYNC.RELIABLE B0 ;  /* 0x0000000000007941 */ /* 0x000fea0003800100 */
.L_x_96:
        /* <DEDUP_REMOVED lines=11> */
.L_x_79:
        /* <DEDUP_REMOVED lines=11> */
.L_x_59:
        /* <DEDUP_REMOVED lines=11> */
.L_x_500:
[----:B------:R-:W-:Y:S05]  /*cca0*/  BREAK.RELIABLE B0 ;  /* 0x0000000000007942 */ /* 0x000fea0003800100 */
.L_x_30:
[----:B------:R-:W-:Y:S05]  /*ccb0*/  BSYNC.RECONVERGENT B1 ;  /* 0x0000000000017941 */ /* 0x000fea0003800200 */
.L_x_23:
[----:B------:R-:W-:Y:S01]  /*ccc0*/  VIADD R33, R33, 0x4 ;  /* 0x0000000421217836 */ /* 0x000fe20000000000 */
[----:B------:R-:W-:Y:S01]  /*ccd0*/  UIADD3 UR4, UPT, UPT, UR4, 0x80, URZ ;  /* 0x0000008004047890 */ /* 0x000fe2000fffe0ff */
[----:B------:R-:W-:Y:S01]  /*cce0*/  VIADD R79, R79, 0x1 ;  /* 0x000000014f4f7836 */ /* 0x000fe20000000000 */
[----:B------:R-:W-:Y:S10]  /*ccf0*/  BRA.U UP0, `(.L_x_97) ;  /* 0xffffff8100807547 */ /* 0x000ff4000b83ffff */
[----:B------:R-:W-:Y:S05]  /*cd00*/  @P0 BRA `(.L_x_98) ;  /* 0xffffff8000440947 */ /* 0x000fea000383ffff */
.L_x_22:
[----:B------:R-:W0:Y:S01]  /*cd10*/  S2R R0, SR_TID.X ;  /* 0x0000000000007919 */ /* 0x000e220000002100 */
[----:B------:R-:W1:Y:S01]  /*cd20*/  LDCU UR4, c[0x0][0x370] ;  /* 0x00006e00ff0477ac */ /* 0x000e620008000800 */
[----:B-----5:R-:W3:Y:S01]  /*cd30*/  LDC.64 R78, c[0x0][0x380] ;  /* 0x0000e000ff4e7b82 */ /* 0x020ee20000000a00 */
[----:B------:R-:W-:Y:S01]  /*cd40*/  BSSY.RECONVERGENT B0, `(.L_x_99) ;  /* 0x00000be000007945 */ /* 0x000fe20003800200 */
[----:B------:R-:W1:Y:S01]  /*cd50*/  S2R R33, SR_CTAID.Y ;  /* 0x0000000000217919 */ /* 0x000e620000002600 */
[----:B------:R-:W1:Y:S05]  /*cd60*/  S2R R2, SR_CTAID.X ;  /* 0x0000000000027919 */ /* 0x000e6a0000002500 */
[----:B------:R-:W-:Y:S01]  /*cd70*/  BAR.SYNC.DEFER_BLOCKING 0x0 ;  /* 0x0000000000007b1d */ /* 0x000fe20000010000 */
[----:B0-----:R-:W-:Y:S01]  /*cd80*/  ISETP.GT.AND P0, PT, R0, 0xf, PT ;  /* 0x0000000f0000780c */ /* 0x001fe20003f04270 */
[----:B-1----:R-:W-:-:S04]  /*cd90*/  IMAD R33, R33, UR4, R2 ;  /* 0x0000000421217c24 */ /* 0x002fc8000f8e0202 */
[----:B------:R-:W-:-:S04]  /*cda0*/  IMAD.SHL.U32 R33, R33, 0x80, RZ ;  /* 0x0000008021217824 */ /* 0x000fc800078e00ff */
[----:B---3--:R-:W-:-:S04]  /*cdb0*/  IMAD.WIDE.U32 R78, R33, 0x4, R78 ;  /* 0x00000004214e7825 */ /* 0x008fc800078e004e */
        /* <DEDUP_REMOVED lines=11> */
.L_x_501:
[----:B------:R-:W-:Y:S05]  /*ce70*/  BRX R46 -0xce80                                                                                     (*"BRANCH_TARGETS .L_x_502,.L_x_503,.L_x_504"*) ;  /* 0xffffff302e607949 */ /* 0x000fea000383ffff */
.L_x_503:
[----:B------:R-:W-:Y:S01]  /*ce80*/  STG.E desc[UR8][R78.64+0x4], R75 ;  /* 0x0000044b4e007986 */ /* 0x000fe2000c101908 */
[----:B------:R-:W-:Y:S05]  /*ce90*/  EXIT ;  /* 0x000000000000794d */ /* 0x000fea0003800000 */
.L_x_502:
[----:B------:R-:W-:Y:S01]  /*cea0*/  STG.E desc[UR8][R78.64], R76 ;  /* 0x0000004c4e007986 */ /* 0x000fe2000c101908 */
[----:B------:R-:W-:Y:S05]  /*ceb0*/  EXIT ;  /* 0x000000000000794d */ /* 0x000fea0003800000 */
.L_x_103:
[----:B------:R-:W-:-:S05]  /*cec0*/  IMAD.MOV.U32 R33, RZ, RZ, -0x2 ;  /* 0xfffffffeff217424 */ /* 0x000fca00078e00ff */
[----:B------:R-:W-:-:S05]  /*ced0*/  VIADDMNMX.U32 R33, R0, R33, 0x2, PT ;  /* 0x0000000200217446 */ /* 0x000fca0003800021 */
[----:B------:R-:W-:-:S04]  /*cee0*/  IMAD.SHL.U32 R33, R33, 0x4, RZ ;  /* 0x0000000421217824 */ /* 0x000fc800078e00ff */
[----:B------:R-:W0:Y:S02]  /*cef0*/  LDC R46, c[0x2][R33+0x2e8] ;  /* 0x0080ba00212e7b82 */ /* 0x000e240000000800 */
[----:B0-----:R-:W-:-:S04]  /*cf00*/  SHF.R.S32.HI R47, RZ, 0x1f, R46 ;  /* 0x0000001fff2f7819 */ /* 0x001fc8000001142e */
.L_x_505:
[----:B------:R-:W-:Y:S05]  /*cf10*/  BRX R46 -0xcf20                                                                                     (*"BRANCH_TARGETS .L_x_506,.L_x_507,.L_x_504"*) ;  /* 0xffffff302e387949 */ /* 0x000fea000383ffff */
.L_x_507:
[----:B------:R-:W-:Y:S01]  /*cf20*/  STG.E desc[UR8][R78.64+0xc], R73 ;  /* 0x00000c494e007986 */ /* 0x000fe2000c101908 */
[----:B------:R-:W-:Y:S05]  /*cf30*/  EXIT ;  /* 0x000000000000794d */ /* 0x000fea0003800000 */
.L_x_506:
[----:B------:R-:W-:Y:S01]  /*cf40*/  STG.E desc[UR8][R78.64+0x8], R74 ;  /* 0x0000084a4e007986 */ /* 0x000fe2000c101908 */
[----:B------:R-:W-:Y:S05]  /*cf50*/  EXIT ;  /* 0x000000000000794d */ /* 0x000fea0003800000 */
.L_x_102:
[----:B------:R-:W-:-:S13]  /*cf60*/  ISETP.GT.AND P0, PT, R0, 0x5, PT ;  /* 0x000000050000780c */ /* 0x000fda0003f04270 */
[----:B------:R-:W-:Y:S05]  /*cf70*/  @P0 BRA `(.L_x_104) ;  /* 0x0000000000280947 */ /* 0x000fea0003800000 */
[----:B------:R-:W-:-:S05]  /*cf80*/  IMAD.MOV.U32 R33, RZ, RZ, -0x4 ;  /* 0xfffffffcff217424 */ /* 0x000fca00078e00ff */
[----:B------:R-:W-:-:S05]  /*cf90*/  VIADDMNMX.U32 R33, R0, R33, 0x2, PT ;  /* 0x0000000200217446 */ /* 0x000fca0003800021 */
[----:B------:R-:W-:-:S04]  /*cfa0*/  IMAD.SHL.U32 R33, R33, 0x4, RZ ;  /* 0x0000000421217824 */ /* 0x000fc800078e00ff */
[----:B------:R-:W0:Y:S02]  /*cfb0*/  LDC R46, c[0x2][R33+0x2f4] ;  /* 0x0080bd00212e7b82 */ /* 0x000e240000000800 */
[----:B0-----:R-:W-:-:S04]  /*cfc0*/  SHF.R.S32.HI R47, RZ, 0x1f, R46 ;  /* 0x0000001fff2f7819 */ /* 0x001fc8000001142e */
.L_x_509:
[----:B------:R-:W-:Y:S05]  /*cfd0*/  BRX R46 -0xcfe0                                                                                     (*"BRANCH_TARGETS .L_x_510,.L_x_511,.L_x_504"*) ;  /* 0xffffff302e087949 */ /* 0x000fea000383ffff */
.L_x_511:
[----:B------:R-:W-:Y:S01]  /*cfe0*/  STG.E desc[UR8][R78.64+0x14], R71 ;  /* 0x000014474e007986 */ /* 0x000fe2000c101908 */
[----:B------:R-:W-:Y:S05]  /*cff0*/  EXIT ;  /* 0x000000000000794d */ /* 0x000fea0003800000 */
.L_x_510:
[----:B------:R-:W-:Y:S01]  /*d000*/  STG.E desc[UR8][R78.64+0x10], R72 ;  /* 0x000010484e007986 */ /* 0x000fe2000c101908 */
[----:B------:R-:W-:Y:S05]  /*d010*/  EXIT ;  /* 0x000000000000794d */ /* 0x000fea0003800000 */
.L_x_104:
[----:B------:R-:W-:-:S05]  /*d020*/  IMAD.MOV.U32 R33, RZ, RZ, -0x6 ;  /* 0xfffffffaff217424 */ /* 0x000fca00078e00ff */
[----:B------:R-:W-:-:S05]  /*d030*/  VIADDMNMX.U32 R33, R0, R33, 0x2, PT ;  /* 0x0000000200217446 */ /* 0x000fca0003800021 */
[----:B------:R-:W-:-:S04]  /*d040*/  IMAD.SHL.U32 R33, R33, 0x4, RZ ;  /* 0x0000000421217824 */ /* 0x000fc800078e00ff */
[----:B------:R-:W0:Y:S02]  /*d050*/  LDC R46, c[0x2][R33+0x300] ;  /* 0x0080c000212e7b82 */ /* 0x000e240000000800 */
[----:B0-----:R-:W-:-:S04]  /*d060*/  SHF.R.S32.HI R47, RZ, 0x1f, R46 ;  /* 0x0000001fff2f7819 */ /* 0x001fc8000001142e */
.L_x_513:
[----:B------:R-:W-:Y:S05]  /*d070*/  BRX R46 -0xd080                                                                                     (*"BRANCH_TARGETS .L_x_514,.L_x_515,.L_x_504"*) ;  /* 0xffffff2c2ee07949 */ /* 0x000fea000383ffff */
.L_x_515:
[----:B------:R-:W-:Y:S01]  /*d080*/  STG.E desc[UR8][R78.64+0x1c], R69 ;  /* 0x00001c454e007986 */ /* 0x000fe2000c101908 */
[----:B------:R-:W-:Y:S05]  /*d090*/  EXIT ;  /* 0x000000000000794d */ /* 0x000fea0003800000 */
.L_x_514:
[----:B------:R-:W-:Y:S01]  /*d0a0*/  STG.E desc[UR8][R78.64+0x18], R70 ;  /* 0x000018464e007986 */ /* 0x000fe2000c101908 */
[----:B------:R-:W-:Y:S05]  /*d0b0*/  EXIT ;  /* 0x000000000000794d */ /* 0x000fea0003800000 */
.L_x_101:
        /* <DEDUP_REMOVED lines=9> */
.L_x_517:
[----:B------:R-:W-:Y:S05]  /*d150*/  BRX R46 -0xd160                                                                                     (*"BRANCH_TARGETS .L_x_518,.L_x_519,.L_x_504"*) ;  /* 0xffffff2c2ea87949 */ /* 0x000fea000383ffff */
.L_x_519:
[----:B------:R-:W-:Y:S01]  /*d160*/  STG.E desc[UR8][R78.64+0x24], R67 ;  /* 0x000024434e007986 */ /* 0x000fe2000c101908 */
[----:B------:R-:W-:Y:S05]  /*d170*/  EXIT ;  /* 0x000000000000794d */ /* 0x000fea0003800000 */
.L_x_518:
[----:B------:R-:W-:Y:S01]  /*d180*/  STG.E desc[UR8][R78.64+0x20], R68 ;  /* 0x000020444e007986 */ /* 0x000fe2000c101908 */
[----:B------:R-:W-:Y:S05]  /*d190*/  EXIT ;  /* 0x000000000000794d */ /* 0x000fea0003800000 */
.L_x_106:
[----:B------:R-:W-:-:S05]  /*d1a0*/  IMAD.MOV.U32 R33, RZ, RZ, -0xa ;  /* 0xfffffff6ff217424 */ /* 0x000fca00078e00ff */
[----:B------:R-:W-:-:S05]  /*d1b0*/  VIADDMNMX.U32 R33, R0, R33, 0x2, PT ;  /* 0x0000000200217446 */ /* 0x000fca0003800021 */
[----:B------:R-:W-:-:S04]  /*d1c0*/  IMAD.SHL.U32 R33, R33, 0x4, RZ ;  /* 0x0000000421217824 */ /* 0x000fc800078e00ff */
[----:B------:R-:W0:Y:S02]  /*d1d0*/  LDC R46, c[0x2][R33+0x318] ;  /* 0x0080c600212e7b82 */ /* 0x000e240000000800 */
[----:B0-----:R-:W-:-:S04]  /*d1e0*/  SHF.R.S32.HI R47, RZ, 0x1f, R46 ;  /* 0x0000001fff2f7819 */ /* 0x001fc8000001142e */
.L_x_521:
[----:B------:R-:W-:Y:S05]  /*d1f0*/  BRX R46 -0xd200                                                                                     (*"BRANCH_TARGETS .L_x_522,.L_x_523,.L_x_504"*) ;  /* 0xffffff2c2e807949 */ /* 0x000fea000383ffff */
.L_x_523:
[----:B------:R-:W-:Y:S01]  /*d200*/  STG.E desc[UR8][R78.64+0x2c], R65 ;  /* 0x00002c414e007986 */ /* 0x000fe2000c101908 */
[----:B------:R-:W-:Y:S05]  /*d210*/  EXIT ;  /* 0x000000000000794d */ /* 0x000fea0003800000 */
.L_x_522:
[----:B------:R-:W-:Y:S01]  /*d220*/  STG.E desc[UR8][R78.64+0x28], R66 ;  /* 0x000028424e007986 */ /* 0x000fe2000c101908 */
[----:B------:R-:W-:Y:S05]  /*d230*/  EXIT ;  /* 0x000000000000794d */ /* 0x000fea0003800000 */
.L_x_105:
[----:B------:R-:W-:-:S13]  /*d240*/  ISETP.GT.AND P0, PT, R0, 0xd, PT ;  /* 0x0000000d0000780c */ /* 0x000fda0003f04270 */
[----:B------:R-:W-:Y:S05]  /*d250*/  @P0 BRA `(.L_x_107) ;  /* 0x0000000000280947 */ /* 0x000fea0003800000 */
[----:B------:R-:W-:-:S05]  /*d260*/  IMAD.MOV.U32 R33, RZ, RZ, -0xc ;  /* 0xfffffff4ff217424 */ /* 0x000fca00078e00ff */
[----:B------:R-:W-:-:S05]  /*d270*/  VIADDMNMX.U32 R33, R0, R33, 0x2, PT ;  /* 0x0000000200217446 */ /* 0x000fca0003800021 */
[----:B------:R-:W-:-:S04]  /*d280*/  IMAD.SHL.U32 R33, R33, 0x4, RZ ;  /* 0x0000000421217824 */ /* 0x000fc800078e00ff */
[----:B------:R-:W0:Y:S02]  /*d290*/  LDC R46, c[0x2][R33+0x324] ;  /* 0x0080c900212e7b82 */ /* 0x000e240000000800 */
[----:B0-----:R-:W-:-:S04]  /*d2a0*/  SHF.R.S32.HI R47, RZ, 0x1f, R46 ;  /* 0x0000001fff2f7819 */ /* 0x001fc8000001142e */
.L_x_525:
[----:B------:R-:W-:Y:S05]  /*d2b0*/  BRX R46 -0xd2c0                                                                                     (*"BRANCH_TARGETS .L_x_526,.L_x_527,.L_x_504"*) ;  /* 0xffffff2c2e507949 */ /* 0x000fea000383ffff */
.L_x_527:
[----:B------:R-:W-:Y:S01]  /*d2c0*/  STG.E desc[UR8][R78.64+0x34], R63 ;  /* 0x0000343f4e007986 */ /* 0x000fe2000c101908 */
[----:B------:R-:W-:Y:S05]  /*d2d0*/  EXIT ;  /* 0x000000000000794d */ /* 0x000fea0003800000 */
.L_x_526:
[----:B------:R-:W-:Y:S01]  /*d2e0*/  STG.E desc[UR8][R78.64+0x30], R64 ;  /* 0x000030404e007986 */ /* 0x000fe2000c101908 */
[----:B------:R-:W-:Y:S05]  /*d2f0*/  EXIT ;  /* 0x000000000000794d */ /* 0x000fea0003800000 */
.L_x_107:
[----:B------:R-:W-:-:S05]  /*d300*/  IMAD.MOV.U32 R33, RZ, RZ, -0xe ;  /* 0xfffffff2ff217424 */ /* 0x000fca00078e00ff */
[----:B------:R-:W-:-:S05]  /*d310*/  VIADDMNMX.U32 R33, R0, R33, 0x2, PT ;  /* 0x0000000200217446 */ /* 0x000fca0003800021 */
[----:B------:R-:W-:-:S04]  /*d320*/  IMAD.SHL.U32 R33, R33, 0x4, RZ ;  /* 0x0000000421217824 */ /* 0x000fc800078e00ff */
[----:B------:R-:W0:Y:S02]  /*d330*/  LDC R46, c[0x2][R33+0x330] ;  /* 0x0080cc00212e7b82 */ /* 0x000e240000000800 */
[----:B0-----:R-:W-:-:S04]  /*d340*/  SHF.R.S32.HI R47, RZ, 0x1f, R46 ;  /* 0x0000001fff2f7819 */ /* 0x001fc8000001142e */
.L_x_529:
[----:B------:R-:W-:Y:S05]  /*d350*/  BRX R46 -0xd360                                                                                     (*"BRANCH_TARGETS .L_x_530,.L_x_531,.L_x_504"*) ;  /* 0xffffff2c2e287949 */ /* 0x000fea000383ffff */
.L_x_531:
[----:B------:R-:W-:Y:S01]  /*d360*/  STG.E desc[UR8][R78.64+0x3c], R61 ;  /* 0x00003c3d4e007986 */ /* 0x000fe2000c101908 */
[----:B------:R-:W-:Y:S05]  /*d370*/  EXIT ;  /* 0x000000000000794d */ /* 0x000fea0003800000 */
.L_x_530:
[----:B------:R-:W-:Y:S01]  /*d380*/  STG.E desc[UR8][R78.64+0x38], R62 ;  /* 0x0000383e4e007986 */ /* 0x000fe2000c101908 */
[----:B------:R-:W-:Y:S05]  /*d390*/  EXIT ;  /* 0x000000000000794d */ /* 0x000fea0003800000 */
.L_x_100:
        /* <DEDUP_REMOVED lines=11> */
.L_x_533:
[----:B------:R-:W-:Y:S05]  /*d450*/  BRX R46 -0xd460                                                                                     (*"BRANCH_TARGETS .L_x_534,.L_x_535,.L_x_504"*) ;  /* 0xffffff282ee87949 */ /* 0x000fea000383ffff */
.L_x_535:
[----:B------:R-:W-:Y:S01]  /*d460*/  STG.E desc[UR8][R78.64+0x44], R59 ;  /* 0x0000443b4e007986 */ /* 0x000fe2000c101908 */
[----:B------:R-:W-:Y:S05]  /*d470*/  EXIT ;  /* 0x000000000000794d */ /* 0x000fea0003800000 */
.L_x_534:
[----:B------:R-:W-:Y:S01]  /*d480*/  STG.E desc[UR8][R78.64+0x40], R60 ;  /* 0x0000403c4e007986 */ /* 0x000fe2000c101908 */
[----:B------:R-:W-:Y:S05]  /*d490*/  EXIT ;  /* 0x000000000000794d */ /* 0x000fea0003800000 */
.L_x_110:
[----:B------:R-:W-:-:S05]  /*d4a0*/  IMAD.MOV.U32 R33, RZ, RZ, -0x12 ;  /* 0xffffffeeff217424 */ /* 0x000fca00078e00ff */
[----:B------:R-:W-:-:S05]  /*d4b0*/  VIADDMNMX.U32 R33, R0, R33, 0x2, PT ;  /* 0x0000000200217446 */ /* 0x000fca0003800021 */
[----:B------:R-:W-:-:S04]  /*d4c0*/  IMAD.SHL.U32 R33, R33, 0x4, RZ ;  /* 0x0000000421217824 */ /* 0x000fc800078e00ff */
[----:B------:R-:W0:Y:S02]  /*d4d0*/  LDC R46, c[0x2][R33+0x348] ;  /* 0x0080d200212e7b82 */ /* 0x000e240000000800 */
[----:B0-----:R-:W-:-:S04]  /*d4e0*/  SHF.R.S32.HI R47, RZ, 0x1f, R46 ;  /* 0x0000001fff2f7819 */ /* 0x001fc8000001142e */
.L_x_537:
[----:B------:R-:W-:Y:S05]  /*d4f0*/  BRX R46 -0xd500                                                                                     (*"BRANCH_TARGETS .L_x_538,.L_x_539,.L_x_504"*) ;  /* 0xffffff282ec07949 */ /* 0x000fea000383ffff */
.L_x_539:
[----:B------:R-:W-:Y:S01]  /*d500*/  STG.E desc[UR8][R78.64+0x4c], R57 ;  /* 0x00004c394e007986 */ /* 0x000fe2000c101908 */
[----:B------:R-:W-:Y:S05]  /*d510*/  EXIT ;  /* 0x000000000000794d */ /* 0x000fea0003800000 */
.L_x_538:
[----:B------:R-:W-:Y:S01]  /*d520*/  STG.E desc[UR8][R78.64+0x48], R58 ;  /* 0x0000483a4e007986 */ /* 0x000fe2000c101908 */
[----:B------:R-:W-:Y:S05]  /*d530*/  EXIT ;  /* 0x000000000000794d */ /* 0x000fea0003800000 */
.L_x_109:
[----:B------:R-:W-:-:S13]  /*d540*/  ISETP.GT.AND P0, PT, R0, 0x15, PT ;  /* 0x000000150000780c */ /* 0x000fda0003f04270 */
[----:B------:R-:W-:Y:S05]  /*d550*/  @P0 BRA `(.L_x_111) ;  /* 0x0000000000280947 */ /* 0x000fea0003800000 */
[----:B------:R-:W-:-:S05]  /*d560*/  IMAD.MOV.U32 R33, RZ, RZ, -0x14 ;  /* 0xffffffecff217424 */ /* 0x000fca00078e00ff */
[----:B------:R-:W-:-:S05]  /*d570*/  VIADDMNMX.U32 R33, R0, R33, 0x2, PT ;  /* 0x0000000200217446 */ /* 0x000fca0003800021 */
[----:B------:R-:W-:-:S04]  /*d580*/  IMAD.SHL.U32 R33, R33, 0x4, RZ ;  /* 0x0000000421217824 */ /* 0x000fc800078e00ff */
[----:B------:R-:W0:Y:S02]  /*d590*/  LDC R46, c[0x2][R33+0x354] ;  /* 0x0080d500212e7b82 */ /* 0x000e240000000800 */
[----:B0-----:R-:W-:-:S04]  /*d5a0*/  SHF.R.S32.HI R47, RZ, 0x1f, R46 ;  /* 0x0000001fff2f7819 */ /* 0x001fc8000001142e */
.L_x_541:
[----:B------:R-:W-:Y:S05]  /*d5b0*/  BRX R46 -0xd5c0                                                                                     (*"BRANCH_TARGETS .L_x_542,.L_x_543,.L_x_504"*) ;  /* 0xffffff282e907949 */ /* 0x000fea000383ffff */
.L_x_543:
[----:B------:R-:W-:Y:S01]  /*d5c0*/  STG.E desc[UR8][R78.64+0x54], R55 ;  /* 0x000054374e007986 */ /* 0x000fe2000c101908 */
[----:B------:R-:W-:Y:S05]  /*d5d0*/  EXIT ;  /* 0x000000000000794d */ /* 0x000fea0003800000 */
.L_x_542:
[----:B------:R-:W-:Y:S01]  /*d5e0*/  STG.E desc[UR8][R78.64+0x50], R56 ;  /* 0x000050384e007986 */ /* 0x000fe2000c101908 */
[----:B------:R-:W-:Y:S05]  /*d5f0*/  EXIT ;  /* 0x000000000000794d */ /* 0x000fea0003800000 */
.L_x_111:
[----:B------:R-:W-:-:S05]  /*d600*/  IMAD.MOV.U32 R33, RZ, RZ, -0x16 ;  /* 0xffffffeaff217424 */ /* 0x000fca00078e00ff */
[----:B------:R-:W-:-:S05]  /*d610*/  VIADDMNMX.U32 R33, R0, R33, 0x2, PT ;  /* 0x0000000200217446 */ /* 0x000fca0003800021 */
[----:B------:R-:W-:-:S04]  /*d620*/  IMAD.SHL.U32 R33, R33, 0x4, RZ ;  /* 0x0000000421217824 */ /* 0x000fc800078e00ff */
[----:B------:R-:W0:Y:S02]  /*d630*/  LDC R46, c[0x2][R33+0x360] ;  /* 0x0080d800212e7b82 */ /* 0x000e240000000800 */
[----:B0-----:R-:W-:-:S04]  /*d640*/  SHF.R.S32.HI R47, RZ, 0x1f, R46 ;  /* 0x0000001fff2f7819 */ /* 0x001fc8000001142e */
.L_x_545:
[----:B------:R-:W-:Y:S05]  /*d650*/  BRX R46 -0xd660                                                                                     (*"BRANCH_TARGETS .L_x_546,.L_x_547,.L_x_504"*) ;  /* 0xffffff282e687949 */ /* 0x000fea000383ffff */
.L_x_547:
[----:B------:R-:W-:Y:S01]  /*d660*/  STG.E desc[UR8][R78.64+0x5c], R53 ;  /* 0x00005c354e007986 */ /* 0x000fe2000c101908 */
[----:B------:R-:W-:Y:S05]  /*d670*/  EXIT ;  /* 0x000000000000794d */ /* 0x000fea0003800000 */
.L_x_546:
[----:B------:R-:W-:Y:S01]  /*d680*/  STG.E desc[UR8][R78.64+0x58], R54 ;  /* 0x000058364e007986 */ /* 0x000fe2000c101908 */
[----:B------:R-:W-:Y:S05]  /*d690*/  EXIT ;  /* 0x000000000000794d */ /* 0x000fea0003800000 */
.L_x_108:
        /* <DEDUP_REMOVED lines=9> */
.L_x_549:
[----:B------:R-:W-:Y:S05]  /*d730*/  BRX R46 -0xd740                                                                                     (*"BRANCH_TARGETS .L_x_550,.L_x_551,.L_x_504"*) ;  /* 0xffffff282e307949 */ /* 0x000fea000383ffff */
.L_x_551:
[----:B------:R-:W-:Y:S01]  /*d740*/  STG.E desc[UR8][R78.64+0x64], R51 ;  /* 0x000064334e007986 */ /* 0x000fe2000c101908 */
[----:B------:R-:W-:Y:S05]  /*d750*/  EXIT ;  /* 0x000000000000794d */ /* 0x000fea0003800000 */
.L_x_550:
[----:B------:R-:W-:Y:S01]  /*d760*/  STG.E desc[UR8][R78.64+0x60], R52 ;  /* 0x000060344e007986 */ /* 0x000fe2000c101908 */
[----:B------:R-:W-:Y:S05]  /*d770*/  EXIT ;  /* 0x000000000000794d */ /* 0x000fea0003800000 */
.L_x_113:
[----:B------:R-:W-:-:S05]  /*d780*/  IMAD.MOV.U32 R33, RZ, RZ, -0x1a ;  /* 0xffffffe6ff217424 */ /* 0x000fca00078e00ff */
[----:B------:R-:W-:-:S05]  /*d790*/  VIADDMNMX.U32 R33, R0, R33, 0x2, PT ;  /* 0x0000000200217446 */ /* 0x000fca0003800021 */
[----:B------:R-:W-:-:S04]  /*d7a0*/  IMAD.SHL.U32 R33, R33, 0x4, RZ ;  /* 0x0000000421217824 */ /* 0x000fc800078e00ff */
[----:B------:R-:W0:Y:S02]  /*d7b0*/  LDC R46, c[0x2][R33+0x378] ;  /* 0x0080de00212e7b82 */ /* 0x000e240000000800 */
[----:B0-----:R-:W-:-:S04]  /*d7c0*/  SHF.R.S32.HI R47, RZ, 0x1f, R46 ;  /* 0x0000001fff2f7819 */ /* 0x001fc8000001142e */
.L_x_553:
[----:B------:R-:W-:Y:S05]  /*d7d0*/  BRX R46 -0xd7e0                                                                                     (*"BRANCH_TARGETS .L_x_554,.L_x_555,.L_x_504"*) ;  /* 0xffffff282e087949 */ /* 0x000fea000383ffff */
.L_x_555:
[----:B------:R-:W-:Y:S01]  /*d7e0*/  STG.E desc[UR8][R78.64+0x6c], R49 ;  /* 0x00006c314e007986 */ /* 0x000fe2000c101908 */
[----:B------:R-:W-:Y:S05]  /*d7f0*/  EXIT ;  /* 0x000000000000794d */ /* 0x000fea0003800000 */
.L_x_554:
[----:B------:R-:W-:Y:S01]  /*d800*/  STG.E desc[UR8][R78.64+0x68], R50 ;  /* 0x000068324e007986 */ /* 0x000fe2000c101908 */
[----:B------:R-:W-:Y:S05]  /*d810*/  EXIT ;  /* 0x000000000000794d */ /* 0x000fea0003800000 */
.L_x_112:
[----:B------:R-:W-:-:S13]  /*d820*/  ISETP.GT.AND P0, PT, R0, 0x1d, PT ;  /* 0x0000001d0000780c */ /* 0x000fda0003f04270 */
[----:B------:R-:W-:Y:S05]  /*d830*/  @P0 BRA `(.L_x_114) ;  /* 0x0000000000280947 */ /* 0x000fea0003800000 */
[----:B------:R-:W-:-:S05]  /*d840*/  IMAD.MOV.U32 R33, RZ, RZ, -0x1c ;  /* 0xffffffe4ff217424 */ /* 0x000fca00078e00ff */
[----:B------:R-:W-:-:S05]  /*d850*/  VIADDMNMX.U32 R33, R0, R33, 0x2, PT ;  /* 0x0000000200217446 */ /* 0x000fca0003800021 */
[----:B------:R-:W-:-:S04]  /*d860*/  IMAD.SHL.U32 R33, R33, 0x4, RZ ;  /* 0x0000000421217824 */ /* 0x000fc800078e00ff */
[----:B------:R-:W0:Y:S02]  /*d870*/  LDC R50, c[0x2][R33+0x384] ;  /* 0x0080e10021327b82 */ /* 0x000e240000000800 */
[----:B0-----:R-:W-:-:S04]  /*d880*/  SHF.R.S32.HI R51, RZ, 0x1f, R50 ;  /* 0x0000001fff337819 */ /* 0x001fc80000011432 */
.L_x_557:
[----:B------:R-:W-:Y:S05]  /*d890*/  BRX R50 -0xd8a0                                                                                     (*"BRANCH_TARGETS .L_x_558,.L_x_559,.L_x_504"*) ;  /* 0xffffff2432d87949 */ /* 0x000fea000383ffff */
.L_x_559:
[----:B------:R-:W-:Y:S01]  /*d8a0*/  STG.E desc[UR8][R78.64+0x74], R47 ;  /* 0x0000742f4e007986 */ /* 0x000fe2000c101908 */
[----:B------:R-:W-:Y:S05]  /*d8b0*/  EXIT ;  /* 0x000000000000794d */ /* 0x000fea0003800000 */
.L_x_558:
[----:B------:R-:W-:Y:S01]  /*d8c0*/  STG.E desc[UR8][R78.64+0x70], R48 ;  /* 0x000070304e007986 */ /* 0x000fe2000c101908 */
[----:B------:R-:W-:Y:S05]  /*d8d0*/  EXIT ;  /* 0x000000000000794d */ /* 0x000fea0003800000 */
.L_x_114:
[----:B------:R-:W-:-:S13]  /*d8e0*/  ISETP.NE.AND P0, PT, R0, 0x1e, PT ;  /* 0x0000001e0000780c */ /* 0x000fda0003f05270 */
[----:B------:R-:W-:Y:S05]  /*d8f0*/  @!P0 BRA `(.L_x_115) ;  /* 0x0000001c00848947 */ /* 0x000fea0003800000 */
[----:B------:R-:W-:-:S13]  /*d900*/  ISETP.NE.AND P0, PT, R0, 0x1f, PT ;  /* 0x0000001f0000780c */ /* 0x000fda0003f05270 */
[----:B------:R0:W-:Y:S02]  /*d910*/  @!P0 STG.E desc[UR8][R78.64+0x7c], R45 ;  /* 0x00007c2d4e008986 */ /* 0x0001e4000c101908 */
.L_x_504:
[----:B------:R-:W-:Y:S05]  /*d920*/  BSYNC.RECONVERGENT B0 ;  /* 0x0000000000007941 */ /* 0x000fea0003800200 */
.L_x_99:
[----:B------:R-:W-:Y:S01]  /*d930*/  ISETP.GT.AND P0, PT, R0, 0x34, PT ;  /* 0x000000340000780c */ /* 0x000fe20003f04270 */
[----:B------:R-:W-:-:S12]  /*d940*/  BSSY.RECONVERGENT B0, `(.L_x_116) ;  /* 0x00000cc000007945 */ /* 0x000fd80003800200 */
        /* <DEDUP_REMOVED lines=8> */
[----:B------:R-:W-:Y:S05]  /*d9d0*/  @!P0 BRA `(.L_x_121) ;  /* 0x0000000000108947 */ /* 0x000fea0003800000 */
[----:B------:R-:W-:-:S13]  /*d9e0*/  ISETP.NE.AND P0, PT, R0, 0x21, PT ;  /* 0x000000210000780c */ /* 0x000fda0003f05270 */
[----:B------:R-:W-:Y:S05]  /*d9f0*/  @P0 BRA `(.L_x_122) ;  /* 0x0000000c00000947 */ /* 0x000fea0003800000 */
[----:B------:R-:W-:Y:S01]  /*da00*/  STG.E desc[UR8][R78.64+0x84], R43 ;  /* 0x0000842b4e007986 */ /* 0x000fe2000c101908 */
[----:B------:R-:W-:Y:S05]  /*da10*/  EXIT ;  /* 0x000000000000794d */ /* 0x000fea0003800000 */
.L_x_121:
[----:B------:R-:W-:Y:S01]  /*da20*/  STG.E desc[UR8][R78.64+0x80], R44 ;  /* 0x0000802c4e007986 */ /* 0x000fe2000c101908 */
[----:B------:R-:W-:Y:S05]  /*da30*/  EXIT ;  /* 0x000000000000794d */ /* 0x000fea0003800000 */
.L_x_120:
[----:B------:R-:W-:-:S05]  /*da40*/  IMAD.MOV.U32 R3, RZ, RZ, -0x22 ;  /* 0xffffffdeff037424 */ /* 0x000fca00078e00ff */
[----:B------:R-:W-:-:S05]  /*da50*/  VIADDMNMX.U32 R2, R0, R3, 0x3, PT ;  /* 0x0000000300027446 */ /* 0x000fca0003800003 */
[----:B------:R-:W-:-:S04]  /*da60*/  IMAD.SHL.U32 R4, R2, 0x4, RZ ;  /* 0x0000000402047824 */ /* 0x000fc800078e00ff */
[----:B------:R-:W1:Y:S02]  /*da70*/  LDC R2, c[0x2][R4+0x390] ;  /* 0x0080e40004027b82 */ /* 0x000e640000000800 */
[----:B-1----:R-:W-:-:S04]  /*da80*/  SHF.R.S32.HI R3, RZ, 0x1f, R2 ;  /* 0x0000001fff037819 */ /* 0x002fc80000011402 */
.L_x_561:
[----:B------:R-:W-:Y:S05]  /*da90*/  BRX R2 -0xdaa0                                                                                      (*"BRANCH_TARGETS .L_x_562,.L_x_563,.L_x_564,.L_x_122"*) ;  /* 0xffffff2402587949 */ /* 0x000fea000383ffff */
.L_x_564:
[----:B------:R-:W-:Y:S01]  /*daa0*/  STG.E desc[UR8][R78.64+0x90], R40 ;  /* 0x000090284e007986 */ /* 0x000fe2000c101908 */
[----:B------:R-:W-:Y:S05]  /*dab0*/  EXIT ;  /* 0x000000000000794d */ /* 0x000fea0003800000 */
.L_x_562:
[----:B------:R-:W-:Y:S01]  /*dac0*/  STG.E desc[UR8][R78.64+0x88], R42 ;  /* 0x0000882a4e007986 */ /* 0x000fe2000c101908 */
[----:B------:R-:W-:Y:S05]  /*dad0*/  EXIT ;  /* 0x000000000000794d */ /* 0x000fea0003800000 */
.L_x_563:
[----:B------:R-:W-:Y:S01]  /*dae0*/  STG.E desc[UR8][R78.64+0x8c], R41 ;  /* 0x00008c294e007986 */ /* 0x000fe2000c101908 */
[----:B------:R-:W-:Y:S05]  /*daf0*/  EXIT ;  /* 0x000000000000794d */ /* 0x000fea0003800000 */
.L_x_119:
[----:B------:R-:W-:-:S13]  /*db00*/  ISETP.GT.AND P0, PT, R0, 0x26, PT ;  /* 0x000000260000780c */ /* 0x000fda0003f04270 */
[----:B------:R-:W-:Y:S05]  /*db10*/  @P0 BRA `(.L_x_123) ;  /* 0x0000000000280947 */ /* 0x000fea0003800000 */
[----:B------:R-:W-:-:S05]  /*db20*/  IMAD.MOV.U32 R3, RZ, RZ, -0x25 ;  /* 0xffffffdbff037424 */ /* 0x000fca00078e00ff */
[----:B------:R-:W-:-:S05]  /*db30*/  VIADDMNMX.U32 R2, R0, R3, 0x2, PT ;  /* 0x0000000200027446 */ /* 0x000fca0003800003 */
[----:B------:R-:W-:-:S04]  /*db40*/  IMAD.SHL.U32 R4, R2, 0x4, RZ ;  /* 0x0000000402047824 */ /* 0x000fc800078e00ff */
[----:B------:R-:W1:Y:S02]  /*db50*/  LDC R2, c[0x2][R4+0x3a0] ;  /* 0x0080e80004027b82 */ /* 0x000e640000000800 */
[----:B-1----:R-:W-:-:S04]  /*db60*/  SHF.R.S32.HI R3, RZ, 0x1f, R2 ;  /* 0x0000001fff037819 */ /* 0x002fc80000011402 */
.L_x_566:
[----:B------:R-:W-:Y:S05]  /*db70*/  BRX R2 -0xdb80                                                                                      (*"BRANCH_TARGETS .L_x_567,.L_x_568,.L_x_122"*) ;  /* 0xffffff2402207949 */ /* 0x000fea000383ffff */
.L_x_568:
[----:B------:R-:W-:Y:S01]  /*db80*/  STG.E desc[UR8][R78.64+0x98], R38 ;  /* 0x000098264e007986 */ /* 0x000fe2000c101908 */
[----:B------:R-:W-:Y:S05]  /*db90*/  EXIT ;  /* 0x000000000000794d */ /* 0x000fea0003800000 */
.L_x_567:
[----:B------:R-:W-:Y:S01]  /*dba0*/  STG.E desc[UR8][R78.64+0x94], R39 ;  /* 0x000094274e007986 */ /* 0x000fe2000c101908 */
[----:B------:R-:W-:Y:S05]  /*dbb0*/  EXIT ;  /* 0x000000000000794d */ /* 0x000fea0003800000 */
.L_x_123:
[----:B------:R-:W-:-:S05]  /*dbc0*/  IMAD.MOV.U32 R3, RZ, RZ, -0x27 ;  /* 0xffffffd9ff037424 */ /* 0x000fca00078e00ff */
[----:B------:R-:W-:-:S05]  /*dbd0*/  VIADDMNMX.U32 R2, R0, R3, 0x3, PT ;  /* 0x0000000300027446 */ /* 0x000fca0003800003 */
[----:B------:R-:W-:-:S04]  /*dbe0*/  IMAD.SHL.U32 R4, R2, 0x4, RZ ;  /* 0x0000000402047824 */ /* 0x000fc800078e00ff */
[----:B------:R-:W1:Y:S02]  /*dbf0*/  LDC R2, c[0x2][R4+0x3ac] ;  /* 0x0080eb0004027b82 */ /* 0x000e640000000800 */
[----:B-1----:R-:W-:-:S04]  /*dc00*/  SHF.R.S32.HI R3, RZ, 0x1f, R2 ;  /* 0x0000001fff037819 */ /* 0x002fc80000011402 */
.L_x_570:
[----:B------:R-:W-:Y:S05]  /*dc10*/  BRX R2 -0xdc20                                                                                      (*"BRANCH_TARGETS .L_x_571,.L_x_572,.L_x_573,.L_x_122"*) ;  /* 0xffffff2002f87949 */ /* 0x000fea000383ffff */
.L_x_573:
[----:B------:R-:W-:Y:S01]  /*dc20*/  STG.E desc[UR8][R78.64+0xa4], R35 ;  /* 0x0000a4234e007986 */ /* 0x000fe2000c101908 */
[----:B------:R-:W-:Y:S05]  /*dc30*/  EXIT ;  /* 0x000000000000794d */ /* 0x000fea0003800000 */
.L_x_571:
[----:B------:R-:W-:Y:S01]  /*dc40*/  STG.E desc[UR8][R78.64+0x9c], R37 ;  /* 0x00009c254e007986 */ /* 0x000fe2000c101908 */
[----:B------:R-:W-:Y:S05]  /*dc50*/  EXIT ;  /* 0x000000000000794d */ /* 0x000fea0003800000 */
.L_x_572:
[----:B------:R-:W-:Y:S01]  /*dc60*/  STG.E desc[UR8][R78.64+0xa0], R36 ;  /* 0x0000a0244e007986 */ /* 0x000fe2000c101908 */
[----:B------:R-:W-:Y:S05]  /*dc70*/  EXIT ;  /* 0x000000000000794d */ /* 0x000fea0003800000 */
.L_x_118:
[----:B------:R-:W-:-:S13]  /*dc80*/  ISETP.GT.AND P0, PT, R0, 0x2e, PT ;  /* 0x0000002e0000780c */ /* 0x000fda0003f04270 */
[----:B------:R-:W-:Y:S05]  /*dc90*/  @P0 BRA `(.L_x_124) ;  /* 0x0000000000600947 */ /* 0x000fea0003800000 */
[----:B------:R-:W-:-:S13]  /*dca0*/  ISETP.GT.AND P0, PT, R0, 0x2b, PT ;  /* 0x0000002b0000780c */ /* 0x000fda0003f04270 */
[----:B------:R-:W-:Y:S05]  /*dcb0*/  @P0 BRA `(.L_x_125) ;  /* 0x0000000000280947 */ /* 0x000fea0003800000 */
[----:B------:R-:W-:-:S05]  /*dcc0*/  IMAD.MOV.U32 R3, RZ, RZ, -0x2a ;  /* 0xffffffd6ff037424 */ /* 0x000fca00078e00ff */
[----:B------:R-:W-:-:S05]  /*dcd0*/  VIADDMNMX.U32 R3, R0, R3, 0x2, PT ;  /* 0x0000000200037446 */ /* 0x000fca0003800003 */
[----:B------:R-:W-:-:S04]  /*dce0*/  IMAD.SHL.U32 R4, R3, 0x4, RZ ;  /* 0x0000000403047824 */ /* 0x000fc800078e00ff */
[----:B------:R-:W1:Y:S02]  /*dcf0*/  LDC R2, c[0x2][R4+0x3bc] ;  /* 0x0080ef0004027b82 */ /* 0x000e640000000800 */
[----:B-1----:R-:W-:-:S04]  /*dd00*/  SHF.R.S32.HI R3, RZ, 0x1f, R2 ;  /* 0x0000001fff037819 */ /* 0x002fc80000011402 */
.L_x_575:
[----:B------:R-:W-:Y:S05]  /*dd10*/  BRX R2 -0xdd20                                                                                      (*"BRANCH_TARGETS .L_x_576,.L_x_577,.L_x_122"*) ;  /* 0xffffff2002b87949 */ /* 0x000fea000383ffff */
.L_x_577:
[----:B------:R-:W-:Y:S01]  /*dd20*/  STG.E desc[UR8][R78.64+0xac], R80 ;  /* 0x0000ac504e007986 */ /* 0x000fe2000c101908 */
[----:B------:R-:W-:Y:S05]  /*dd30*/  EXIT ;  /* 0x000000000000794d */ /* 0x000fea0003800000 */
.L_x_576:
[----:B------:R-:W-:Y:S01]  /*dd40*/  STG.E desc[UR8][R78.64+0xa8], R34 ;  /* 0x0000a8224e007986 */ /* 0x000fe2000c101908 */
[----:B------:R-:W-:Y:S05]  /*dd50*/  EXIT ;  /* 0x000000000000794d */ /* 0x000fea0003800000 */
.L_x_125:
[----:B------:R-:W-:-:S05]  /*dd60*/  IMAD.MOV.U32 R3, RZ, RZ, -0x2c ;  /* 0xffffffd4ff037424 */ /* 0x000fca00078e00ff */
[----:B------:R-:W-:-:S05]  /*dd70*/  VIADDMNMX.U32 R2, R0, R3, 0x3, PT ;  /* 0x0000000300027446 */ /* 0x000fca0003800003 */
[----:B------:R-:W-:-:S04]  /*dd80*/  IMAD.SHL.U32 R4, R2, 0x4, RZ ;  /* 0x0000000402047824 */ /* 0x000fc800078e00ff */
[----:B------:R-:W1:Y:S02]  /*dd90*/  LDC R2, c[0x2][R4+0x3c8] ;  /* 0x0080f20004027b82 */ /* 0x000e640000000800 */
[----:B-1----:R-:W-:-:S04]  /*dda0*/  SHF.R.S32.HI R3, RZ, 0x1f, R2 ;  /* 0x0000001fff037819 */ /* 0x002fc80000011402 */
.L_x_579:
[----:B------:R-:W-:Y:S05]  /*ddb0*/  BRX R2 -0xddc0                                                                                      (*"BRANCH_TARGETS .L_x_580,.L_x_581,.L_x_582,.L_x_122"*) ;  /* 0xffffff2002907949 */ /* 0x000fea000383ffff */
.L_x_582:
[----:B------:R-:W-:Y:S01]  /*ddc0*/  STG.E desc[UR8][R78.64+0xb8], R30 ;  /* 0x0000b81e4e007986 */ /* 0x000fe2000c101908 */
[----:B------:R-:W-:Y:S05]  /*ddd0*/  EXIT ;  /* 0x000000000000794d */ /* 0x000fea0003800000 */
.L_x_580:
[----:B------:R-:W-:Y:S01]  /*dde0*/  STG.E desc[UR8][R78.64+0xb0], R32 ;  /* 0x0000b0204e007986 */ /* 0x000fe2000c101908 */
[----:B------:R-:W-:Y:S05]  /*ddf0*/  EXIT ;  /* 0x000000000000794d */ /* 0x000fea0003800000 */
.L_x_581:
[----:B------:R-:W-:Y:S01]  /*de00*/  STG.E desc[UR8][R78.64+0xb4], R31 ;  /* 0x0000b41f4e007986 */ /* 0x000fe2000c101908 */
[----:B------:R-:W-:Y:S05]  /*de10*/  EXIT ;  /* 0x000000000000794d */ /* 0x000fea0003800000 */
.L_x_124:
[----:B------:R-:W-:-:S13]  /*de20*/  ISETP.GT.AND P0, PT, R0, 0x31, PT ;  /* 0x000000310000780c */ /* 0x000fda0003f04270 */
[----:B------:R-:W-:Y:S05]  /*de30*/  @P0 BRA `(.L_x_126) ;  /* 0x0000000000300947 */ /* 0x000fea0003800000 */
[----:B------:R-:W-:-:S05]  /*de40*/  IMAD.MOV.U32 R3, RZ, RZ, -0x2f ;  /* 0xffffffd1ff037424 */ /* 0x000fca00078e00ff */
[----:B------:R-:W-:-:S05]  /*de50*/  VIADDMNMX.U32 R2, R0, R3, 0x3, PT ;  /* 0x0000000300027446 */ /* 0x000fca0003800003 */
[----:B------:R-:W-:-:S04]  /*de60*/  IMAD.SHL.U32 R4, R2, 0x4, RZ ;  /* 0x0000000402047824 */ /* 0x000fc800078e00ff */
[----:B------:R-:W1:Y:S02]  /*de70*/  LDC R2, c[0x2][R4+0x3d8] ;  /* 0x0080f60004027b82 */ /* 0x000e640000000800 */
[----:B-1----:R-:W-:-:S04]  /*de80*/  SHF.R.S32.HI R3, RZ, 0x1f, R2 ;  /* 0x0000001fff037819 */ /* 0x002fc80000011402 */
.L_x_584:
[----:B------:R-:W-:Y:S05]  /*de90*/  BRX R2 -0xdea0                                                                                      (*"BRANCH_TARGETS .L_x_585,.L_x_586,.L_x_587,.L_x_122"*) ;  /* 0xffffff2002587949 */ /* 0x000fea000383ffff */
.L_x_587:
[----:B------:R-:W-:Y:S01]  /*dea0*/  STG.E desc[UR8][R78.64+0xc4], R27 ;  /* 0x0000c41b4e007986 */ /* 0x000fe2000c101908 */
[----:B------:R-:W-:Y:S05]  /*deb0*/  EXIT ;  /* 0x000000000000794d */ /* 0x000fea0003800000 */
.L_x_585:
[----:B------:R-:W-:Y:S01]  /*dec0*/  STG.E desc[UR8][R78.64+0xbc], R29 ;  /* 0x0000bc1d4e007986 */ /* 0x000fe2000c101908 */
[----:B------:R-:W-:Y:S05]  /*ded0*/  EXIT ;  /* 0x000000000000794d */ /* 0x000fea0003800000 */
.L_x_586:
[----:B------:R-:W-:Y:S01]  /*dee0*/  STG.E desc[UR8][R78.64+0xc0], R28 ;  /* 0x0000c01c4e007986 */ /* 0x000fe2000c101908 */
[----:B------:R-:W-:Y:S05]  /*def0*/  EXIT ;  /* 0x000000000000794d */ /* 0x000fea0003800000 */
.L_x_126:
[----:B------:R-:W-:-:S05]  /*df00*/  IMAD.MOV.U32 R3, RZ, RZ, -0x32 ;  /* 0xffffffceff037424 */ /* 0x000fca00078e00ff */
[----:B------:R-:W-:-:S05]  /*df10*/  VIADDMNMX.U32 R2, R0, R3, 0x3, PT ;  /* 0x0000000300027446 */ /* 0x000fca0003800003 */
[----:B------:R-:W-:-:S04]  /*df20*/  IMAD.SHL.U32 R4, R2, 0x4, RZ ;  /* 0x0000000402047824 */ /* 0x000fc800078e00ff */
[----:B------:R-:W1:Y:S02]  /*df30*/  LDC R2, c[0x2][R4+0x3e8] ;  /* 0x0080fa0004027b82 */ /* 0x000e640000000800 */
[----:B-1----:R-:W-:-:S04]  /*df40*/  SHF.R.S32.HI R3, RZ, 0x1f, R2 ;  /* 0x0000001fff037819 */ /* 0x002fc80000011402 */
.L_x_589:
[----:B------:R-:W-:Y:S05]  /*df50*/  BRX R2 -0xdf60                                                                                      (*"BRANCH_TARGETS .L_x_590,.L_x_591,.L_x_592,.L_x_122"*) ;  /* 0xffffff2002287949 */ /* 0x000fea000383ffff */
.L_x_592:
[----:B------:R-:W-:Y:S01]  /*df60*/  STG.E desc[UR8][R78.64+0xd0], R24 ;  /* 0x0000d0184e007986 */ /* 0x000fe2000c101908 */
[----:B------:R-:W-:Y:S05]  /*df70*/  EXIT ;  /* 0x000000000000794d */ /* 0x000fea0003800000 */
.L_x_590:
[----:B------:R-:W-:Y:S01]  /*df80*/  STG.E desc[UR8][R78.64+0xc8], R26 ;  /* 0x0000c81a4e007986 */ /* 0x000fe2000c101908 */
[----:B------:R-:W-:Y:S05]  /*df90*/  EXIT ;  /* 0x000000000000794d */ /* 0x000fea0003800000 */
.L_x_591:
[----:B------:R-:W-:Y:S01]  /*dfa0*/  STG.E desc[UR8][R78.64+0xcc], R25 ;  /* 0x0000cc194e007986 */ /* 0x000fe2000c101908 */
[----:B------:R-:W-:Y:S05]  /*dfb0*/  EXIT ;  /* 0x000000000000794d */ /* 0x000fea0003800000 */
.L_x_117:
        /* <DEDUP_REMOVED lines=11> */
.L_x_594:
[----:B------:R-:W-:Y:S05]  /*e070*/  BRX R2 -0xe080                                                                                      (*"BRANCH_TARGETS .L_x_595,.L_x_596,.L_x_122"*) ;  /* 0xffffff1c02e07949 */ /* 0x000fea000383ffff */
.L_x_596:
[----:B------:R-:W-:Y:S01]  /*e080*/  STG.E desc[UR8][R78.64+0xd8], R22 ;  /* 0x0000d8164e007986 */ /* 0x000fe2000c101908 */
[----:B------:R-:W-:Y:S05]  /*e090*/  EXIT ;  /* 0x000000000000794d */ /* 0x000fea0003800000 */
.L_x_595:
[----:B------:R-:W-:Y:S01]  /*e0a0*/  STG.E desc[UR8][R78.64+0xd4], R23 ;  /* 0x0000d4174e007986 */ /* 0x000fe2000c101908 */
[----:B------:R-:W-:Y:S05]  /*e0b0*/  EXIT ;  /* 0x000000000000794d */ /* 0x000fea0003800000 */
.L_x_129:
[----:B------:R-:W-:-:S05]  /*e0c0*/  IMAD.MOV.U32 R3, RZ, RZ, -0x37 ;  /* 0xffffffc9ff037424 */ /* 0x000fca00078e00ff */
[----:B------:R-:W-:-:S05]  /*e0d0*/  VIADDMNMX.U32 R2, R0, R3, 0x3, PT ;  /* 0x0000000300027446 */ /* 0x000fca0003800003 */
[----:B------:R-:W-:-:S04]  /*e0e0*/  IMAD.SHL.U32 R4, R2, 0x4, RZ ;  /* 0x0000000402047824 */ /* 0x000fc800078e00ff */
[----:B------:R-:W1:Y:S02]  /*e0f0*/  LDC R2, c[0x2][R4+0x404] ;  /* 0x0081010004027b82 */ /* 0x000e640000000800 */
[----:B-1----:R-:W-:-:S04]  /*e100*/  SHF.R.S32.HI R3, RZ, 0x1f, R2 ;  /* 0x0000001fff037819 */ /* 0x002fc80000011402 */
.L_x_598:
[----:B------:R-:W-:Y:S05]  /*e110*/  BRX R2 -0xe120                                                                                      (*"BRANCH_TARGETS .L_x_599,.L_x_600,.L_x_601,.L_x_122"*) ;  /* 0xffffff1c02b87949 */ /* 0x000fea000383ffff */
.L_x_601:
[----:B------:R-:W-:Y:S01]  /*e120*/  STG.E desc[UR8][R78.64+0xe4], R19 ;  /* 0x0000e4134e007986 */ /* 0x000fe2000c101908 */
[----:B------:R-:W-:Y:S05]  /*e130*/  EXIT ;  /* 0x000000000000794d */ /* 0x000fea0003800000 */
.L_x_599:
[----:B------:R-:W-:Y:S01]  /*e140*/  STG.E desc[UR8][R78.64+0xdc], R21 ;  /* 0x0000dc154e007986 */ /* 0x000fe2000c101908 */
[----:B------:R-:W-:Y:S05]  /*e150*/  EXIT ;  /* 0x000000000000794d */ /* 0x000fea0003800000 */
.L_x_600:
[----:B------:R-:W-:Y:S01]  /*e160*/  STG.E desc[UR8][R78.64+0xe0], R20 ;  /* 0x0000e0144e007986 */ /* 0x000fe2000c101908 */
[----:B------:R-:W-:Y:S05]  /*e170*/  EXIT ;  /* 0x000000000000794d */ /* 0x000fea0003800000 */
.L_x_128:
[----:B------:R-:W-:-:S13]  /*e180*/  ISETP.GT.AND P0, PT, R0, 0x3b, PT ;  /* 0x0000003b0000780c */ /* 0x000fda0003f04270 */
[----:B------:R-:W-:Y:S05]  /*e190*/  @P0 BRA `(.L_x_130) ;  /* 0x0000000000280947 */ /* 0x000fea0003800000 */
[----:B------:R-:W-:-:S05]  /*e1a0*/  IMAD.MOV.U32 R3, RZ, RZ, -0x3a ;  /* 0xffffffc6ff037424 */ /* 0x000fca00078e00ff */
[----:B------:R-:W-:-:S05]  /*e1b0*/  VIADDMNMX.U32 R3, R0, R3, 0x2, PT ;  /* 0x0000000200037446 */ /* 0x000fca0003800003 */
[----:B------:R-:W-:-:S04]  /*e1c0*/  IMAD.SHL.U32 R4, R3, 0x4, RZ ;  /* 0x0000000403047824 */ /* 0x000fc800078e00ff */
[----:B------:R-:W1:Y:S02]  /*e1d0*/  LDC R2, c[0x2][R4+0x414] ;  /* 0x0081050004027b82 */ /* 0x000e640000000800 */
[----:B-1----:R-:W-:-:S04]  /*e1e0*/  SHF.R.S32.HI R3, RZ, 0x1f, R2 ;  /* 0x0000001fff037819 */ /* 0x002fc80000011402 */
.L_x_603:
[----:B------:R-:W-:Y:S05]  /*e1f0*/  BRX R2 -0xe200                                                                                      (*"BRANCH_TARGETS .L_x_604,.L_x_605,.L_x_122"*) ;  /* 0xffffff1c02807949 */ /* 0x000fea000383ffff */
.L_x_605:
[----:B------:R-:W-:Y:S01]  /*e200*/  STG.E desc[UR8][R78.64+0xec], R17 ;  /* 0x0000ec114e007986 */ /* 0x000fe2000c101908 */
[----:B------:R-:W-:Y:S05]  /*e210*/  EXIT ;  /* 0x000000000000794d */ /* 0x000fea0003800000 */
.L_x_604:
[----:B------:R-:W-:Y:S01]  /*e220*/  STG.E desc[UR8][R78.64+0xe8], R18 ;  /* 0x0000e8124e007986 */ /* 0x000fe2000c101908 */
[----:B------:R-:W-:Y:S05]  /*e230*/  EXIT ;  /* 0x000000000000794d */ /* 0x000fea0003800000 */
.L_x_130:
[----:B------:R-:W-:-:S05]  /*e240*/  IMAD.MOV.U32 R3, RZ, RZ, -0x3c ;  /* 0xffffffc4ff037424 */ /* 0x000fca00078e00ff */
[----:B------:R-:W-:-:S05]  /*e250*/  VIADDMNMX.U32 R2, R0, R3, 0x3, PT ;  /* 0x0000000300027446 */ /* 0x000fca0003800003 */
[----:B------:R-:W-:-:S04]  /*e260*/  IMAD.SHL.U32 R4, R2, 0x4, RZ ;  /* 0x0000000402047824 */ /* 0x000fc800078e00ff */
[----:B------:R-:W1:Y:S02]  /*e270*/  LDC R2, c[0x2][R4+0x420] ;  /* 0x0081080004027b82 */ /* 0x000e640000000800 */
[----:B-1----:R-:W-:-:S04]  /*e280*/  SHF.R.S32.HI R3, RZ, 0x1f, R2 ;  /* 0x0000001fff037819 */ /* 0x002fc80000011402 */
.L_x_607:
[----:B------:R-:W-:Y:S05]  /*e290*/  BRX R2 -0xe2a0                                                                                      (*"BRANCH_TARGETS .L_x_608,.L_x_609,.L_x_610,.L_x_122"*) ;  /* 0xffffff1c02587949 */ /* 0x000fea000383ffff */
.L_x_610:
[----:B------:R-:W-:Y:S01]  /*e2a0*/  STG.E desc[UR8][R78.64+0xf8], R14 ;  /* 0x0000f80e4e007986 */ /* 0x000fe2000c101908 */
[----:B------:R-:W-:Y:S05]  /*e2b0*/  EXIT ;  /* 0x000000000000794d */ /* 0x000fea0003800000 */
.L_x_608:
[----:B------:R-:W-:Y:S01]  /*e2c0*/  STG.E desc[UR8][R78.64+0xf0], R16 ;  /* 0x0000f0104e007986 */ /* 0x000fe2000c101908 */
[----:B------:R-:W-:Y:S05]  /*e2d0*/  EXIT ;  /* 0x000000000000794d */ /* 0x000fea0003800000 */
.L_x_609:
[----:B------:R-:W-:Y:S01]  /*e2e0*/  STG.E desc[UR8][R78.64+0xf4], R15 ;  /* 0x0000f40f4e007986 */ /* 0x000fe2000c101908 */
[----:B------:R-:W-:Y:S05]  /*e2f0*/  EXIT ;  /* 0x000000000000794d */ /* 0x000fea0003800000 */
.L_x_127:
        /* <DEDUP_REMOVED lines=9> */
.L_x_612:
[----:B------:R-:W-:Y:S05]  /*e390*/  BRX R2 -0xe3a0                                                                                      (*"BRANCH_TARGETS .L_x_613,.L_x_614,.L_x_122"*) ;  /* 0xffffff1c02187949 */ /* 0x000fea000383ffff */
.L_x_614:
[----:B------:R-:W-:Y:S01]  /*e3a0*/  STG.E desc[UR8][R78.64+0x100], R12 ;  /* 0x0001000c4e007986 */ /* 0x000fe2000c101908 */
[----:B------:R-:W-:Y:S05]  /*e3b0*/  EXIT ;  /* 0x000000000000794d */ /* 0x000fea0003800000 */
.L_x_613:
[----:B------:R-:W-:Y:S01]  /*e3c0*/  STG.E desc[UR8][R78.64+0xfc], R13 ;  /* 0x0000fc0d4e007986 */ /* 0x000fe2000c101908 */
[----:B------:R-:W-:Y:S05]  /*e3d0*/  EXIT ;  /* 0x000000000000794d */ /* 0x000fea0003800000 */
.L_x_132:
[----:B------:R-:W-:-:S05]  /*e3e0*/  IMAD.MOV.U32 R3, RZ, RZ, -0x41 ;  /* 0xffffffbfff037424 */ /* 0x000fca00078e00ff */
[----:B------:R-:W-:-:S05]  /*e3f0*/  VIADDMNMX.U32 R2, R0, R3, 0x3, PT ;  /* 0x0000000300027446 */ /* 0x000fca0003800003 */
[----:B------:R-:W-:-:S04]  /*e400*/  IMAD.SHL.U32 R4, R2, 0x4, RZ ;  /* 0x0000000402047824 */ /* 0x000fc800078e00ff */
[----:B------:R-:W1:Y:S02]  /*e410*/  LDC R2, c[0x2][R4+0x43c] ;  /* 0x00810f0004027b82 */ /* 0x000e640000000800 */
[----:B-1----:R-:W-:-:S04]  /*e420*/  SHF.R.S32.HI R3, RZ, 0x1f, R2 ;  /* 0x0000001fff037819 */ /* 0x002fc80000011402 */
.L_x_616:
[----:B------:R-:W-:Y:S05]  /*e430*/  BRX R2 -0xe440                                                                                      (*"BRANCH_TARGETS .L_x_617,.L_x_618,.L_x_619,.L_x_122"*) ;  /* 0xffffff1802f07949 */ /* 0x000fea000383ffff */
.L_x_619:
[----:B------:R-:W-:Y:S01]  /*e440*/  STG.E desc[UR8][R78.64+0x10c], R9 ;  /* 0x00010c094e007986 */ /* 0x000fe2000c101908 */
[----:B------:R-:W-:Y:S05]  /*e450*/  EXIT ;  /* 0x000000000000794d */ /* 0x000fea0003800000 */
.L_x_617:
[----:B------:R-:W-:Y:S01]  /*e460*/  STG.E desc[UR8][R78.64+0x104], R11 ;  /* 0x0001040b4e007986 */ /* 0x000fe2000c101908 */
[----:B------:R-:W-:Y:S05]  /*e470*/  EXIT ;  /* 0x000000000000794d */ /* 0x000fea0003800000 */
.L_x_618:
[----:B------:R-:W-:Y:S01]  /*e480*/  STG.E desc[UR8][R78.64+0x108], R10 ;  /* 0x0001080a4e007986 */ /* 0x000fe2000c101908 */
[----:B------:R-:W-:Y:S05]  /*e490*/  EXIT ;  /* 0x000000000000794d */ /* 0x000fea0003800000 */
.L_x_131:
[----:B------:R-:W-:-:S13]  /*e4a0*/  ISETP.GT.AND P0, PT, R0, 0x46, PT ;  /* 0x000000460000780c */ /* 0x000fda0003f04270 */
[----:B------:R-:W-:Y:S05]  /*e4b0*/  @P0 BRA `(.L_x_133) ;  /* 0x0000000000300947 */ /* 0x000fea0003800000 */
[----:B------:R-:W-:-:S05]  /*e4c0*/  IMAD.MOV.U32 R3, RZ, RZ, -0x44 ;  /* 0xffffffbcff037424 */ /* 0x000fca00078e00ff */
[----:B------:R-:W-:-:S05]  /*e4d0*/  VIADDMNMX.U32 R2, R0, R3, 0x3, PT ;  /* 0x0000000300027446 */ /* 0x000fca0003800003 */
[----:B------:R-:W-:-:S04]  /*e4e0*/  IMAD.SHL.U32 R4, R2, 0x4, RZ ;  /* 0x0000000402047824 */ /* 0x000fc800078e00ff */
[----:B------:R-:W1:Y:S02]  /*e4f0*/  LDC R2, c[0x2][R4+0x44c] ;  /* 0x0081130004027b82 */ /* 0x000e640000000800 */
[----:B-1----:R-:W-:-:S04]  /*e500*/  SHF.R.S32.HI R3, RZ, 0x1f, R2 ;  /* 0x0000001fff037819 */ /* 0x002fc80000011402 */
.L_x_621:
[----:B------:R-:W-:Y:S05]  /*e510*/  BRX R2 -0xe520                                                                                      (*"BRANCH_TARGETS .L_x_622,.L_x_623,.L_x_624,.L_x_122"*) ;  /* 0xffffff1802b87949 */ /* 0x000fea000383ffff */
.L_x_624:
[----:B------:R-:W-:Y:S01]  /*e520*/  STG.E desc[UR8][R78.64+0x118], R6 ;  /* 0x000118064e007986 */ /* 0x000fe2000c101908 */
[----:B------:R-:W-:Y:S05]  /*e530*/  EXIT ;  /* 0x000000000000794d */ /* 0x000fea0003800000 */
.L_x_622:
[----:B------:R-:W-:Y:S01]  /*e540*/  STG.E desc[UR8][R78.64+0x110], R8 ;  /* 0x000110084e007986 */ /* 0x000fe2000c101908 */
[----:B------:R-:W-:Y:S05]  /*e550*/  EXIT ;  /* 0x000000000000794d */ /* 0x000fea0003800000 */
.L_x_623:
[----:B------:R-:W-:Y:S01]  /*e560*/  STG.E desc[UR8][R78.64+0x114], R7 ;  /* 0x000114074e007986 */ /* 0x000fe2000c101908 */
[----:B------:R-:W-:Y:S05]  /*e570*/  EXIT ;  /* 0x000000000000794d */ /* 0x000fea0003800000 */
.L_x_133:
[----:B------:R-:W-:-:S05]  /*e580*/  IMAD.MOV.U32 R7, RZ, RZ, -0x47 ;  /* 0xffffffb9ff077424 */ /* 0x000fca00078e00ff */
[----:B------:R-:W-:-:S05]  /*e590*/  VIADDMNMX.U32 R2, R0, R7, 0x2, PT ;  /* 0x0000000200027446 */ /* 0x000fca0003800007 */
[----:B------:R-:W-:-:S04]  /*e5a0*/  IMAD.SHL.U32 R2, R2, 0x4, RZ ;  /* 0x0000000402027824 */ /* 0x000fc800078e00ff */
[----:B------:R-:W1:Y:S02]  /*e5b0*/  LDC R6, c[0x2][R2+0x45c] ;  /* 0x0081170002067b82 */ /* 0x000e640000000800 */
[----:B-1----:R-:W-:-:S04]  /*e5c0*/  SHF.R.S32.HI R7, RZ, 0x1f, R6 ;  /* 0x0000001fff077819 */ /* 0x002fc80000011406 */
.L_x_626:
[----:B------:R-:W-:Y:S05]  /*e5d0*/  BRX R6 -0xe5e0                                                                                      (*"BRANCH_TARGETS .L_x_627,.L_x_628,.L_x_629"*) ;  /* 0xffffff1806887949 */ /* 0x000fea000383ffff */
.L_x_629:
[----:B------:R-:W-:-:S13]  /*e5e0*/  ISETP.NE.AND P0, PT, R0, 0x49, PT ;  /* 0x000000490000780c */ /* 0x000fda0003f05270 */
[----:B------:R1:W-:Y:S02]  /*e5f0*/  @!P0 STG.E desc[UR8][R78.64+0x124], R3 ;  /* 0x000124034e008986 */ /* 0x0003e4000c101908 */
.L_x_122:
[----:B------:R-:W-:Y:S05]  /*e600*/  BSYNC.RECONVERGENT B0 ;  /* 0x0000000000007941 */ /* 0x000fea0003800200 */
.L_x_116:
        /* <DEDUP_REMOVED lines=15> */
.L_x_139:
[----:B------:R-:W-:Y:S01]  /*e700*/  STG.E desc[UR8][R78.64+0x128], R84 ;  /* 0x000128544e007986 */ /* 0x000fe2000c101908 */
[----:B------:R-:W-:Y:S05]  /*e710*/  EXIT ;  /* 0x000000000000794d */ /* 0x000fea0003800000 */
.L_x_138:
[----:B-1----:R-:W-:-:S05]  /*e720*/  IMAD.MOV.U32 R3, RZ, RZ, -0x4c ;  /* 0xffffffb4ff037424 */ /* 0x002fca00078e00ff */
[----:B------:R-:W-:-:S05]  /*e730*/  VIADDMNMX.U32 R2, R0, R3, 0x3, PT ;  /* 0x0000000300027446 */ /* 0x000fca0003800003 */
[----:B------:R-:W-:-:S04]  /*e740*/  IMAD.SHL.U32 R4, R2, 0x4, RZ ;  /* 0x0000000402047824 */ /* 0x000fc800078e00ff */
[----:B------:R-:W1:Y:S02]  /*e750*/  LDC R2, c[0x2][R4+0x468] ;  /* 0x00811a0004027b82 */ /* 0x000e640000000800 */
[----:B-1----:R-:W-:-:S04]  /*e760*/  SHF.R.S32.HI R3, RZ, 0x1f, R2 ;  /* 0x0000001fff037819 */ /* 0x002fc80000011402 */
.L_x_630:
[----:B------:R-:W-:Y:S05]  /*e770*/  BRX R2 -0xe780                                                                                      (*"BRANCH_TARGETS .L_x_631,.L_x_632,.L_x_633,.L_x_140"*) ;  /* 0xffffff1802207949 */ /* 0x000fea000383ffff */
.L_x_633:
[----:B------:R-:W-:Y:S01]  /*e780*/  STG.E desc[UR8][R78.64+0x138], R88 ;  /* 0x000138584e007986 */ /* 0x000fe2000c101908 */
[----:B------:R-:W-:Y:S05]  /*e790*/  EXIT ;  /* 0x000000000000794d */ /* 0x000fea0003800000 */
.L_x_631:
[----:B------:R-:W-:Y:S01]  /*e7a0*/  STG.E desc[UR8][R78.64+0x130], R86 ;  /* 0x000130564e007986 */ /* 0x000fe2000c101908 */
[----:B------:R-:W-:Y:S05]  /*e7b0*/  EXIT ;  /* 0x000000000000794d */ /* 0x000fea0003800000 */
.L_x_632:
[----:B------:R-:W-:Y:S01]  /*e7c0*/  STG.E desc[UR8][R78.64+0x134], R87 ;  /* 0x000134574e007986 */ /* 0x000fe2000c101908 */
[----:B------:R-:W-:Y:S05]  /*e7d0*/  EXIT ;  /* 0x000000000000794d */ /* 0x000fea0003800000 */
.L_x_137:
[----:B------:R-:W-:-:S13]  /*e7e0*/  ISETP.GT.AND P0, PT, R0, 0x50, PT ;  /* 0x000000500000780c */ /* 0x000fda0003f04270 */
[----:B------:R-:W-:Y:S05]  /*e7f0*/  @P0 BRA `(.L_x_141) ;  /* 0x0000000000280947 */ /* 0x000fea0003800000 */
[----:B-1----:R-:W-:-:S05]  /*e800*/  IMAD.MOV.U32 R3, RZ, RZ, -0x4f ;  /* 0xffffffb1ff037424 */ /* 0x002fca00078e00ff */
[----:B------:R-:W-:-:S05]  /*e810*/  VIADDMNMX.U32 R2, R0, R3, 0x2, PT ;  /* 0x0000000200027446 */ /* 0x000fca0003800003 */
[----:B------:R-:W-:-:S04]  /*e820*/  IMAD.SHL.U32 R4, R2, 0x4, RZ ;  /* 0x0000000402047824 */ /* 0x000fc800078e00ff */
[----:B------:R-:W1:Y:S02]  /*e830*/  LDC R2, c[0x2][R4+0x478] ;  /* 0x00811e0004027b82 */ /* 0x000e640000000800 */
[----:B-1----:R-:W-:-:S04]  /*e840*/  SHF.R.S32.HI R3, RZ, 0x1f, R2 ;  /* 0x0000001fff037819 */ /* 0x002fc80000011402 */
.L_x_635:
[----:B------:R-:W-:Y:S05]  /*e850*/  BRX R2 -0xe860                                                                                      (*"BRANCH_TARGETS .L_x_636,.L_x_637,.L_x_140"*) ;  /* 0xffffff1402e87949 */ /* 0x000fea000383ffff */
.L_x_637:
[----:B------:R-:W-:Y:S01]  /*e860*/  STG.E desc[UR8][R78.64+0x140], R90 ;  /* 0x0001405a4e007986 */ /* 0x000fe2000c101908 */
[----:B------:R-:W-:Y:S05]  /*e870*/  EXIT ;  /* 0x000000000000794d */ /* 0x000fea0003800000 */
.L_x_636:
[----:B------:R-:W-:Y:S01]  /*e880*/  STG.E desc[UR8][R78.64+0x13c], R89 ;  /* 0x00013c594e007986 */ /* 0x000fe2000c101908 */
[----:B------:R-:W-:Y:S05]  /*e890*/  EXIT ;  /* 0x000000000000794d */ /* 0x000fea0003800000 */
.L_x_141:
[----:B-1----:R-:W-:-:S05]  /*e8a0*/  IMAD.MOV.U32 R3, RZ, RZ, -0x51 ;  /* 0xffffffafff037424 */ /* 0x002fca00078e00ff */
[----:B------:R-:W-:-:S05]  /*e8b0*/  VIADDMNMX.U32 R2, R0, R3, 0x3, PT ;  /* 0x0000000300027446 */ /* 0x000fca0003800003 */
[----:B------:R-:W-:-:S04]  /*e8c0*/  IMAD.SHL.U32 R4, R2, 0x4, RZ ;  /* 0x0000000402047824 */ /* 0x000fc800078e00ff */
[----:B------:R-:W1:Y:S02]  /*e8d0*/  LDC R2, c[0x2][R4+0x484] ;  /* 0x0081210004027b82 */ /* 0x000e640000000800 */
[----:B-1----:R-:W-:-:S04]  /*e8e0*/  SHF.R.S32.HI R3, RZ, 0x1f, R2 ;  /* 0x0000001fff037819 */ /* 0x002fc80000011402 */
.L_x_639:
[----:B------:R-:W-:Y:S05]  /*e8f0*/  BRX R2 -0xe900                                                                                      (*"BRANCH_TARGETS .L_x_640,.L_x_641,.L_x_642,.L_x_140"*) ;  /* 0xffffff1402c07949 */ /* 0x000fea000383ffff */
.L_x_642:
[----:B------:R-:W-:Y:S01]  /*e900*/  STG.E desc[UR8][R78.64+0x14c], R93 ;  /* 0x00014c5d4e007986 */ /* 0x000fe2000c101908 */
[----:B------:R-:W-:Y:S05]  /*e910*/  EXIT ;  /* 0x000000000000794d */ /* 0x000fea0003800000 */
.L_x_640:
[----:B------:R-:W-:Y:S01]  /*e920*/  STG.E desc[UR8][R78.64+0x144], R91 ;  /* 0x0001445b4e007986 */ /* 0x000fe2000c101908 */
[----:B------:R-:W-:Y:S05]  /*e930*/  EXIT ;  /* 0x000000000000794d */ /* 0x000fea0003800000 */
.L_x_641:
[----:B------:R-:W-:Y:S01]  /*e940*/  STG.E desc[UR8][R78.64+0x148], R92 ;  /* 0x0001485c4e007986 */ /* 0x000fe2000c101908 */
[----:B------:R-:W-:Y:S05]  /*e950*/  EXIT ;  /* 0x000000000000794d */ /* 0x000fea0003800000 */
.L_x_136:
[----:B------:R-:W-:-:S13]  /*e960*/  ISETP.GT.AND P0, PT, R0, 0x58, PT ;  /* 0x000000580000780c */ /* 0x000fda0003f04270 */
[----:B------:R-:W-:Y:S05]  /*e970*/  @P0 BRA `(.L_x_142) ;  /* 0x0000000000600947 */ /* 0x000fea0003800000 */
[----:B------:R-:W-:-:S13]  /*e980*/  ISETP.GT.AND P0, PT, R0, 0x55, PT ;  /* 0x000000550000780c */ /* 0x000fda0003f04270 */
[----:B------:R-:W-:Y:S05]  /*e990*/  @P0 BRA `(.L_x_143) ;  /* 0x0000000000280947 */ /* 0x000fea0003800000 */
[----:B-1----:R-:W-:-:S05]  /*e9a0*/  IMAD.MOV.U32 R3, RZ, RZ, -0x54 ;  /* 0xffffffacff037424 */ /* 0x002fca00078e00ff */
[----:B------:R-:W-:-:S05]  /*e9b0*/  VIADDMNMX.U32 R3, R0, R3, 0x2, PT ;  /* 0x0000000200037446 */ /* 0x000fca0003800003 */
[----:B------:R-:W-:-:S04]  /*e9c0*/  IMAD.SHL.U32 R4, R3, 0x4, RZ ;  /* 0x0000000403047824 */ /* 0x000fc800078e00ff */
[----:B------:R-:W1:Y:S02]  /*e9d0*/  LDC R2, c[0x2][R4+0x494] ;  /* 0x0081250004027b82 */ /* 0x000e640000000800 */
[----:B-1----:R-:W-:-:S04]  /*e9e0*/  SHF.R.S32.HI R3, RZ, 0x1f, R2 ;  /* 0x0000001fff037819 */ /* 0x002fc80000011402 */
.L_x_644:
[----:B------:R-:W-:Y:S05]  /*e9f0*/  BRX R2 -0xea00                                                                                      (*"BRANCH_TARGETS .L_x_645,.L_x_646,.L_x_140"*) ;  /* 0xffffff1402807949 */ /* 0x000fea000383ffff */
.L_x_646:
[----:B------:R-:W-:Y:S01]  /*ea00*/  STG.E desc[UR8][R78.64+0x154], R95 ;  /* 0x0001545f4e007986 */ /* 0x000fe2000c101908 */
[----:B------:R-:W-:Y:S05]  /*ea10*/  EXIT ;  /* 0x000000000000794d */ /* 0x000fea0003800000 */
.L_x_645:
[----:B------:R-:W-:Y:S01]  /*ea20*/  STG.E desc[UR8][R78.64+0x150], R94 ;  /* 0x0001505e4e007986 */ /* 0x000fe2000c101908 */
[----:B------:R-:W-:Y:S05]  /*ea30*/  EXIT ;  /* 0x000000000000794d */ /* 0x000fea0003800000 */
.L_x_143:
[----:B-1----:R-:W-:-:S05]  /*ea40*/  IMAD.MOV.U32 R3, RZ, RZ, -0x56 ;  /* 0xffffffaaff037424 */ /* 0x002fca00078e00ff */
[----:B------:R-:W-:-:S05]  /*ea50*/  VIADDMNMX.U32 R2, R0, R3, 0x3, PT ;  /* 0x0000000300027446 */ /* 0x000fca0003800003 */
[----:B------:R-:W-:-:S04]  /*ea60*/  IMAD.SHL.U32 R4, R2, 0x4, RZ ;  /* 0x0000000402047824 */ /* 0x000fc800078e00ff */
[----:B------:R-:W1:Y:S02]  /*ea70*/  LDC R2, c[0x2][R4+0x4a0] ;  /* 0x0081280004027b82 */ /* 0x000e640000000800 */
[----:B-1----:R-:W-:-:S04]  /*ea80*/  SHF.R.S32.HI R3, RZ, 0x1f, R2 ;  /* 0x0000001fff037819 */ /* 0x002fc80000011402 */
.L_x_648:
[----:B------:R-:W-:Y:S05]  /*ea90*/  BRX R2 -0xeaa0                                                                                      (*"BRANCH_TARGETS .L_x_649,.L_x_650,.L_x_651,.L_x_140"*) ;  /* 0xffffff1402587949 */ /* 0x000fea000383ffff */
.L_x_651:
[----:B------:R-:W-:Y:S01]  /*eaa0*/  STG.E desc[UR8][R78.64+0x160], R98 ;  /* 0x000160624e007986 */ /* 0x000fe2000c101908 */
[----:B------:R-:W-:Y:S05]  /*eab0*/  EXIT ;  /* 0x000000000000794d */ /* 0x000fea0003800000 */
.L_x_649:
[----:B------:R-:W-:Y:S01]  /*eac0*/  STG.E desc[UR8][R78.64+0x158], R96 ;  /* 0x000158604e007986 */ /* 0x000fe2000c101908 */
[----:B------:R-:W-:Y:S05]  /*ead0*/  EXIT ;  /* 0x000000000000794d */ /* 0x000fea0003800000 */
.L_x_650:
[----:B------:R-:W-:Y:S01]  /*eae0*/  STG.E desc[UR8][R78.64+0x15c], R97 ;  /* 0x00015c614e007986 */ /* 0x000fe2000c101908 */
[----:B------:R-:W-:Y:S05]  /*eaf0*/  EXIT ;  /* 0x000000000000794d */ /* 0x000fea0003800000 */
.L_x_142:
[----:B------:R-:W-:-:S13]  /*eb00*/  ISETP.GT.AND P0, PT, R0, 0x5b, PT ;  /* 0x0000005b0000780c */ /* 0x000fda0003f04270 */
[----:B------:R-:W-:Y:S05]  /*eb10*/  @P0 BRA `(.L_x_144) ;  /* 0x0000000000300947 */ /* 0x000fea0003800000 */
[----:B-1----:R-:W-:-:S05]  /*eb20*/  IMAD.MOV.U32 R3, RZ, RZ, -0x59 ;  /* 0xffffffa7ff037424 */ /* 0x002fca00078e00ff */
[----:B------:R-:W-:-:S05]  /*eb30*/  VIADDMNMX.U32 R2, R0, R3, 0x3, PT ;  /* 0x0000000300027446 */ /* 0x000fca0003800003 */
[----:B------:R-:W-:-:S04]  /*eb40*/  IMAD.SHL.U32 R4, R2, 0x4, RZ ;  /* 0x0000000402047824 */ /* 0x000fc800078e00ff */
[----:B------:R-:W1:Y:S02]  /*eb50*/  LDC R2, c[0x2][R4+0x4b0] ;  /* 0x00812c0004027b82 */ /* 0x000e640000000800 */
[----:B-1----:R-:W-:-:S04]  /*eb60*/  SHF.R.S32.HI R3, RZ, 0x1f, R2 ;  /* 0x0000001fff037819 */ /* 0x002fc80000011402 */
.L_x_653:
[----:B------:R-:W-:Y:S05]  /*eb70*/  BRX R2 -0xeb80                                                                                      (*"BRANCH_TARGETS .L_x_654,.L_x_655,.L_x_656,.L_x_140"*) ;  /* 0xffffff1402207949 */ /* 0x000fea000383ffff */
.L_x_656:
[----:B------:R-:W-:Y:S01]  /*eb80*/  STG.E desc[UR8][R78.64+0x16c], R101 ;  /* 0x00016c654e007986 */ /* 0x000fe2000c101908 */
[----:B------:R-:W-:Y:S05]  /*eb90*/  EXIT ;  /* 0x000000000000794d */ /* 0x000fea0003800000 */
.L_x_654:
[----:B------:R-:W-:Y:S01]  /*eba0*/  STG.E desc[UR8][R78.64+0x164], R99 ;  /* 0x000164634e007986 */ /* 0x000fe2000c101908 */
[----:B------:R-:W-:Y:S05]  /*ebb0*/  EXIT ;  /* 0x000000000000794d */ /* 0x000fea0003800000 */
.L_x_655:
[----:B------:R-:W-:Y:S01]  /*ebc0*/  STG.E desc[UR8][R78.64+0x168], R100 ;  /* 0x000168644e007986 */ /* 0x000fe2000c101908 */
[----:B------:R-:W-:Y:S05]  /*ebd0*/  EXIT ;  /* 0x000000000000794d */ /* 0x000fea0003800000 */
.L_x_144:
[----:B-1----:R-:W-:-:S05]  /*ebe0*/  IMAD.MOV.U32 R3, RZ, RZ, -0x5c ;  /* 0xffffffa4ff037424 */ /* 0x002fca00078e00ff */
[----:B------:R-:W-:-:S05]  /*ebf0*/  VIADDMNMX.U32 R2, R0, R3, 0x3, PT ;  /* 0x0000000300027446 */ /* 0x000fca0003800003 */
[----:B------:R-:W-:-:S04]  /*ec00*/  IMAD.SHL.U32 R4, R2, 0x4, RZ ;  /* 0x0000000402047824 */ /* 0x000fc800078e00ff */
[----:B------:R-:W1:Y:S02]  /*ec10*/  LDC R2, c[0x2][R4+0x4c0] ;  /* 0x0081300004027b82 */ /* 0x000e640000000800 */
[----:B-1----:R-:W-:-:S04]  /*ec20*/  SHF.R.S32.HI R3, RZ, 0x1f, R2 ;  /* 0x0000001fff037819 */ /* 0x002fc80000011402 */
.L_x_658:
[----:B------:R-:W-:Y:S05]  /*ec30*/  BRX R2 -0xec40                                                                                      (*"BRANCH_TARGETS .L_x_659,.L_x_660,.L_x_661,.L_x_140"*) ;  /* 0xffffff1002f07949 */ /* 0x000fea000383ffff */
.L_x_661:
[----:B------:R-:W-:Y:S01]  /*ec40*/  STG.E desc[UR8][R78.64+0x178], R104 ;  /* 0x000178684e007986 */ /* 0x000fe2000c101908 */
[----:B------:R-:W-:Y:S05]  /*ec50*/  EXIT ;  /* 0x000000000000794d */ /* 0x000fea0003800000 */
.L_x_659:
[----:B------:R-:W-:Y:S01]  /*ec60*/  STG.E desc[UR8][R78.64+0x170], R102 ;  /* 0x000170664e007986 */ /* 0x000fe2000c101908 */
[----:B------:R-:W-:Y:S05]  /*ec70*/  EXIT ;  /* 0x000000000000794d */ /* 0x000fea0003800000 */
.L_x_660:
[----:B------:R-:W-:Y:S01]  /*ec80*/  STG.E desc[UR8][R78.64+0x174], R103 ;  /* 0x000174674e007986 */ /* 0x000fe2000c101908 */
[----:B------:R-:W-:Y:S05]  /*ec90*/  EXIT ;  /* 0x000000000000794d */ /* 0x000fea0003800000 */
.L_x_135:
[----:B------:R-:W-:-:S13]  /*eca0*/  ISETP.GT.AND P0, PT, R0, 0x68, PT ;  /* 0x000000680000780c */ /* 0x000fda0003f04270 */
[----:B------:R-:W-:Y:S05]  /*ecb0*/  @P0 BRA `(.L_x_145) ;  /* 0x0000000000c80947 */ /* 0x000fea0003800000 */
        /* <DEDUP_REMOVED lines=9> */
.L_x_663:
[----:B------:R-:W-:Y:S05]  /*ed50*/  BRX R2 -0xed60                                                                                      (*"BRANCH_TARGETS .L_x_664,.L_x_665,.L_x_140"*) ;  /* 0xffffff1002a87949 */ /* 0x000fea000383ffff */
.L_x_665:
[----:B------:R-:W-:Y:S01]  /*ed60*/  STG.E desc[UR8][R78.64+0x180], R106 ;  /* 0x0001806a4e007986 */ /* 0x000fe2000c101908 */
[----:B------:R-:W-:Y:S05]  /*ed70*/  EXIT ;  /* 0x000000000000794d */ /* 0x000fea0003800000 */
.L_x_664:
[----:B------:R-:W-:Y:S01]  /*ed80*/  STG.E desc[UR8][R78.64+0x17c], R105 ;  /* 0x00017c694e007986 */ /* 0x000fe2000c101908 */
[----:B------:R-:W-:Y:S05]  /*ed90*/  EXIT ;  /* 0x000000000000794d */ /* 0x000fea0003800000 */
.L_x_147:
[----:B-1----:R-:W-:-:S05]  /*eda0*/  IMAD.MOV.U32 R3, RZ, RZ, -0x61 ;  /* 0xffffff9fff037424 */ /* 0x002fca00078e00ff */
[----:B------:R-:W-:-:S05]  /*edb0*/  VIADDMNMX.U32 R2, R0, R3, 0x3, PT ;  /* 0x0000000300027446 */ /* 0x000fca0003800003 */
[----:B------:R-:W-:-:S04]  /*edc0*/  IMAD.SHL.U32 R4, R2, 0x4, RZ ;  /* 0x0000000402047824 */ /* 0x000fc800078e00ff */
[----:B------:R-:W1:Y:S02]  /*edd0*/  LDC R2, c[0x2][R4+0x4dc] ;  /* 0x0081370004027b82 */ /* 0x000e640000000800 */
[----:B-1----:R-:W-:-:S04]  /*ede0*/  SHF.R.S32.HI R3, RZ, 0x1f, R2 ;  /* 0x0000001fff037819 */ /* 0x002fc80000011402 */
.L_x_667:
[----:B------:R-:W-:Y:S05]  /*edf0*/  BRX R2 -0xee00                                                                                      (*"BRANCH_TARGETS .L_x_668,.L_x_669,.L_x_670,.L_x_140"*) ;  /* 0xffffff1002807949 */ /* 0x000fea000383ffff */
.L_x_670:
[----:B------:R-:W-:Y:S01]  /*ee00*/  STG.E desc[UR8][R78.64+0x18c], R109 ;  /* 0x00018c6d4e007986 */ /* 0x000fe2000c101908 */
[----:B------:R-:W-:Y:S05]  /*ee10*/  EXIT ;  /* 0x000000000000794d */ /* 0x000fea0003800000 */
.L_x_668:
[----:B------:R-:W-:Y:S01]  /*ee20*/  STG.E desc[UR8][R78.64+0x184], R107 ;  /* 0x0001846b4e007986 */ /* 0x000fe2000c101908 */
[----:B------:R-:W-:Y:S05]  /*ee30*/  EXIT ;  /* 0x000000000000794d */ /* 0x000fea0003800000 */
.L_x_669:
[----:B------:R-:W-:Y:S01]  /*ee40*/  STG.E desc[UR8][R78.64+0x188], R108 ;  /* 0x0001886c4e007986 */ /* 0x000fe2000c101908 */
[----:B------:R-:W-:Y:S05]  /*ee50*/  EXIT ;  /* 0x000000000000794d */ /* 0x000fea0003800000 */
.L_x_146:
[----:B------:R-:W-:-:S13]  /*ee60*/  ISETP.GT.AND P0, PT, R0, 0x65, PT ;  /* 0x000000650000780c */ /* 0x000fda0003f04270 */
[----:B------:R-:W-:Y:S05]  /*ee70*/  @P0 BRA `(.L_x_148) ;  /* 0x0000000000280947 */ /* 0x000fea0003800000 */
[----:B-1----:R-:W-:-:S05]  /*ee80*/  IMAD.MOV.U32 R3, RZ, RZ, -0x64 ;  /* 0xffffff9cff037424 */ /* 0x002fca00078e00ff */
[----:B------:R-:W-:-:S05]  /*ee90*/  VIADDMNMX.U32 R3, R0, R3, 0x2, PT ;  /* 0x0000000200037446 */ /* 0x000fca0003800003 */
[----:B------:R-:W-:-:S04]  /*eea0*/  IMAD.SHL.U32 R4, R3, 0x4, RZ ;  /* 0x0000000403047824 */ /* 0x000fc800078e00ff */
[----:B------:R-:W1:Y:S02]  /*eeb0*/  LDC R2, c[0x2][R4+0x4ec] ;  /* 0x00813b0004027b82 */ /* 0x000e640000000800 */
[----:B-1----:R-:W-:-:S04]  /*eec0*/  SHF.R.S32.HI R3, RZ, 0x1f, R2 ;  /* 0x0000001fff037819 */ /* 0x002fc80000011402 */
.L_x_672:
[----:B------:R-:W-:Y:S05]  /*eed0*/  BRX R2 -0xeee0                                                                                      (*"BRANCH_TARGETS .L_x_673,.L_x_674,.L_x_140"*) ;  /* 0xffffff1002487949 */ /* 0x000fea000383ffff */
.L_x_674:
[----:B------:R-:W-:Y:S01]  /*eee0*/  STG.E desc[UR8][R78.64+0x194], R111 ;  /* 0x0001946f4e007986 */ /* 0x000fe2000c101908 */
[----:B------:R-:W-:Y:S05]  /*eef0*/  EXIT ;  /* 0x000000000000794d */ /* 0x000fea0003800000 */
.L_x_673:
[----:B------:R-:W-:Y:S01]  /*ef00*/  STG.E desc[UR8][R78.64+0x190], R110 ;  /* 0x0001906e4e007986 */ /* 0x000fe2000c101908 */
[----:B------:R-:W-:Y:S05]  /*ef10*/  EXIT ;  /* 0x000000000000794d */ /* 0x000fea0003800000 */
.L_x_148:
[----:B-1----:R-:W-:-:S05]  /*ef20*/  IMAD.MOV.U32 R3, RZ, RZ, -0x66 ;  /* 0xffffff9aff037424 */ /* 0x002fca00078e00ff */
[----:B------:R-:W-:-:S05]  /*ef30*/  VIADDMNMX.U32 R2, R0, R3, 0x3, PT ;  /* 0x0000000300027446 */ /* 0x000fca0003800003 */
[----:B------:R-:W-:-:S04]  /*ef40*/  IMAD.SHL.U32 R4, R2, 0x4, RZ ;  /* 0x0000000402047824 */ /* 0x000fc800078e00ff */
[----:B------:R-:W1:Y:S02]  /*ef50*/  LDC R2, c[0x2][R4+0x4f8] ;  /* 0x00813e0004027b82 */ /* 0x000e640000000800 */
[----:B-1----:R-:W-:-:S04]  /*ef60*/  SHF.R.S32.HI R3, RZ, 0x1f, R2 ;  /* 0x0000001fff037819 */ /* 0x002fc80000011402 */
.L_x_676:
[----:B------:R-:W-:Y:S05]  /*ef70*/  BRX R2 -0xef80                                                                                      (*"BRANCH_TARGETS .L_x_677,.L_x_678,.L_x_679,.L_x_140"*) ;  /* 0xffffff1002207949 */ /* 0x000fea000383ffff */
.L_x_679:
[----:B------:R-:W-:Y:S01]  /*ef80*/  STG.E desc[UR8][R78.64+0x1a0], R114 ;  /* 0x0001a0724e007986 */ /* 0x000fe2000c101908 */
[----:B------:R-:W-:Y:S05]  /*ef90*/  EXIT ;  /* 0x000000000000794d */ /* 0x000fea0003800000 */
.L_x_677:
[----:B------:R-:W-:Y:S01]  /*efa0*/  STG.E desc[UR8][R78.64+0x198], R112 ;  /* 0x000198704e007986 */ /* 0x000fe2000c101908 */
[----:B------:R-:W-:Y:S05]  /*efb0*/  EXIT ;  /* 0x000000000000794d */ /* 0x000fea0003800000 */
.L_x_678:
[----:B------:R-:W-:Y:S01]  /*efc0*/  STG.E desc[UR8][R78.64+0x19c], R113 ;  /* 0x00019c714e007986 */ /* 0x000fe2000c101908 */
[----:B------:R-:W-:Y:S05]  /*efd0*/  EXIT ;  /* 0x000000000000794d */ /* 0x000fea0003800000 */
.L_x_145:
        /* <DEDUP_REMOVED lines=9> */
.L_x_681:
[----:B------:R-:W-:Y:S05]  /*f070*/  BRX R2 -0xf080                                                                                      (*"BRANCH_TARGETS .L_x_682,.L_x_683,.L_x_140"*) ;  /* 0xffffff0c02e07949 */ /* 0x000fea000383ffff */
.L_x_683:
[----:B------:R-:W-:Y:S01]  /*f080*/  STG.E desc[UR8][R78.64+0x1a8], R116 ;  /* 0x0001a8744e007986 */ /* 0x000fe2000c101908 */
[----:B------:R-:W-:Y:S05]  /*f090*/  EXIT ;  /* 0x000000000000794d */ /* 0x000fea0003800000 */
.L_x_682:
[----:B------:R-:W-:Y:S01]  /*f0a0*/  STG.E desc[UR8][R78.64+0x1a4], R115 ;  /* 0x0001a4734e007986 */ /* 0x000fe2000c101908 */
[----:B------:R-:W-:Y:S05]  /*f0b0*/  EXIT ;  /* 0x000000000000794d */ /* 0x000fea0003800000 */
.L_x_150:
[----:B-1----:R-:W-:-:S05]  /*f0c0*/  IMAD.MOV.U32 R3, RZ, RZ, -0x6b ;  /* 0xffffff95ff037424 */ /* 0x002fca00078e00ff */
[----:B------:R-:W-:-:S05]  /*f0d0*/  VIADDMNMX.U32 R2, R0, R3, 0x3, PT ;  /* 0x0000000300027446 */ /* 0x000fca0003800003 */
[----:B------:R-:W-:-:S04]  /*f0e0*/  IMAD.SHL.U32 R4, R2, 0x4, RZ ;  /* 0x0000000402047824 */ /* 0x000fc800078e00ff */
[----:B------:R-:W1:Y:S02]  /*f0f0*/  LDC R2, c[0x2][R4+0x514] ;  /* 0x0081450004027b82 */ /* 0x000e640000000800 */
[----:B-1----:R-:W-:-:S04]  /*f100*/  SHF.R.S32.HI R3, RZ, 0x1f, R2 ;  /* 0x0000001fff037819 */ /* 0x002fc80000011402 */
.L_x_685:
[----:B------:R-:W-:Y:S05]  /*f110*/  BRX R2 -0xf120                                                                                      (*"BRANCH_TARGETS .L_x_686,.L_x_687,.L_x_688,.L_x_140"*) ;  /* 0xffffff0c02b87949 */ /* 0x000fea000383ffff */
.L_x_688:
[----:B------:R-:W-:Y:S01]  /*f120*/  STG.E desc[UR8][R78.64+0x1b4], R119 ;  /* 0x0001b4774e007986 */ /* 0x000fe2000c101908 */
[----:B------:R-:W-:Y:S05]  /*f130*/  EXIT ;  /* 0x000000000000794d */ /* 0x000fea0003800000 */
.L_x_686:
[----:B------:R-:W-:Y:S01]  /*f140*/  STG.E desc[UR8][R78.64+0x1ac], R117 ;  /* 0x0001ac754e007986 */ /* 0x000fe2000c101908 */
[----:B------:R-:W-:Y:S05]  /*f150*/  EXIT ;  /* 0x000000000000794d */ /* 0x000fea0003800000 */
.L_x_687:
[----:B------:R-:W-:Y:S01]  /*f160*/  STG.E desc[UR8][R78.64+0x1b0], R118 ;  /* 0x0001b0764e007986 */ /* 0x000fe2000c101908 */
[----:B------:R-:W-:Y:S05]  /*f170*/  EXIT ;  /* 0x000000000000794d */ /* 0x000fea0003800000 */
.L_x_149:
[----:B------:R-:W-:-:S13]  /*f180*/  ISETP.GT.AND P0, PT, R0, 0x70, PT ;  /* 0x000000700000780c */ /* 0x000fda0003f04270 */
[----:B------:R-:W-:Y:S05]  /*f190*/  @P0 BRA `(.L_x_151) ;  /* 0x0000000000300947 */ /* 0x000fea0003800000 */
[----:B-1----:R-:W-:-:S05]  /*f1a0*/  IMAD.MOV.U32 R3, RZ, RZ, -0x6e ;  /* 0xffffff92ff037424 */ /* 0x002fca00078e00ff */
[----:B------:R-:W-:-:S05]  /*f1b0*/  VIADDMNMX.U32 R2, R0, R3, 0x3, PT ;  /* 0x0000000300027446 */ /* 0x000fca0003800003 */
[----:B------:R-:W-:-:S04]  /*f1c0*/  IMAD.SHL.U32 R4, R2, 0x4, RZ ;  /* 0x0000000402047824 */ /* 0x000fc800078e00ff */
[----:B------:R-:W1:Y:S02]  /*f1d0*/  LDC R2, c[0x2][R4+0x524] ;  /* 0x0081490004027b82 */ /* 0x000e640000000800 */
[----:B-1----:R-:W-:-:S04]  /*f1e0*/  SHF.R.S32.HI R3, RZ, 0x1f, R2 ;  /* 0x0000001fff037819 */ /* 0x002fc80000011402 */
.L_x_690:
[----:B------:R-:W-:Y:S05]  /*f1f0*/  BRX R2 -0xf200                                                                                      (*"BRANCH_TARGETS .L_x_691,.L_x_692,.L_x_693,.L_x_140"*) ;  /* 0xffffff0c02807949 */ /* 0x000fea000383ffff */
.L_x_693:
[----:B------:R-:W-:Y:S01]  /*f200*/  STG.E desc[UR8][R78.64+0x1c0], R122 ;  /* 0x0001c07a4e007986 */ /* 0x000fe2000c101908 */
[----:B------:R-:W-:Y:S05]  /*f210*/  EXIT ;  /* 0x000000000000794d */ /* 0x000fea0003800000 */
.L_x_691:
[----:B------:R-:W-:Y:S01]  /*f220*/  STG.E desc[UR8][R78.64+0x1b8], R120 ;  /* 0x0001b8784e007986 */ /* 0x000fe2000c101908 */
[----:B------:R-:W-:Y:S05]  /*f230*/  EXIT ;  /* 0x000000000000794d */ /* 0x000fea0003800000 */
.L_x_692:
[----:B------:R-:W-:Y:S01]  /*f240*/  STG.E desc[UR8][R78.64+0x1bc], R121 ;  /* 0x0001bc794e007986 */ /* 0x000fe2000c101908 */
[----:B------:R-:W-:Y:S05]  /*f250*/  EXIT ;  /* 0x000000000000794d */ /* 0x000fea0003800000 */
.L_x_151:
[----:B-1----:R-:W-:-:S05]  /*f260*/  IMAD.MOV.U32 R3, RZ, RZ, -0x71 ;  /* 0xffffff8fff037424 */ /* 0x002fca00078e00ff */
[----:B------:R-:W-:-:S05]  /*f270*/  VIADDMNMX.U32 R2, R0, R3, 0x2, PT ;  /* 0x0000000200027446 */ /* 0x000fca0003800003 */
[----:B------:R-:W-:-:S04]  /*f280*/  IMAD.SHL.U32 R4, R2, 0x4, RZ ;  /* 0x0000000402047824 */ /* 0x000fc800078e00ff */
[----:B------:R-:W1:Y:S02]  /*f290*/  LDC R2, c[0x2][R4+0x534] ;  /* 0x00814d0004027b82 */ /* 0x000e640000000800 */
[----:B-1----:R-:W-:-:S04]  /*f2a0*/  SHF.R.S32.HI R3, RZ, 0x1f, R2 ;  /* 0x0000001fff037819 */ /* 0x002fc80000011402 */
.L_x_695:
[----:B------:R-:W-:Y:S05]  /*f2b0*/  BRX R2 -0xf2c0                                                                                      (*"BRANCH_TARGETS .L_x_696,.L_x_697,.L_x_698"*) ;  /* 0xffffff0c02507949 */ /* 0x000fea000383ffff */
.L_x_698:
[----:B------:R-:W-:-:S13]  /*f2c0*/  ISETP.NE.AND P0, PT, R0, 0x73, PT ;  /* 0x000000730000780c */ /* 0x000fda0003f05270 */
[----:B------:R3:W-:Y:S02]  /*f2d0*/  @!P0 STG.E desc[UR8][R78.64+0x1cc], R125 ;  /* 0x0001cc7d4e008986 */ /* 0x0007e4000c101908 */
.L_x_140:
[----:B------:R-:W-:Y:S05]  /*f2e0*/  BSYNC.RECONVERGENT B0 ;  /* 0x0000000000007941 */ /* 0x000fea0003800200 */
.L_x_134:
[----:B------:R-:W-:Y:S01]  /*f2f0*/  ISETP.GT.AND P0, PT, R0, 0x79, PT ;  /* 0x000000790000780c */ /* 0x000fe20003f04270 */
[----:B------:R-:W-:-:S12]  /*f300*/  BSSY.RECONVERGENT B0, `(.L_x_152) ;  /* 0x0000037000007945 */ /* 0x000fd80003800200 */
        /* <DEDUP_REMOVED lines=8> */
.L_x_699:
[----:B------:R-:W-:Y:S05]  /*f390*/  BRX R2 -0xf3a0                                                                                      (*"BRANCH_TARGETS .L_x_700,.L_x_701,.L_x_702"*) ;  /* 0xffffff0c02187949 */ /* 0x000fea000383ffff */
.L_x_701:
[----:B------:R-:W-:Y:S01]  /*f3a0*/  STG.E desc[UR8][R78.64+0x1d4], R127 ;  /* 0x0001d47f4e007986 */ /* 0x000fe2000c101908 */
[----:B------:R-:W-:Y:S05]  /*f3b0*/  EXIT ;  /* 0x000000000000794d */ /* 0x000fea0003800000 */
.L_x_702:
[----:B------:R-:W-:-:S13]  /*f3c0*/  ISETP.NE.AND P0, PT, R0, 0x76, PT ;  /* 0x000000760000780c */ /* 0x000fda0003f05270 */
[----:B------:R-:W-:Y:S05]  /*f3d0*/  @P0 EXIT ;  /* 0x000000000000094d */ /* 0x000fea0003800000 */
[----:B------:R-:W-:Y:S01]  /*f3e0*/  STG.E desc[UR8][R78.64+0x1d8], R128 ;  /* 0x0001d8804e007986 */ /* 0x000fe2000c101908 */
[----:B------:R-:W-:Y:S05]  /*f3f0*/  EXIT ;  /* 0x000000000000794d */ /* 0x000fea0003800000 */
.L_x_700:
[----:B------:R-:W-:Y:S01]  /*f400*/  STG.E desc[UR8][R78.64+0x1d0], R126 ;  /* 0x0001d07e4e007986 */ /* 0x000fe2000c101908 */
[----:B------:R-:W-:Y:S05]  /*f410*/  EXIT ;  /* 0x000000000000794d */ /* 0x000fea0003800000 */
.L_x_154:
[----:B-1----:R-:W-:-:S05]  /*f420*/  IMAD.MOV.U32 R3, RZ, RZ, -0x77 ;  /* 0xffffff89ff037424 */ /* 0x002fca00078e00ff */
[----:B------:R-:W-:-:S05]  /*f430*/  VIADDMNMX.U32 R0, R0, R3, 0x3, PT ;  /* 0x0000000300007446 */ /* 0x000fca0003800003 */
[----:B------:R-:W-:-:S04]  /*f440*/  IMAD.SHL.U32 R0, R0, 0x4, RZ ;  /* 0x0000000400007824 */ /* 0x000fc800078e00ff */
[----:B------:R-:W1:Y:S02]  /*f450*/  LDC R2, c[0x2][R0+0x54c] ;  /* 0x0081530000027b82 */ /* 0x000e640000000800 */
[----:B-1----:R-:W-:-:S04]  /*f460*/  SHF.R.S32.HI R3, RZ, 0x1f, R2 ;  /* 0x0000001fff037819 */ /* 0x002fc80000011402 */
.L_x_703:
[----:B------:R-:W-:Y:S05]  /*f470*/  BRX R2 -0xf480                                                                                      (*"BRANCH_TARGETS .L_x_704,.L_x_705,.L_x_706,.L_x_707"*) ;  /* 0xffffff0802e07949 */ /* 0x000fea000383ffff */
.L_x_706:
[----:B------:R-:W-:Y:S01]  /*f480*/  STG.E desc[UR8][R78.64+0x1e4], R131 ;  /* 0x0001e4834e007986 */ /* 0x000fe2000c101908 */
[----:B------:R-:W-:Y:S05]  /*f490*/  EXIT ;  /* 0x000000000000794d */ /* 0x000fea0003800000 */
.L_x_704:
[----:B------:R-:W-:Y:S01]  /*f4a0*/  STG.E desc[UR8][R78.64+0x1dc], R129 ;  /* 0x0001dc814e007986 */ /* 0x000fe2000c101908 */
[----:B------:R-:W-:Y:S05]  /*f4b0*/  EXIT ;  /* 0x000000000000794d */ /* 0x000fea0003800000 */
.L_x_705:
[----:B------:R-:W-:Y:S01]  /*f4c0*/  STG.E desc[UR8][R78.64+0x1e0], R130 ;  /* 0x0001e0824e007986 */ /* 0x000fe2000c101908 */
[----:B------:R-:W-:Y:S05]  /*f4d0*/  EXIT ;  /* 0x000000000000794d */ /* 0x000fea0003800000 */
.L_x_153:
[----:B------:R-:W-:-:S13]  /*f4e0*/  ISETP.GT.AND P0, PT, R0, 0x7c, PT ;  /* 0x0000007c0000780c */ /* 0x000fda0003f04270 */
[----:B------:R-:W-:Y:S05]  /*f4f0*/  @P0 BRA `(.L_x_155) ;  /* 0x0000000000300947 */ /* 0x000fea0003800000 */
[----:B-1----:R-:W-:-:S05]  /*f500*/  IMAD.MOV.U32 R3, RZ, RZ, -0x7a ;  /* 0xffffff86ff037424 */ /* 0x002fca00078e00ff */
[----:B------:R-:W-:-:S05]  /*f510*/  VIADDMNMX.U32 R0, R0, R3, 0x3, PT ;  /* 0x0000000300007446 */ /* 0x000fca0003800003 */
[----:B------:R-:W-:-:S04]  /*f520*/  IMAD.SHL.U32 R0, R0, 0x4, RZ ;  /* 0x0000000400007824 */ /* 0x000fc800078e00ff */
[----:B------:R-:W1:Y:S02]  /*f530*/  LDC R2, c[0x2][R0+0x55c] ;  /* 0x0081570000027b82 */ /* 0x000e640000000800 */
[----:B-1----:R-:W-:-:S04]  /*f540*/  SHF.R.S32.HI R3, RZ, 0x1f, R2 ;  /* 0x0000001fff037819 */ /* 0x002fc80000011402 */
.L_x_708:
[----:B------:R-:W-:Y:S05]  /*f550*/  BRX R2 -0xf560                                                                                      (*"BRANCH_TARGETS .L_x_709,.L_x_710,.L_x_711,.L_x_707"*) ;  /* 0xffffff0802a87949 */ /* 0x000fea000383ffff */
.L_x_711:
[----:B------:R-:W-:Y:S01]  /*f560*/  STG.E desc[UR8][R78.64+0x1f0], R134 ;  /* 0x0001f0864e007986 */ /* 0x000fe2000c101908 */
[----:B------:R-:W-:Y:S05]  /*f570*/  EXIT ;  /* 0x000000000000794d */ /* 0x000fea0003800000 */
.L_x_709:
[----:B------:R-:W-:Y:S01]  /*f580*/  STG.E desc[UR8][R78.64+0x1e8], R132 ;  /* 0x0001e8844e007986 */ /* 0x000fe2000c101908 */
[----:B------:R-:W-:Y:S05]  /*f590*/  EXIT ;  /* 0x000000000000794d */ /* 0x000fea0003800000 */
.L_x_710:
[----:B------:R-:W-:Y:S01]  /*f5a0*/  STG.E desc[UR8][R78.64+0x1ec], R133 ;  /* 0x0001ec854e007986 */ /* 0x000fe2000c101908 */
[----:B------:R-:W-:Y:S05]  /*f5b0*/  EXIT ;  /* 0x000000000000794d */ /* 0x000fea0003800000 */
.L_x_155:
[----:B-1----:R-:W-:-:S05]  /*f5c0*/  IMAD.MOV.U32 R3, RZ, RZ, -0x7d ;  /* 0xffffff83ff037424 */ /* 0x002fca00078e00ff */
[----:B------:R-:W-:-:S05]  /*f5d0*/  VIADDMNMX.U32 R0, R0, R3, 0x3, PT ;  /* 0x0000000300007446 */ /* 0x000fca0003800003 */
[----:B------:R-:W-:-:S04]  /*f5e0*/  IMAD.SHL.U32 R0, R0, 0x4, RZ ;  /* 0x0000000400007824 */ /* 0x000fc800078e00ff */
[----:B------:R-:W1:Y:S02]  /*f5f0*/  LDC R2, c[0x2][R0+0x56c] ;  /* 0x00815b0000027b82 */ /* 0x000e640000000800 */
[----:B-1----:R-:W-:-:S04]  /*f600*/  SHF.R.S32.HI R3, RZ, 0x1f, R2 ;  /* 0x0000001fff037819 */ /* 0x002fc80000011402 */
.L_x_713:
[----:B------:R-:W-:Y:S05]  /*f610*/  BRX R2 -0xf620                                                                                      (*"BRANCH_TARGETS .L_x_714,.L_x_715,.L_x_716,.L_x_707"*) ;  /* 0xffffff0802787949 */ /* 0x000fea000383ffff */
.L_x_716:
[----:B------:R-:W-:Y:S01]  /*f620*/  STG.E desc[UR8][R78.64+0x1fc], R137 ;  /* 0x0001fc894e007986 */ /* 0x000fe2000c101908 */
[----:B------:R-:W-:Y:S05]  /*f630*/  EXIT ;  /* 0x000000000000794d */ /* 0x000fea0003800000 */
.L_x_714:
[----:B------:R-:W-:Y:S01]  /*f640*/  STG.E desc[UR8][R78.64+0x1f4], R135 ;  /* 0x0001f4874e007986 */ /* 0x000fe2000c101908 */
[----:B------:R-:W-:Y:S05]  /*f650*/  EXIT ;  /* 0x000000000000794d */ /* 0x000fea0003800000 */
.L_x_715:
[----:B------:R1:W-:Y:S02]  /*f660*/  STG.E desc[UR8][R78.64+0x1f8], R136 ;  /* 0x0001f8884e007986 */ /* 0x0003e4000c101908 */
.L_x_707:
[----:B------:R-:W-:Y:S05]  /*f670*/  BSYNC.RECONVERGENT B0 ;  /* 0x0000000000007941 */ /* 0x000fea0003800200 */
.L_x_152:
[----:B------:R-:W-:Y:S05]  /*f680*/  EXIT ;  /* 0x000000000000794d */ /* 0x000fea0003800000 */
.L_x_696:
[----:B------:R-:W-:Y:S01]  /*f690*/  STG.E desc[UR8][R78.64+0x1c4], R123 ;  /* 0x0001c47b4e007986 */ /* 0x000fe2000c101908 */
[----:B------:R-:W-:Y:S05]  /*f6a0*/  EXIT ;  /* 0x000000000000794d */ /* 0x000fea0003800000 */
.L_x_697:
[----:B------:R-:W-:Y:S01]  /*f6b0*/  STG.E desc[UR8][R78.64+0x1c8], R124 ;  /* 0x0001c87c4e007986 */ /* 0x000fe2000c101908 */
[----:B------:R-:W-:Y:S05]  /*f6c0*/  EXIT ;  /* 0x000000000000794d */ /* 0x000fea0003800000 */
.L_x_627:
[----:B------:R-:W-:Y:S01]  /*f6d0*/  STG.E desc[UR8][R78.64+0x11c], R5 ;  /* 0x00011c054e007986 */ /* 0x000fe2000c101908 */
[----:B------:R-:W-:Y:S05]  /*f6e0*/  EXIT ;  /* 0x000000000000794d */ /* 0x000fea0003800000 */
.L_x_628:
[----:B------:R-:W-:Y:S01]  /*f6f0*/  STG.E desc[UR8][R78.64+0x120], R4 ;  /* 0x000120044e007986 */ /* 0x000fe2000c101908 */
[----:B------:R-:W-:Y:S05]  /*f700*/  EXIT ;  /* 0x000000000000794d */ /* 0x000fea0003800000 */
.L_x_115:
[----:B------:R-:W-:Y:S01]  /*f710*/  STG.E desc[UR8][R78.64+0x78], R46 ;  /* 0x0000782e4e007986 */ /* 0x000fe2000c101908 */
[----:B------:R-:W-:Y:S05]  /*f720*/  EXIT ;  /* 0x000000000000794d */ /* 0x000fea0003800000 */
        .weak           $__internal_0_$__cuda_sm20_rcp_rn_f32_slowpath
        .type           $__internal_0_$__cuda_sm20_rcp_rn_f32_slowpath,@function
        .size           $__internal_0_$__cuda_sm20_rcp_rn_f32_slowpath,(.L_x_966 - $__internal_0_$__cuda_sm20_rcp_rn_f32_slowpath)
$__internal_0_$__cuda_sm20_rcp_rn_f32_slowpath:
[----:B------:R-:W-:-:S05]  /*f730*/  IMAD.SHL.U32 R3, R8, 0x2, RZ ;  /* 0x0000000208037824 */ /* 0x000fca00078e00ff */
[----:B------:R-:W-:Y:S01]  /*f740*/  SHF.R.U32.HI R10, RZ, 0x18, R3 ;  /* 0x00000018ff0a7819 */ /* 0x000fe20000011603 */
[----:B------:R-:W-:-:S03]  /*f750*/  IMAD.MOV.U32 R3, RZ, RZ, R8 ;  /* 0x000000ffff037224 */ /* 0x000fc600078e0008 */
[----:B------:R-:W-:-:S13]  /*f760*/  ISETP.NE.U32.AND P0, PT, R10, RZ, PT ;  /* 0x000000ff0a00720c */ /* 0x000fda0003f05070 */
[----:B------:R-:W-:Y:S05]  /*f770*/  @P0 BRA `(.L_x_156) ;  /* 0x00000000002c0947 */ /* 0x000fea0003800000 */
[----:B------:R-:W-:-:S05]  /*f780*/  IMAD.SHL.U32 R4, R3, 0x2, RZ ;  /* 0x0000000203047824 */ /* 0x000fca00078e00ff */
[----:B------:R-:W-:-:S13]  /*f790*/  ISETP.NE.AND P0, PT, R4, RZ, PT ;  /* 0x000000ff0400720c */ /* 0x000fda0003f05270 */
[----:B------:R0:W1:Y:S01]  /*f7a0*/  @!P0 MUFU.RCP R4, R3 ;  /* 0x0000000300048308 */ /* 0x0000620000001000 */
[----:B------:R-:W-:Y:S05]  /*f7b0*/  @!P0 BRA `(.L_x_157) ;  /* 0x0000000000a48947 */ /* 0x000fea0003800000 */
[----:B------:R-:W-:-:S04]  /*f7c0*/  FFMA R5, R3, 1.84467440737095516160e+19, RZ ;  /* 0x5f80000003057823 */ /* 0x000fc800000000ff */
[----:B-1----:R-:W0:Y:S02]  /*f7d0*/  MUFU.RCP R4, R5 ;  /* 0x0000000500047308 */ /* 0x002e240000001000 */
[----:B0-----:R-:W-:-:S04]  /*f7e0*/  FFMA R3, R5, R4, -1 ;  /* 0xbf80000005037423 */ /* 0x001fc80000000004 */
[----:B------:R-:W-:-:S04]  /*f7f0*/  FADD.FTZ R3, -R3, -RZ ;  /* 0x800000ff03037221 */ /* 0x000fc80000010100 */
[----:B------:R-:W-:-:S04]  /*f800*/  FFMA R3, R4, R3, R4 ;  /* 0x0000000304037223 */ /* 0x000fc80000000004 */
[----:B------:R-:W-:Y:S01]  /*f810*/  FFMA R4, R3, 1.84467440737095516160e+19, RZ ;  /* 0x5f80000003047823 */ /* 0x000fe200000000ff */
[----:B------:R-:W-:Y:S06]  /*f820*/  BRA `(.L_x_157) ;  /* 0x0000000000887947 */ /* 0x000fec0003800000 */
.L_x_156:
[----:B------:R-:W-:-:S05]  /*f830*/  VIADD R11, R10, 0xffffff03 ;  /* 0xffffff030a0b7836 */ /* 0x000fca0000000000 */
[----:B------:R-:W-:-:S13]  /*f840*/  ISETP.GT.U32.AND P0, PT, R11, 0x1, PT ;  /* 0x000000010b00780c */ /* 0x000fda0003f04070 */
[----:B------:R-:W-:Y:S05]  /*f850*/  @P0 BRA `(.L_x_158) ;  /* 0x0000000000780947 */ /* 0x000fea0003800000 */
[----:B------:R-:W-:Y:S01]  /*f860*/  LOP3.LUT R4, R3, 0x7fffff, RZ, 0xc0, !PT ;  /* 0x007fffff03047812 */ /* 0x000fe200078ec0ff */
[----:B------:R-:W-:-:S03]  /*f870*/  IMAD.MOV.U32 R8, RZ, RZ, 0x3 ;  /* 0x00000003ff087424 */ /* 0x000fc600078e00ff */
[----:B------:R-:W-:Y:S02]  /*f880*/  LOP3.LUT R4, R4, 0x3f800000, RZ, 0xfc, !PT ;  /* 0x3f80000004047812 */ /* 0x000fe400078efcff */
[----:B------:R-:W-:Y:S02]  /*f890*/  SHF.L.U32 R8, R8, R11, RZ ;  /* 0x0000000b08087219 */ /* 0x000fe400000006ff */
[----:B------:R-:W0:Y:S02]  /*f8a0*/  MUFU.RCP R5, R4 ;  /* 0x0000000400057308 */ /* 0x000e240000001000 */
[----:B0-----:R-:W-:-:S04]  /*f8b0*/  FFMA R6, R4, R5, -1 ;  /* 0xbf80000004067423 */ /* 0x001fc80000000005 */
[----:B------:R-:W-:-:S04]  /*f8c0*/  FADD.FTZ R6, -R6, -RZ ;  /* 0x800000ff06067221 */ /* 0x000fc80000010100 */
[CCC-:B------:R-:W-:Y:S01]  /*f8d0*/  FFMA.RM R7, R5.reuse, R6.reuse, R5.reuse ;  /* 0x0000000605077223 */ /* 0x1c0fe20000004005 */
[----:B------:R-:W-:-:S04]  /*f8e0*/  FFMA.RP R6, R5, R6, R5 ;  /* 0x0000000605067223 */ /* 0x000fc80000008005 */
[C---:B------:R-:W-:Y:S02]  /*f8f0*/  LOP3.LUT R5, R7.reuse, 0x7fffff, RZ, 0xc0, !PT ;  /* 0x007fffff07057812 */ /* 0x040fe400078ec0ff */
[----:B------:R-:W-:Y:S02]  /*f900*/  FSETP.NEU.FTZ.AND P0, PT, R7, R6, PT ;  /* 0x000000060700720b */ /* 0x000fe40003f1d000 */
[----:B------:R-:W-:Y:S02]  /*f910*/  LOP3.LUT R5, R5, 0x800000, RZ, 0xfc, !PT ;  /* 0x0080000005057812 */ /* 0x000fe400078efcff */
[----:B------:R-:W-:Y:S02]  /*f920*/  SEL R6, RZ, 0xffffffff, !P0 ;  /* 0xffffffffff067807 */ /* 0x000fe40004000000 */
[----:B------:R-:W-:-:S03]  /*f930*/  LOP3.LUT R8, R8, R5, RZ, 0xc0, !PT ;  /* 0x0000000508087212 */ /* 0x000fc600078ec0ff */
[----:B------:R-:W-:Y:S01]  /*f940*/  IMAD.MOV R6, RZ, RZ, -R6 ;  /* 0x000000ffff067224 */ /* 0x000fe200078e0a06 */
[----:B------:R-:W-:-:S04]  /*f950*/  SHF.R.U32.HI R8, RZ, R11, R8 ;  /* 0x0000000bff087219 */ /* 0x000fc80000011608 */
[----:B------:R-:W-:Y:S02]  /*f960*/  LOP3.LUT P1, RZ, R6, R11, R5, 0xf8, !PT ;  /* 0x0000000b06ff7212 */ /* 0x000fe4000782f805 */
[C---:B------:R-:W-:Y:S02]  /*f970*/  LOP3.LUT P0, RZ, R8.reuse, 0x1, RZ, 0xc0, !PT ;  /* 0x0000000108ff7812 */ /* 0x040fe4000780c0ff */
[----:B------:R-:W-:-:S04]  /*f980*/  LOP3.LUT P2, RZ, R8, 0x2, RZ, 0xc0, !PT ;  /* 0x0000000208ff7812 */ /* 0x000fc8000784c0ff */
[----:B------:R-:W-:Y:S02]  /*f990*/  PLOP3.LUT P0, PT, P0, P1, P2, 0xe0, 0x0 ;  /* 0x000000000000781c */ /* 0x000fe40000703c20 */
[----:B------:R-:W-:Y:S02]  /*f9a0*/  LOP3.LUT P1, RZ, R3, 0x7fffff, RZ, 0xc0, !PT ;  /* 0x007fffff03ff7812 */ /* 0x000fe4000782c0ff */
[----:B------:R-:W-:-:S05]  /*f9b0*/  SEL R4, RZ, 0x1, !P0 ;  /* 0x00000001ff047807 */ /* 0x000fca0004000000 */
[----:B------:R-:W-:-:S05]  /*f9c0*/  IMAD.MOV R4, RZ, RZ, -R4 ;  /* 0x000000ffff047224 */ /* 0x000fca00078e0a04 */
[----:B------:R-:W-:Y:S01]  /*f9d0*/  ISETP.GE.AND P0, PT, R4, RZ, PT ;  /* 0x000000ff0400720c */ /* 0x000fe20003f06270 */
[----:B------:R-:W-:-:S05]  /*f9e0*/  VIADD R4, R10, 0xffffff04 ;  /* 0xffffff040a047836 */ /* 0x000fca0000000000 */
[----:B------:R-:W-:-:S07]  /*f9f0*/  SHF.R.U32.HI R4, RZ, R4, R5 ;  /* 0x00000004ff047219 */ /* 0x000fce0000011605 */
[----:B------:R-:W-:-:S04]  /*fa00*/  @!P0 VIADD R4, R4, 0x1 ;  /* 0x0000000104048836 */ /* 0x000fc80000000000 */
[----:B------:R-:W-:-:S05]  /*fa10*/  @!P1 IMAD.SHL.U32 R4, R4, 0x2, RZ ;  /* 0x0000000204049824 */ /* 0x000fca00078e00ff */
[----:B------:R-:W-:Y:S01]  /*fa20*/  LOP3.LUT R4, R4, 0x80000000, R3, 0xf8, !PT ;  /* 0x8000000004047812 */ /* 0x000fe200078ef803 */
[----:B------:R-:W-:Y:S06]  /*fa30*/  BRA `(.L_x_157) ;  /* 0x0000000000047947 */ /* 0x000fec0003800000 */
.L_x_158:
[----:B------:R2:W3:Y:S02]  /*fa40*/  MUFU.RCP R4, R3 ;  /* 0x0000000300047308 */ /* 0x0004e40000001000 */
.L_x_157:
[----:B0123--:R-:W-:Y:S02]  /*fa50*/  IMAD.MOV.U32 R3, RZ, RZ, R4 ;  /* 0x000000ffff037224 */ /* 0x00ffe400078e0004 */
[----:B------:R-:W-:Y:S02]  /*fa60*/  IMAD.MOV.U32 R4, RZ, RZ, R9 ;  /* 0x000000ffff047224 */ /* 0x000fe400078e0009 */
[----:B------:R-:W-:-:S04]  /*fa70*/  IMAD.MOV.U32 R5, RZ, RZ, 0x0 ;  /* 0x00000000ff057424 */ /* 0x000fc800078e00ff */
[----:B------:R-:W-:Y:S05]  /*fa80*/  RET.REL.NODEC R4 `(_Z36paged_attention_v1_kernel_standaloneILi128ELi128EEvPfPKfS2_S2_ifPKiS4_iiii) ;  /* 0xffffff04045c7950 */ /* 0x000fea0003c3ffff */
.L_x_159:
[----:B------:R-:W-:-:S00]  /*fa90*/  BRA `(.L_x_159) ;  /* 0xfffffffc00fc7947 */ /* 0x000fc0000383ffff */
[----:B------:R-:W-:-:S00]  /*faa0*/  NOP ;  /* 0x0000000000007918 */ /* 0x000fc00000000000 */
        /* <DEDUP_REMOVED lines=13> */
.L_x_966:


//--------------------- .text._Z36paged_attention_v1_kernel_standaloneILi128ELi64EEvPfPKfS2_S2_ifPKiS4_iiii --------------------------
	.section	.text._Z36paged_attention_v1_kernel_standaloneILi128ELi64EEvPfPKfS2_S2_ifPKiS4_iiii,"ax",@progbits
	.align	128
        .global         _Z36paged_attention_v1_kernel_standaloneILi128ELi64EEvPfPKfS2_S2_ifPKiS4_iiii
        .type           _Z36paged_attention_v1_kernel_standaloneILi128ELi64EEvPfPKfS2_S2_ifPKiS4_iiii,@function
        .size           _Z36paged_attention_v1_kernel_standaloneILi128ELi64EEvPfPKfS2_S2_ifPKiS4_iiii,(.L_x_967 - _Z36paged_attention_v1_kernel_standaloneILi128ELi64EEvPfPKfS2_S2_ifPKiS4_iiii)
        .other          _Z36paged_attention_v1_kernel_standaloneILi128ELi64EEvPfPKfS2_S2_ifPKiS4_iiii,@"STO_CUDA_ENTRY STV_DEFAULT"
_Z36paged_attention_v1_kernel_standaloneILi128ELi64EEvPfPKfS2_S2_ifPKiS4_iiii:
.text._Z36paged_attention_v1_kernel_standaloneILi128ELi64EEvPfPKfS2_S2_ifPKiS4_iiii:
[----:B------:R-:W-:Y:S01]  /*0000*/  LDC R1, c[0x0][0x37c] ;  /* 0x0000df00ff017b82 */ /* 0x000fe20000000800 */
[----:B------:R-:W0:Y:S07]  /*0010*/  S2R R3, SR_CTAID.Y ;  /* 0x0000000000037919 */ /* 0x000e2e0000002600 */
[----:B------:R-:W0:Y:S01]  /*0020*/  LDC.64 R4, c[0x0][0x3b0] ;  /* 0x0000ec00ff047b82 */ /* 0x000e220000000a00 */
[----:B------:R-:W1:Y:S01]  /*0030*/  LDCU.64 UR12, c[0x0][0x358] ;  /* 0x00006b00ff0c77ac */ /* 0x000e620008000a00 */
[----:B0-----:R-:W-:-:S06]  /*0040*/  IMAD.WIDE.U32 R4, R3, 0x4, R4 ;  /* 0x0000000403047825 */ /* 0x001fcc00078e0004 */
[----:B-1----:R-:W2:Y:S02]  /*0050*/  LDG.E.CONSTANT R4, desc[UR12][R4.64] ;  /* 0x0000000c04047981 */ /* 0x002ea4000c1e9900 */
[----:B--2---:R-:W-:-:S13]  /*0060*/  R2UR UR9, R4 ;  /* 0x00000000040972ca */ /* 0x004fda00000e0000 */
[----:B------:R-:W-:-:S13]  /*0070*/  ISETP.NE.AND P0, PT, RZ, UR9, PT ;  /* 0x00000009ff007c0c */ /* 0x000fda000bf05270 */
[----:B------:R-:W-:Y:S05]  /*0080*/  @!P0 EXIT ;  /* 0x000000000000894d */ /* 0x000fea0003800000 */
[----:B------:R-:W0:Y:S01]  /*0090*/  LDC R6, c[0x0][0x3a0] ;  /* 0x0000e800ff067b82 */ /* 0x000e220000000800 */
[----:B------:R-:W1:Y:S01]  /*00a0*/  LDCU UR10, c[0x0][0x3c4] ;  /* 0x00007880ff0a77ac */ /* 0x000e620008000800 */
[----:B------:R-:W2:Y:S01]  /*00b0*/  S2R R8, SR_CTAID.X ;  /* 0x0000000000087919 */ /* 0x000ea20000002500 */
[----:B------:R-:W-:Y:S01]  /*00c0*/  IMAD.MOV.U32 R16, RZ, RZ, -0x800001 ;  /* 0xff7fffffff107424 */ /* 0x000fe200078e00ff */
[----:B------:R-:W-:-:S04]  /*00d0*/  UMOV UR4, URZ ;  /* 0x000000ff00047c82 */ /* 0x000fc80008000000 */
[----:B------:R-:W3:Y:S01]  /*00e0*/  LDC R7, c[0x0][0x370] ;  /* 0x0000dc00ff077b82 */ /* 0x000ee20000000800 */
[----:B-1----:R-:W-:Y:S01]  /*00f0*/  UIADD3 UR6, UPT, UPT, UR9, -0x1, UR10 ;  /* 0xffffffff09067890 */ /* 0x002fe2000fffe00a */
[----:B0-----:R-:W-:-:S04]  /*0100*/  IABS R9, R6 ;  /* 0x0000000600097213 */ /* 0x001fc80000000000 */
[----:B------:R-:W0:Y:S08]  /*0110*/  I2F.RP R0, R9 ;  /* 0x0000000900007306 */ /* 0x000e300000209400 */
[----:B0-----:R-:W0:Y:S02]  /*0120*/  MUFU.RCP R0, R0 ;  /* 0x0000000000007308 */ /* 0x001e240000001000 */
[----:B0-----:R-:W-:-:S06]  /*0130*/  VIADD R4, R0, 0xffffffe ;  /* 0x0ffffffe00047836 */ /* 0x001fcc0000000000 */
[----:B------:R0:W1:Y:S02]  /*0140*/  F2I.FTZ.U32.TRUNC.NTZ R5, R4 ;  /* 0x0000000400057305 */ /* 0x000064000021f000 */
[----:B0-----:R-:W-:Y:S02]  /*0150*/  IMAD.MOV.U32 R4, RZ, RZ, RZ ;  /* 0x000000ffff047224 */ /* 0x001fe400078e00ff */
[----:B-1----:R-:W-:-:S04]  /*0160*/  IMAD.MOV R2, RZ, RZ, -R5 ;  /* 0x000000ffff027224 */ /* 0x002fc800078e0a05 */
[----:B------:R-:W-:Y:S01]  /*0170*/  IMAD R11, R2, R9, RZ ;  /* 0x00000009020b7224 */ /* 0x000fe200078e02ff */
[----:B---3--:R-:W-:-:S03]  /*0180*/  IABS R2, R7 ;  /* 0x0000000700027213 */ /* 0x008fc60000000000 */
[----:B------:R-:W-:-:S06]  /*0190*/  IMAD.HI.U32 R5, R5, R11, R4 ;  /* 0x0000000b05057227 */ /* 0x000fcc00078e0004 */
[----:B------:R-:W-:-:S05]  /*01a0*/  IMAD.HI.U32 R5, R5, R2, RZ ;  /* 0x0000000205057227 */ /* 0x000fca00078e00ff */
[----:B------:R-:W-:-:S05]  /*01b0*/  IADD3 R0, PT, PT, -R5, RZ, RZ ;  /* 0x000000ff05007210 */ /* 0x000fca0007ffe1ff */
[----:B------:R-:W-:Y:S02]  /*01c0*/  IMAD R0, R9, R0, R2 ;  /* 0x0000000009007224 */ /* 0x000fe400078e0202 */
[----:B------:R-:W-:-:S03]  /*01d0*/  IMAD.U32 R2, RZ, RZ, UR10 ;  /* 0x0000000aff027e24 */ /* 0x000fc6000f8e00ff */
[----:B------:R-:W-:Y:S02]  /*01e0*/  ISETP.GT.U32.AND P1, PT, R9, R0, PT ;  /* 0x000000000900720c */ /* 0x000fe40003f24070 */
[----:B------:R-:W-:-:S04]  /*01f0*/  IABS R2, R2 ;  /* 0x0000000200027213 */ /* 0x000fc80000000000 */
[----:B------:R-:W-:-:S07]  /*0200*/  R2UR UR11, R2 ;  /* 0x00000000020b72ca */ /* 0x000fce00000e0000 */
[----:B------:R-:W-:Y:S02]  /*0210*/  @!P1 IMAD.IADD R0, R0, 0x1, -R9 ;  /* 0x0000000100009824 */ /* 0x000fe400078e0a09 */
[----:B------:R-:W-:Y:S01]  /*0220*/  @!P1 VIADD R5, R5, 0x1 ;  /* 0x0000000105059836 */ /* 0x000fe20000000000 */
[----:B------:R-:W-:Y:S02]  /*0230*/  ISETP.NE.AND P1, PT, R6, RZ, PT ;  /* 0x000000ff0600720c */ /* 0x000fe40003f25270 */
[----:B------:R-:W-:Y:S01]  /*0240*/  ISETP.GE.U32.AND P0, PT, R0, R9, PT ;  /* 0x000000090000720c */ /* 0x000fe20003f06070 */
[----:B------:R-:W0:Y:S01]  /*0250*/  I2F.RP R2, UR11 ;  /* 0x0000000b00027d06 */ /* 0x000e220008209400 */
[----:B------:R-:W-:Y:S01]  /*0260*/  LOP3.LUT R0, R7, R6, RZ, 0x3c, !PT ;  /* 0x0000000607007212 */ /* 0x000fe200078e3cff */
[----:B--2---:R-:W-:-:S03]  /*0270*/  IMAD R7, R3, R7, R8 ;  /* 0x0000000703077224 */ /* 0x004fc600078e0208 */
[----:B------:R-:W-:-:S07]  /*0280*/  ISETP.GE.AND P2, PT, R0, RZ, PT ;  /* 0x000000ff0000720c */ /* 0x000fce0003f46270 */
[----:B------:R-:W-:Y:S01]  /*0290*/  @P0 IADD3 R5, PT, PT, R5, 0x1, RZ ;  /* 0x0000000105050810 */ /* 0x000fe20007ffe0ff */
[----:B0-----:R-:W0:Y:S04]  /*02a0*/  MUFU.RCP R2, R2 ;  /* 0x0000000200027308 */ /* 0x001e280000001000 */
[----:B------:R-:W-:-:S04]  /*02b0*/  IMAD.MOV.U32 R13, RZ, RZ, R5 ;  /* 0x000000ffff0d7224 */ /* 0x000fc800078e0005 */
[----:B------:R-:W-:Y:S01]  /*02c0*/  @!P2 IMAD.MOV R13, RZ, RZ, -R13 ;  /* 0x000000ffff0da224 */ /* 0x000fe200078e0a0d */
[----:B------:R-:W-:-:S04]  /*02d0*/  @!P1 LOP3.LUT R13, RZ, R6, RZ, 0x33, !PT ;  /* 0x00000006ff0d9212 */ /* 0x000fc800078e33ff */
[----:B------:R-:W-:-:S04]  /*02e0*/  IABS R9, R13 ;  /* 0x0000000d00097213 */ /* 0x000fc80000000000 */
[----:B------:R-:W1:Y:S01]  /*02f0*/  I2F.RP R0, R9 ;  /* 0x0000000900007306 */ /* 0x000e620000209400 */
[----:B0-----:R-:W-:Y:S02]  /*0300*/  VIADD R6, R2, 0xffffffe ;  /* 0x0ffffffe02067836 */ /* 0x001fe40000000000 */
[----:B------:R-:W-:Y:S01]  /*0310*/  IMAD.U32 R2, RZ, RZ, UR6 ;  /* 0x00000006ff027e24 */ /* 0x000fe2000f8e00ff */
[----:B------:R-:W-:-:S04]  /*0320*/  ULOP3.LUT UR6, UR6, UR10, URZ, 0x3c, !UPT ;  /* 0x0000000a06067292 */ /* 0x000fc8000f8e3cff */
[----:B------:R-:W0:Y:S01]  /*0330*/  F2I.FTZ.U32.TRUNC.NTZ R6, R6 ;  /* 0x0000000600067305 */ /* 0x000e22000021f000 */
[----:B------:R-:W-:-:S04]  /*0340*/  IABS R2, R2 ;  /* 0x0000000200027213 */ /* 0x000fc80000000000 */
[----:B------:R-:W-:Y:S02]  /*0350*/  R2UR UR8, R2 ;  /* 0x00000000020872ca */ /* 0x000fe400000e0000 */
[----:B------:R-:W-:Y:S01]  /*0360*/  IABS R2, R8 ;  /* 0x0000000800027213 */ /* 0x000fe20000000000 */
[----:B-1----:R-:W1:Y:S01]  /*0370*/  MUFU.RCP R0, R0 ;  /* 0x0000000000007308 */ /* 0x002e620000001000 */
[----:B0-----:R-:W-:Y:S02]  /*0380*/  R2UR UR5, R6 ;  /* 0x00000000060572ca */ /* 0x001fe400000e0000 */
[----:B-1----:R-:W-:-:S11]  /*0390*/  IADD3 R4, PT, PT, R0, 0xffffffe, RZ ;  /* 0x0ffffffe00047810 */ /* 0x002fd60007ffe0ff */
[----:B------:R-:W-:Y:S01]  /*03a0*/  UIADD3 UR7, UPT, UPT, URZ, -UR5, URZ ;  /* 0x80000005ff077290 */ /* 0x000fe2000fffe0ff */
[----:B------:R0:W1:Y:S03]  /*03b0*/  F2I.FTZ.U32.TRUNC.NTZ R5, R4 ;  /* 0x0000000400057305 */ /* 0x000066000021f000 */
[----:B------:R-:W-:-:S04]  /*03c0*/  UIMAD UR7, UR7, UR11, URZ ;  /* 0x0000000b070772a4 */ /* 0x000fc8000f8e02ff */
[----:B------:R-:W-:Y:S01]  /*03d0*/  UIMAD.WIDE.U32 UR4, UR5, UR7, UR4 ;  /* 0x00000007050472a5 */ /* 0x000fe2000f8e0004 */
[----:B0-----:R-:W-:-:S03]  /*03e0*/  IMAD.MOV.U32 R4, RZ, RZ, RZ ;  /* 0x000000ffff047224 */ /* 0x001fc600078e00ff */
[----:B------:R-:W-:-:S03]  /*03f0*/  UIMAD.WIDE.U32 UR4, UR5, UR8, URZ ;  /* 0x00000008050472a5 */ /* 0x000fc6000f8e00ff */
[----:B------:R-:W0:Y:S01]  /*0400*/  S2UR UR7, SR_CgaCtaId ;  /* 0x00000000000779c3 */ /* 0x000e220000008800 */
[----:B-1----:R-:W-:Y:S01]  /*0410*/  IMAD.MOV R0, RZ, RZ, -R5 ;  /* 0x000000ffff007224 */ /* 0x002fe200078e0a05 */
[----:B------:R-:W-:-:S03]  /*0420*/  UIADD3 UR4, UPT, UPT, -UR5, URZ, URZ ;  /* 0x000000ff05047290 */ /* 0x000fc6000fffe1ff */
[----:B------:R-:W-:Y:S01]  /*0430*/  IMAD R11, R0, R9, RZ ;  /* 0x00000009000b7224 */ /* 0x000fe200078e02ff */
[----:B------:R-:W-:Y:S01]  /*0440*/  UIMAD UR4, UR11, UR4, UR8 ;  /* 0x000000040b0472a4 */ /* 0x000fe2000f8e0208 */
[----:B------:R-:W-:Y:S02]  /*0450*/  IABS R0, R13 ;  /* 0x0000000d00007213 */ /* 0x000fe40000000000 */
[----:B------:R-:W-:Y:S01]  /*0460*/  IMAD.HI.U32 R4, R5, R11, R4 ;  /* 0x0000000b05047227 */ /* 0x000fe200078e0004 */
[----:B------:R-:W-:Y:S01]  /*0470*/  MOV R5, R2 ;  /* 0x0000000200057202 */ /* 0x000fe20000000f00 */
[----:B------:R-:W-:Y:S02]  /*0480*/  UISETP.GT.U32.AND UP1, UPT, UR11, UR4, UPT ;  /* 0x000000040b00728c */ /* 0x000fe4000bf24070 */
[----:B------:R-:W-:Y:S02]  /*0490*/  IMAD.MOV R0, RZ, RZ, -R0 ;  /* 0x000000ffff007224 */ /* 0x000fe400078e0a00 */
[----:B------:R-:W-:Y:S01]  /*04a0*/  IMAD.HI.U32 R2, R4, R5, RZ ;  /* 0x0000000504027227 */ /* 0x000fe200078e00ff */
[----:B------:R-:W-:-:S03]  /*04b0*/  LOP3.LUT R4, R8, R13, RZ, 0x3c, !PT ;  /* 0x0000000d08047212 */ /* 0x000fc600078e3cff */
[----:B------:R-:W-:Y:S01]  /*04c0*/  IMAD R0, R2, R0, R5 ;  /* 0x0000000002007224 */ /* 0x000fe200078e0205 */
[----:B------:R-:W-:Y:S02]  /*04d0*/  ISETP.GE.AND P2, PT, R4, RZ, PT ;  /* 0x000000ff0400720c */ /* 0x000fe40003f46270 */
[----:B------:R-:W-:Y:S02]  /*04e0*/  @!UP1 UIADD3 UR4, UPT, UPT, UR4, -UR11, URZ ;  /* 0x8000000b04049290 */ /* 0x000fe4000fffe0ff */
[----:B------:R-:W-:Y:S01]  /*04f0*/  ISETP.GT.U32.AND P1, PT, R9, R0, PT ;  /* 0x000000000900720c */ /* 0x000fe20003f24070 */
[----:B------:R-:W-:Y:S02]  /*0500*/  @!UP1 UIADD3 UR5, UPT, UPT, UR5, 0x1, URZ ;  /* 0x0000000105059890 */ /* 0x000fe4000fffe0ff */
[----:B------:R-:W-:Y:S02]  /*0510*/  UISETP.GE.U32.AND UP0, UPT, UR4, UR11, UPT ;  /* 0x0000000b0400728c */ /* 0x000fe4000bf06070 */
[----:B------:R-:W-:Y:S01]  /*0520*/  UISETP.GE.AND UP1, UPT, UR6, URZ, UPT ;  /* 0x000000ff0600728c */ /* 0x000fe2000bf26270 */
[----:B------:R-:W-:-:S02]  /*0530*/  UMOV UR4, 0x400 ;  /* 0x0000040000047882 */ /* 0x000fc40000000000 */
[----:B0-----:R-:W-:-:S05]  /*0540*/  ULEA UR6, UR7, UR4, 0x18 ;  /* 0x0000000407067291 */ /* 0x001fca000f8ec0ff */
[----:B------:R-:W-:Y:S01]  /*0550*/  @!P1 IMAD.IADD R0, R0, 0x1, -R9 ;  /* 0x0000000100009824 */ /* 0x000fe200078e0a09 */
[----:B------:R-:W-:Y:S01]  /*0560*/  @UP0 UIADD3 UR5, UPT, UPT, UR5, 0x1, URZ ;  /* 0x0000000105050890 */ /* 0x000fe2000fffe0ff */
[----:B------:R-:W-:Y:S01]  /*0570*/  @!P1 VIADD R2, R2, 0x1 ;  /* 0x0000000102029836 */ /* 0x000fe20000000000 */
[----:B------:R-:W-:Y:S01]  /*0580*/  UISETP.NE.AND UP0, UPT, UR10, URZ, UPT ;  /* 0x000000ff0a00728c */ /* 0x000fe2000bf05270 */
[----:B------:R-:W-:Y:S02]  /*0590*/  ISETP.NE.AND P1, PT, R13, RZ, PT ;  /* 0x000000ff0d00720c */ /* 0x000fe40003f25270 */
[----:B------:R-:W-:Y:S02]  /*05a0*/  ISETP.GE.U32.AND P0, PT, R0, R9, PT ;  /* 0x000000090000720c */ /* 0x000fe40003f06070 */
[----:B------:R-:W0:Y:S01]  /*05b0*/  S2R R0, SR_TID.X ;  /* 0x0000000000007919 */ /* 0x000e220000002100 */
[----:B------:R-:W-:Y:S01]  /*05c0*/  UMOV UR8, UR5 ;  /* 0x0000000500087c82 */ /* 0x000fe20008000000 */
[----:B------:R-:W-:-:S02]  /*05d0*/  ULEA UR5, UR9, UR6, 0x2 ;  /* 0x0000000609057291 */ /* 0x000fc4000f8e10ff */
[----:B------:R-:W-:Y:S02]  /*05e0*/  @!UP1 UIADD3 UR8, UPT, UPT, -UR8, URZ, URZ ;  /* 0x000000ff08089290 */ /* 0x000fe4000fffe1ff */
[----:B------:R-:W-:-:S04]  /*05f0*/  @!UP0 ULOP3.LUT UR8, URZ, UR10, URZ, 0x33, !UPT ;  /* 0x0000000aff088292 */ /* 0x000fc8000f8e33ff */
[----:B------:R-:W-:Y:S01]  /*0600*/  UISETP.GE.AND UP0, UPT, UR8, 0x1, UPT ;  /* 0x000000010800788c */ /* 0x000fe2000bf06270 */
[----:B------:R-:W-:-:S05]  /*0610*/  @P0 IADD3 R2, PT, PT, R2, 0x1, RZ ;  /* 0x0000000102020810 */ /* 0x000fca0007ffe0ff */
[----:B------:R-:W-:Y:S01]  /*0620*/  @!P2 IMAD.MOV R2, RZ, RZ, -R2 ;  /* 0x000000ffff02a224 */ /* 0x000fe200078e0a02 */
[----:B------:R-:W-:Y:S02]  /*0630*/  @!P1 LOP3.LUT R2, RZ, R13, RZ, 0x33, !PT ;  /* 0x0000000dff029212 */ /* 0x000fe400078e33ff */
[----:B------:R-:W-:Y:S05]  /*0640*/  BRA.U !UP0, `(.L_x_160) ;  /* 0x0000002108d07547 */ /* 0x000fea000b800000 */
[----:B------:R-:W1:Y:S01]  /*0650*/  LDC.64 R8, c[0x0][0x388] ;  /* 0x0000e200ff087b82 */ /* 0x000e620000000a00 */
[----:B------:R-:W2:Y:S01]  /*0660*/  LDCU UR4, c[0x0][0x3c0] ;  /* 0x00007800ff0477ac */ /* 0x000ea20008000800 */
[----:B------:R-:W-:Y:S01]  /*0670*/  IMAD.SHL.U32 R7, R7, 0x40, RZ ;  /* 0x0000004007077824 */ /* 0x000fe200078e00ff */
[----:B0-----:R-:W-:Y:S02]  /*0680*/  LEA R5, R0, UR5, 0x2 ;  /* 0x0000000500057c11 */ /* 0x001fe4000f8e10ff */
[----:B------:R-:W-:Y:S01]  /*0690*/  MOV R16, 0xff7fffff ;  /* 0xff7fffff00107802 */ /* 0x000fe20000000f00 */
[----:B--2---:R-:W-:Y:S01]  /*06a0*/  IMAD R6, R2, UR4, RZ ;  /* 0x0000000402067c24 */ /* 0x004fe2000f8e02ff */
[----:B------:R-:W-:Y:S01]  /*06b0*/  UMOV UR4, URZ ;  /* 0x000000ff00047c82 */ /* 0x000fe20008000000 */
[----:B-1----:R-:W-:-:S03]  /*06c0*/  IMAD.WIDE.U32 R8, R7, 0x4, R8 ;  /* 0x0000000407087825 */ /* 0x002fc600078e0008 */
[----:B------:R-:W-:-:S07]  /*06d0*/  SHF.R.S32.HI R7, RZ, 0x1f, R6 ;  /* 0x0000001fff077819 */ /* 0x000fce0000011406 */
.L_x_167:
[----:B0-----:R-:W0:Y:S02]  /*06e0*/  LDCU UR7, c[0x0][0x3c4] ;  /* 0x00007880ff0777ac */ /* 0x001e240008000800 */
[----:B0-----:R-:W-:-:S09]  /*06f0*/  UISETP.GE.AND UP0, UPT, UR7, 0x1, UPT ;  /* 0x000000010700788c */ /* 0x001fd2000bf06270 */
[----:B-1----:R-:W-:Y:S05]  /*0700*/  BRA.U !UP0, `(.L_x_161) ;  /* 0x0000002108947547 */ /* 0x002fea000b800000 */
[----:B------:R-:W0:Y:S01]  /*0710*/  LDC.64 R12, c[0x0][0x3b8] ;  /* 0x0000ee00ff0c7b82 */ /* 0x000e220000000a00 */
[----:B------:R-:W1:Y:S07]  /*0720*/  LDCU UR7, c[0x0][0x3a4] ;  /* 0x00007480ff0777ac */ /* 0x000e6e0008000800 */
[----:B------:R-:W2:Y:S08]  /*0730*/  LDC.64 R14, c[0x0][0x3a8] ;  /* 0x0000ea00ff0e7b82 */ /* 0x000eb00000000a00 */
[----:B------:R-:W3:Y:S01]  /*0740*/  LDC R17, c[0x0][0x3c4] ;  /* 0x0000f100ff117b82 */ /* 0x000ee20000000800 */
[----:B0-----:R-:W-:-:S04]  /*0750*/  IMAD R11, R3, R12, UR4 ;  /* 0x00000004030b7e24 */ /* 0x001fc8000f8e020c */
[----:B--2---:R-:W-:-:S03]  /*0760*/  IMAD.WIDE R14, R11, 0x4, R14 ;  /* 0x000000040b0e7825 */ /* 0x004fc600078e020e */
[----:B------:R-:W0:Y:S02]  /*0770*/  LDC.64 R10, c[0x0][0x390] ;  /* 0x0000e400ff0a7b82 */ /* 0x000e240000000a00 */
[----:B------:R-:W2:Y:S01]  /*0780*/  LDG.E.CONSTANT R12, desc[UR12][R14.64] ;  /* 0x0000000c0e0c7981 */ /* 0x000ea2000c1e9900 */
[----:B------:R-:W-:Y:S02]  /*0790*/  IMAD.MOV.U32 R20, RZ, RZ, RZ ;  /* 0x000000ffff147224 */ /* 0x000fe400078e00ff */
[----:B0123--:R-:W-:-:S07]  /*07a0*/  IMAD.WIDE R12, R12, R13, R6 ;  /* 0x0000000d0c0c7225 */ /* 0x00ffce00078e0206 */
.L_x_166:
[----:B0-----:R-:W-:-:S05]  /*07b0*/  IMAD R19, R17, UR4, R20 ;  /* 0x0000000411137c24 */ /* 0x001fca000f8e0214 */
[----:B------:R-:W-:-:S13]  /*07c0*/  ISETP.GE.AND P0, PT, R19, UR9, PT ;  /* 0x0000000913007c0c */ /* 0x000fda000bf06270 */
[----:B-1----:R-:W-:Y:S05]  /*07d0*/  @P0 BRA `(.L_x_162) ;  /* 0x0000002000400947 */ /* 0x002fea0003800000 */
[----:B------:R-:W-:Y:S02]  /*07e0*/  LEA R4, P1, R20, R12, 0x6 ;  /* 0x0000000c14047211 */ /* 0x000fe400078230ff */
[C---:B------:R-:W-:Y:S02]  /*07f0*/  ISETP.NE.AND P0, PT, R0.reuse, RZ, PT ;  /* 0x000000ff0000720c */ /* 0x040fe40003f05270 */
[----:B------:R-:W-:Y:S01]  /*0800*/  ISETP.NE.AND P3, PT, R0, 0x1, PT ;  /* 0x000000010000780c */ /* 0x000fe20003f65270 */
[----:B------:R-:W-:Y:S01]  /*0810*/  IMAD.X R15, RZ, RZ, R13, P1 ;  /* 0x000000ffff0f7224 */ /* 0x000fe200008e060d */
[----:B------:R-:W-:Y:S02]  /*0820*/  LEA R14, P1, R4, R10, 0x2 ;  /* 0x0000000a040e7211 */ /* 0x000fe400078210ff */
[----:B------:R-:W-:Y:S02]  /*0830*/  ISETP.NE.AND P2, PT, R0, 0x2, PT ;  /* 0x000000020000780c */ /* 0x000fe40003f45270 */
[----:B------:R-:W-:-:S02]  /*0840*/  LEA.HI.X R15, R4, R11, R15, 0x2, P1 ;  /* 0x0000000b040f7211 */ /* 0x000fc400008f140f */
[----:B------:R-:W-:-:S03]  /*0850*/  ISETP.NE.AND P1, PT, R0, 0x3, PT ;  /* 0x000000030000780c */ /* 0x000fc60003f25270 */
[----:B------:R-:W2:Y:S04]  /*0860*/  @!P0 LDG.E.CONSTANT R4, desc[UR12][R8.64] ;  /* 0x0000000c08048981 */ /* 0x000ea8000c1e9900 */
[----:B------:R-:W2:Y:S04]  /*0870*/  @!P0 LDG.E.CONSTANT R21, desc[UR12][R14.64] ;  /* 0x0000000c0e158981 */ /* 0x000ea8000c1e9900 */
[----:B------:R-:W3:Y:S04]  /*0880*/  @!P3 LDG.E.CONSTANT R23, desc[UR12][R8.64+0x4] ;  /* 0x0000040c0817b981 */ /* 0x000ee8000c1e9900 */
[----:B------:R-:W3:Y:S04]  /*0890*/  @!P3 LDG.E.CONSTANT R22, desc[UR12][R14.64+0x4] ;  /* 0x0000040c0e16b981 */ /* 0x000ee8000c1e9900 */
[----:B------:R-:W4:Y:S04]  /*08a0*/  @!P2 LDG.E.CONSTANT R25, desc[UR12][R8.64+0x8] ;  /* 0x0000080c0819a981 */ /* 0x000f28000c1e9900 */
[----:B------:R-:W4:Y:S04]  /*08b0*/  @!P2 LDG.E.CONSTANT R24, desc[UR12][R14.64+0x8] ;  /* 0x0000080c0e18a981 */ /* 0x000f28000c1e9900 */
[----:B------:R-:W5:Y:S04]  /*08c0*/  @!P1 LDG.E.CONSTANT R27, desc[UR12][R8.64+0xc] ;  /* 0x00000c0c081b9981 */ /* 0x000f68000c1e9900 */
[----:B------:R-:W5:Y:S01]  /*08d0*/  @!P1 LDG.E.CONSTANT R26, desc[UR12][R14.64+0xc] ;  /* 0x00000c0c0e1a9981 */ /* 0x000f62000c1e9900 */
[C---:B------:R-:W-:Y:S01]  /*08e0*/  ISETP.NE.AND P4, PT, R0.reuse, 0x4, PT ;  /* 0x000000040000780c */ /* 0x040fe20003f85270 */
[----:B------:R-:W-:Y:S01]  /*08f0*/  IMAD.MOV.U32 R18, RZ, RZ, RZ ;  /* 0x000000ffff127224 */ /* 0x000fe200078e00ff */
[----:B------:R-:W-:-:S02]  /*0900*/  ISETP.NE.AND P6, PT, R0, 0x5, PT ;  /* 0x000000050000780c */ /* 0x000fc40003fc5270 */
[----:B------:R-:W-:Y:S01]  /*0910*/  ISETP.NE.AND P5, PT, R0, 0x6, PT ;  /* 0x000000060000780c */ /* 0x000fe20003fa5270 */
[----:B--2---:R-:W-:-:S08]  /*0920*/  @!P0 FFMA R18, R4, R21, RZ ;  /* 0x0000001504128223 */ /* 0x004fd000000000ff */
[----:B------:R-:W2:Y:S04]  /*0930*/  @!P4 LDG.E.CONSTANT R21, desc[UR12][R8.64+0x10] ;  /* 0x0000100c0815c981 */ /* 0x000ea8000c1e9900 */
[----:B------:R-:W2:Y:S01]  /*0940*/  @!P4 LDG.E.CONSTANT R4, desc[UR12][R14.64+0x10] ;  /* 0x0000100c0e04c981 */ /* 0x000ea2000c1e9900 */
[----:B---3--:R-:W-:Y:S01]  /*0950*/  @!P3 FFMA R18, R23, R22, R18 ;  /* 0x000000161712b223 */ /* 0x008fe20000000012 */
[C---:B------:R-:W-:Y:S02]  /*0960*/  ISETP.NE.AND P3, PT, R0.reuse, 0x7, PT ;  /* 0x000000070000780c */ /* 0x040fe40003f65270 */
[----:B------:R-:W3:Y:S04]  /*0970*/  @!P6 LDG.E.CONSTANT R23, desc[UR12][R8.64+0x14] ;  /* 0x0000140c0817e981 */ /* 0x000ee8000c1e9900 */
[----:B------:R-:W3:Y:S01]  /*0980*/  @!P6 LDG.E.CONSTANT R22, desc[UR12][R14.64+0x14] ;  /* 0x0000140c0e16e981 */ /* 0x000ee2000c1e9900 */
[----:B----4-:R-:W-:Y:S01]  /*0990*/  @!P2 FFMA R18, R25, R24, R18 ;  /* 0x000000181912a223 */ /* 0x010fe20000000012 */
[----:B------:R-:W-:-:S02]  /*09a0*/  ISETP.NE.AND P2, PT, R0, 0x8, PT ;  /* 0x000000080000780c */ /* 0x000fc40003f45270 */
[----:B------:R-:W4:Y:S04]  /*09b0*/  @!P5 LDG.E.CONSTANT R25, desc[UR12][R8.64+0x18] ;  /* 0x0000180c0819d981 */ /* 0x000f28000c1e9900 */
[----:B------:R-:W4:Y:S01]  /*09c0*/  @!P5 LDG.E.CONSTANT R24, desc[UR12][R14.64+0x18] ;  /* 0x0000180c0e18d981 */ /* 0x000f22000c1e9900 */
[----:B-----5:R-:W-:Y:S01]  /*09d0*/  @!P1 FFMA R18, R27, R26, R18 ;  /* 0x0000001a1b129223 */ /* 0x020fe20000000012 */
[C---:B------:R-:W-:Y:S02]  /*09e0*/  ISETP.NE.AND P1, PT, R0.reuse, 0x9, PT ;  /* 0x000000090000780c */ /* 0x040fe40003f25270 */
        /* <DEDUP_REMOVED lines=10> */
[----:B------:R-:W2:Y:S01]  /*0a90*/  @!P4 LDG.E.CONSTANT R21, desc[UR12][R8.64+0x28] ;  /* 0x0000280c0815c981 */ /* 0x000ea2000c1e9900 */
[----:B----4-:R-:W-:Y:S01]  /*0aa0*/  @!P5 FFMA R18, R25, R24, R18 ;  /* 0x000000181912d223 */ /* 0x010fe20000000012 */
[C---:B------:R-:W-:Y:S02]  /*0ab0*/  ISETP.NE.AND P5, PT, R0.reuse, 0xc, PT ;  /* 0x0000000c0000780c */ /* 0x040fe40003fa5270 */
[----:B------:R-:W2:Y:S04]  /*0ac0*/  @!P4 LDG.E.CONSTANT R4, desc[UR12][R14.64+0x28] ;  /* 0x0000280c0e04c981 */ /* 0x000ea8000c1e9900 */
[----:B------:R-:W3:Y:S01]  /*0ad0*/  @!P6 LDG.E.CONSTANT R23, desc[UR12][R8.64+0x2c] ;  /* 0x00002c0c0817e981 */ /* 0x000ee2000c1e9900 */
[----:B-----5:R-:W-:Y:S01]  /*0ae0*/  @!P3 FFMA R18, R27, R26, R18 ;  /* 0x0000001a1b12b223 */ /* 0x020fe20000000012 */
[----:B------:R-:W-:-:S02]  /*0af0*/  ISETP.NE.AND P3, PT, R0, 0xd, PT ;  /* 0x0000000d0000780c */ /* 0x000fc40003f65270 */
[----:B------:R-:W3:Y:S04]  /*0b00*/  @!P6 LDG.E.CONSTANT R22, desc[UR12][R14.64+0x2c] ;  /* 0x00002c0c0e16e981 */ /* 0x000ee8000c1e9900 */
        /* <DEDUP_REMOVED lines=214> */
[----:B------:R-:W1:Y:S01]  /*1870*/  LDS R4, [UR5] ;  /* 0x00000005ff047984 */ /* 0x000e620008000800 */
[----:B------:R-:W-:-:S03]  /*1880*/  LEA R14, R19, UR6, 0x2 ;  /* 0x00000006130e7c11 */ /* 0x000fc6000f8e10ff */
[----:B------:R-:W2:Y:S04]  /*1890*/  LDS R15, [UR5+0x4] ;  /* 0x00000405ff0f7984 */ /* 0x000ea80008000800 */
[----:B------:R-:W3:Y:S04]  /*18a0*/  LDS R21, [UR5+0x8] ;  /* 0x00000805ff157984 */ /* 0x000ee80008000800 */
[----:B------:R-:W4:Y:S04]  /*18b0*/  LDS R23, [UR5+0xc] ;  /* 0x00000c05ff177984 */ /* 0x000f280008000800 */
[----:B------:R-:W5:Y:S04]  /*18c0*/  LDS R25, [UR5+0x10] ;  /* 0x00001005ff197984 */ /* 0x000f680008000800 */
[----:B------:R-:W0:Y:S04]  /*18d0*/  LDS R27, [UR5+0x14] ;  /* 0x00001405ff1b7984 */ /* 0x000e280008000800 */
[----:B------:R-:W0:Y:S04]  /*18e0*/  LDS R29, [UR5+0x18] ;  /* 0x00001805ff1d7984 */ /* 0x000e280008000800 */
[----:B------:R-:W0:Y:S04]  /*18f0*/  LDS R31, [UR5+0x1c] ;  /* 0x00001c05ff1f7984 */ /* 0x000e280008000800 */
[----:B------:R-:W0:Y:S04]  /*1900*/  LDS R33, [UR5+0x20] ;  /* 0x00002005ff217984 */ /* 0x000e280008000800 */
[----:B------:R-:W0:Y:S01]  /*1910*/  LDS R35, [UR5+0x24] ;  /* 0x00002405ff237984 */ /* 0x000e220008000800 */
[----:B-1----:R-:W-:-:S03]  /*1920*/  FADD R4, RZ, R4 ;  /* 0x00000004ff047221 */ /* 0x002fc60000000000 */
[----:B------:R-:W1:Y:S01]  /*1930*/  LDS R37, [UR5+0x28] ;  /* 0x00002805ff257984 */ /* 0x000e620008000800 */
[----:B--2---:R-:W-:-:S03]  /*1940*/  FADD R4, R4, R15 ;  /* 0x0000000f04047221 */ /* 0x004fc60000000000 */
[----:B------:R-:W2:Y:S01]  /*1950*/  LDS R15, [UR5+0x2c] ;  /* 0x00002c05ff0f7984 */ /* 0x000ea20008000800 */
[----:B---3--:R-:W-:-:S03]  /*1960*/  FADD R4, R4, R21 ;  /* 0x0000001504047221 */ /* 0x008fc60000000000 */
[----:B------:R-:W3:Y:S01]  /*1970*/  LDS R21, [UR5+0x30] ;  /* 0x00003005ff157984 */ /* 0x000ee20008000800 */
[----:B----4-:R-:W-:-:S03]  /*1980*/  FADD R4, R4, R23 ;  /* 0x0000001704047221 */ /* 0x010fc60000000000 */
[----:B------:R-:W4:Y:S01]  /*1990*/  LDS R23, [UR5+0x34] ;  /* 0x00003405ff177984 */ /* 0x000f220008000800 */
[----:B-----5:R-:W-:-:S03]  /*19a0*/  FADD R4, R4, R25 ;  /* 0x0000001904047221 */ /* 0x020fc60000000000 */
[----:B------:R-:W5:Y:S01]  /*19b0*/  LDS R25, [UR5+0x38] ;  /* 0x00003805ff197984 */ /* 0x000f620008000800 */
[----:B0-----:R-:W-:-:S03]  /*19c0*/  FADD R4, R4, R27 ;  /* 0x0000001b04047221 */ /* 0x001fc60000000000 */
[----:B------:R-:W0:Y:S01]  /*19d0*/  LDS R27, [UR5+0x3c] ;  /* 0x00003c05ff1b7984 */ /* 0x000e220008000800 */
[----:B------:R-:W-:-:S03]  /*19e0*/  FADD R4, R4, R29 ;  /* 0x0000001d04047221 */ /* 0x000fc60000000000 */
[----:B------:R-:W0:Y:S01]  /*19f0*/  LDS R29, [UR5+0x40] ;  /* 0x00004005ff1d7984 */ /* 0x000e220008000800 */
[----:B------:R-:W-:-:S03]  /*1a00*/  FADD R4, R4, R31 ;  /* 0x0000001f04047221 */ /* 0x000fc60000000000 */
[----:B------:R-:W0:Y:S01]  /*1a10*/  LDS R31, [UR5+0x44] ;  /* 0x00004405ff1f7984 */ /* 0x000e220008000800 */
[----:B------:R-:W-:-:S03]  /*1a20*/  FADD R4, R4, R33 ;  /* 0x0000002104047221 */ /* 0x000fc60000000000 */
[----:B------:R-:W0:Y:S01]  /*1a30*/  LDS R33, [UR5+0x48] ;  /* 0x00004805ff217984 */ /* 0x000e220008000800 */
[----:B------:R-:W-:-:S03]  /*1a40*/  FADD R4, R4, R35 ;  /* 0x0000002304047221 */ /* 0x000fc60000000000 */
[----:B------:R-:W0:Y:S01]  /*1a50*/  LDS R35, [UR5+0x4c] ;  /* 0x00004c05ff237984 */ /* 0x000e220008000800 */
[----:B-1----:R-:W-:-:S03]  /*1a60*/  FADD R4, R4, R37 ;  /* 0x0000002504047221 */ /* 0x002fc60000000000 */
        /* <DEDUP_REMOVED lines=228> */
.L_x_164:
[----:B------:R-:W-:Y:S05]  /*28b0*/  BSYNC.RECONVERGENT B0 ;  /* 0x0000000000007941 */ /* 0x000fea0003800200 */
.L_x_163:
[----:B------:R-:W-:Y:S06]  /*28c0*/  BAR.SYNC.DEFER_BLOCKING 0x0 ;  /* 0x0000000000007b1d */ /* 0x000fec0000010000 */
[----:B------:R-:W-:Y:S05]  /*28d0*/  BRA `(.L_x_165) ;  /* 0x0000000000147947 */ /* 0x000fea0003800000 */
.L_x_162:
[----:B------:R-:W-:-:S13]  /*28e0*/  ISETP.NE.AND P0, PT, R0, RZ, PT ;  /* 0x000000ff0000720c */ /* 0x000fda0003f05270 */
[----:B------:R-:W-:Y:S02]  /*28f0*/  @!P0 LEA R19, R19, UR6, 0x2 ;  /* 0x0000000613138c11 */ /* 0x000fe4000f8e10ff */
[----:B------:R-:W-:-:S05]  /*2900*/  @!P0 MOV R4, 0xff7fffff ;  /* 0xff7fffff00048802 */ /* 0x000fca0000000f00 */
[----:B------:R0:W-:Y:S01]  /*2910*/  @!P0 STS [R19], R4 ;  /* 0x0000000413008388 */ /* 0x0001e20000000800 */
[----:B------:R-:W-:Y:S06]  /*2920*/  BAR.SYNC.DEFER_BLOCKING 0x0 ;  /* 0x0000000000007b1d */ /* 0x000fec0000010000 */
.L_x_165:
[----:B------:R-:W-:-:S05]  /*2930*/  VIADD R20, R20, 0x1 ;  /* 0x0000000114147836 */ /* 0x000fca0000000000 */
[----:B------:R-:W-:-:S13]  /*2940*/  ISETP.NE.AND P0, PT, R20, R17, PT ;  /* 0x000000111400720c */ /* 0x000fda0003f05270 */
[----:B------:R-:W-:Y:S05]  /*2950*/  @P0 BRA `(.L_x_166) ;  /* 0xffffffdc00940947 */ /* 0x000fea000383ffff */
.L_x_161:
[----:B------:R-:W-:-:S04]  /*2960*/  UIADD3 UR4, UPT, UPT, UR4, 0x1, URZ ;  /* 0x0000000104047890 */ /* 0x000fc8000fffe0ff */
[----:B------:R-:W-:-:S09]  /*2970*/  UISETP.NE.AND UP0, UPT, UR4, UR8, UPT ;  /* 0x000000080400728c */ /* 0x000fd2000bf05270 */
[----:B------:R-:W-:Y:S05]  /*2980*/  BRA.U UP0, `(.L_x_167) ;  /* 0xffffffdd00547547 */ /* 0x000fea000b83ffff */
.L_x_160:
[C---:B0-----:R-:W-:Y:S01]  /*2990*/  ISETP.NE.AND P0, PT, R0.reuse, RZ, PT ;  /* 0x000000ff0000720c */ /* 0x041fe20003f05270 */
[----:B------:R-:W-:Y:S01]  /*29a0*/  BSSY.RECONVERGENT B0, `(.L_x_168) ;  /* 0x0000076000007945 */ /* 0x000fe20003800200 */
[----:B------:R-:W-:Y:S02]  /*29b0*/  ISETP.GE.AND P3, PT, R0, UR9, PT ;  /* 0x0000000900007c0c */ /* 0x000fe4000bf66270 */
[----:B------:R-:W-:-:S05]  /*29c0*/  FSEL R16, R16, -3.40282346638528859812e+38, !P0 ;  /* 0xff7fffff10107808 */ /* 0x000fca0004000000 */
[----:B------:R-:W0:Y:S02]  /*29d0*/  SHFL.BFLY PT, R5, R16, 0x10, 0x1f ;  /* 0x0e001f0010057f89 */ /* 0x000e2400000e0000 */
[----:B0-----:R-:W-:-:S05]  /*29e0*/  FMNMX R6, R16, R5, !PT ;  /* 0x0000000510067209 */ /* 0x001fca0007800000 */
[----:B------:R-:W0:Y:S02]  /*29f0*/  SHFL.BFLY PT, R5, R6, 0x8, 0x1f ;  /* 0x0d001f0006057f89 */ /* 0x000e2400000e0000 */
[----:B0-----:R-:W-:-:S05]  /*2a00*/  FMNMX R7, R6, R5, !PT ;  /* 0x0000000506077209 */ /* 0x001fca0007800000 */
[----:B------:R-:W0:Y:S02]  /*2a10*/  SHFL.BFLY PT, R4, R7, 0x4, 0x1f ;  /* 0x0c801f0007047f89 */ /* 0x000e2400000e0000 */
[----:B0-----:R-:W-:Y:S02]  /*2a20*/  FMNMX R8, R7, R4, !PT ;  /* 0x0000000407087209 */ /* 0x001fe40007800000 */
[----:B------:R-:W-:-:S03]  /*2a30*/  LOP3.LUT P1, R4, R0, 0x1f, RZ, 0xc0, !PT ;  /* 0x0000001f00047812 */ /* 0x000fc6000782c0ff */
[----:B------:R-:W0:Y:S01]  /*2a40*/  SHFL.BFLY PT, R5, R8, 0x2, 0x1f ;  /* 0x0c401f0008057f89 */ /* 0x000e2200000e0000 */
[C---:B------:R-:W-:Y:S02]  /*2a50*/  ISETP.GT.U32.AND P0, PT, R4.reuse, 0x3, PT ;  /* 0x000000030400780c */ /* 0x040fe40003f04070 */
[----:B------:R-:W-:Y:S02]  /*2a60*/  LEA R6, R4, UR5, 0x2 ;  /* 0x0000000504067c11 */ /* 0x000fe4000f8e10ff */
[----:B0-----:R-:W-:Y:S02]  /*2a70*/  FMNMX R9, R8, R5, !PT ;  /* 0x0000000508097209 */ /* 0x001fe40007800000 */
[----:B------:R-:W-:-:S03]  /*2a80*/  SHF.R.U32.HI R5, RZ, 0x3, R0 ;  /* 0x00000003ff057819 */ /* 0x000fc60000011600 */
[----:B------:R-:W0:Y:S01]  /*2a90*/  SHFL.BFLY PT, R10, R9, 0x1, 0x1f ;  /* 0x0c201f00090a7f89 */ /* 0x000e2200000e0000 */
[----:B------:R-:W-:Y:S02]  /*2aa0*/  LOP3.LUT R5, R5, 0x7c, RZ, 0xc0, !PT ;  /* 0x0000007c05057812 */ /* 0x000fe400078ec0ff */
[----:B0-----:R-:W-:Y:S01]  /*2ab0*/  FMNMX R12, R9, R10, !PT ;  /* 0x0000000a090c7209 */ /* 0x001fe20007800000 */
[----:B------:R-:W-:Y:S02]  /*2ac0*/  IMAD.MOV.U32 R10, RZ, RZ, -0x800001 ;  /* 0xff7fffffff0a7424 */ /* 0x000fe400078e00ff */
[----:B------:R-:W-:Y:S02]  /*2ad0*/  IMAD.MOV.U32 R9, RZ, RZ, RZ ;  /* 0x000000ffff097224 */ /* 0x000fe400078e00ff */
[----:B------:R-:W-:Y:S01]  /*2ae0*/  @!P1 STS [R5+UR5], R12 ;  /* 0x0000000c05009988 */ /* 0x000fe20008000805 */
[----:B------:R-:W-:Y:S06]  /*2af0*/  BAR.SYNC.DEFER_BLOCKING 0x0 ;  /* 0x0000000000007b1d */ /* 0x000fec0000010000 */
        /* <DEDUP_REMOVED lines=9> */
[----:B------:R-:W-:Y:S02]  /*2b90*/  IMAD.MOV.U32 R9, RZ, RZ, RZ ;  /* 0x000000ffff097224 */ /* 0x000fe400078e00ff */
[----:B------:R-:W-:-:S04]  /*2ba0*/  IADD3 R7, PT, PT, R7, UR9, RZ ;  /* 0x0000000907077c10 */ /* 0x000fc8000fffe0ff */
[C---:B0-----:R-:W-:Y:S02]  /*2bb0*/  LOP3.LUT R8, R7.reuse, 0x180, RZ, 0xc0, !PT ;  /* 0x0000018007087812 */ /* 0x041fe400078ec0ff */
[----:B------:R-:W-:Y:S02]  /*2bc0*/  ISETP.GE.U32.AND P2, PT, R7, 0x180, PT ;  /* 0x000001800700780c */ /* 0x000fe40003f46070 */
[----:B------:R-:W-:Y:S01]  /*2bd0*/  ISETP.NE.AND P1, PT, R8, 0x180, PT ;  /* 0x000001800800780c */ /* 0x000fe20003f25270 */
[----:B------:R-:W-:-:S12]  /*2be0*/  IMAD.MOV.U32 R8, RZ, RZ, R0 ;  /* 0x000000ffff087224 */ /* 0x000fd800078e0000 */
[----:B------:R-:W-:Y:S05]  /*2bf0*/  @!P1 BRA `(.L_x_171) ;  /* 0x0000000000609947 */ /* 0x000fea0003800000 */
[----:B------:R-:W-:Y:S01]  /*2c00*/  LEA.HI R7, R7, 0x1, RZ, 0x19 ;  /* 0x0000000107077811 */ /* 0x000fe200078fc8ff */
[----:B------:R-:W-:Y:S02]  /*2c10*/  HFMA2 R9, -RZ, RZ, 0, 0 ;  /* 0x00000000ff097431 */ /* 0x000fe400000001ff */
[----:B------:R-:W-:Y:S01]  /*2c20*/  IMAD.MOV.U32 R10, RZ, RZ, RZ ;  /* 0x000000ffff0a7224 */ /* 0x000fe200078e00ff */
[----:B-1----:R-:W-:Y:S01]  /*2c30*/  MOV R14, 0x437c0000 ;  /* 0x437c0000000e7802 */ /* 0x002fe20000000f00 */
[----:B------:R-:W-:Y:S01]  /*2c40*/  IMAD.MOV.U32 R8, RZ, RZ, R0 ;  /* 0x000000ffff087224 */ /* 0x000fe200078e0000 */
[----:B------:R-:W-:Y:S01]  /*2c50*/  LOP3.LUT R7, R7, 0x3, RZ, 0xc0, !PT ;  /* 0x0000000307077812 */ /* 0x000fe200078ec0ff */
[----:B------:R-:W-:-:S07]  /*2c60*/  IMAD.MOV.U32 R17, RZ, RZ, 0x3bbb989d ;  /* 0x3bbb989dff117424 */ /* 0x000fce00078e00ff */
.L_x_172:
[----:B0-----:R-:W-:Y:S01]  /*2c70*/  LEA R11, R8, UR6, 0x2 ;  /* 0x00000006080b7c11 */ /* 0x001fe2000f8e10ff */
[----:B------:R-:W-:Y:S01]  /*2c80*/  VIADD R10, R10, 0x1 ;  /* 0x000000010a0a7836 */ /* 0x000fe20000000000 */
[----:B------:R-:W-:-:S03]  /*2c90*/  IADD3 R8, PT, PT, R8, 0x80, RZ ;  /* 0x0000008008087810 */ /* 0x000fc60007ffe0ff */
[----:B------:R-:W2:Y:S01]  /*2ca0*/  LDS R12, [R11] ;  /* 0x000000000b0c7984 */ /* 0x000ea20000000800 */
        /* <DEDUP_REMOVED lines=13> */
.L_x_171:
[----:B------:R-:W-:Y:S05]  /*2d80*/  BSYNC.RECONVERGENT B1 ;  /* 0x0000000000017941 */ /* 0x000fea0003800200 */
.L_x_170:
[----:B------:R-:W-:Y:S05]  /*2d90*/  @!P2 BRA `(.L_x_169) ;  /* 0x0000000000d8a947 */ /* 0x000fea0003800000 */
.L_x_173:
[C---:B---3--:R-:W-:Y:S01]  /*2da0*/  LEA R21, R8.reuse, UR6, 0x2 ;  /* 0x0000000608157c11 */ /* 0x048fe2000f8e10ff */
[----:B------:R-:W-:Y:S02]  /*2db0*/  IMAD.MOV.U32 R18, RZ, RZ, 0x3bbb989d ;  /* 0x3bbb989dff127424 */ /* 0x000fe400078e00ff */
[----:B------:R-:W-:Y:S02]  /*2dc0*/  IMAD.MOV.U32 R20, RZ, RZ, 0x437c0000 ;  /* 0x437c0000ff147424 */ /* 0x000fe400078e00ff */
[----:B0-----:R-:W2:Y:S01]  /*2dd0*/  LDS R11, [R21+0x200] ;  /* 0x00020000150b7984 */ /* 0x001ea20000000800 */
[----:B------:R-:W-:-:S03]  /*2de0*/  VIADD R8, R8, 0x200 ;  /* 0x0000020008087836 */ /* 0x000fc60000000000 */
[----:B------:R-:W0:Y:S02]  /*2df0*/  LDS R17, [R21+0x600] ;  /* 0x0006000015117984 */ /* 0x000e240000000800 */
[----:B------:R-:W-:Y:S02]  /*2e00*/  ISETP.GE.AND P1, PT, R8, UR9, PT ;  /* 0x0000000908007c0c */ /* 0x000fe4000bf26270 */
[----:B------:R-:W3:Y:S04]  /*2e10*/  LDS R7, [R21] ;  /* 0x0000000015077984 */ /* 0x000ee80000000800 */
[----:B-1----:R-:W1:Y:S01]  /*2e20*/  LDS R14, [R21+0x400] ;  /* 0x00040000150e7984 */ /* 0x002e620000000800 */
[C---:B--2---:R-:W-:Y:S01]  /*2e30*/  FADD R11, -R22.reuse, R11 ;  /* 0x0000000b160b7221 */ /* 0x044fe20000000100 */
[----:B0-----:R-:W-:-:S03]  /*2e40*/  FADD R17, -R22, R17 ;  /* 0x0000001116117221 */ /* 0x001fc60000000100 */
[-C--:B------:R-:W-:Y:S01]  /*2e50*/  FFMA.SAT R13, R11, R18.reuse, 0.5 ;  /* 0x3f0000000b0d7423 */ /* 0x080fe20000002012 */
[C---:B---3--:R-:W-:Y:S01]  /*2e60*/  FADD R7, -R22.reuse, R7 ;  /* 0x0000000716077221 */ /* 0x048fe20000000100 */
[----:B------:R-:W-:Y:S02]  /*2e70*/  FFMA.SAT R19, R17, R18, 0.5 ;  /* 0x3f00000011137423 */ /* 0x000fe40000002012 */
[----:B------:R-:W-:Y:S01]  /*2e80*/  FFMA.RM R13, R13, R20, 12582913 ;  /* 0x4b4000010d0d7423 */ /* 0x000fe20000004014 */
[----:B-1----:R-:W-:Y:S01]  /*2e90*/  FADD R15, -R22, R14 ;  /* 0x0000000e160f7221 */ /* 0x002fe20000000100 */
[----:B------:R-:W-:Y:S01]  /*2ea0*/  FFMA.SAT R10, R7, R18, 0.5 ;  /* 0x3f000000070a7423 */ /* 0x000fe20000002012 */
[----:B------:R-:W-:Y:S01]  /*2eb0*/  FFMA.RM R19, R19, R20, 12582913 ;  /* 0x4b40000113137423 */ /* 0x000fe20000004014 */
[----:B------:R-:W-:Y:S01]  /*2ec0*/  FADD R14, R13, -12583039 ;  /* 0xcb40007f0d0e7421 */ /* 0x000fe20000000000 */
[----:B------:R-:W-:Y:S01]  /*2ed0*/  FFMA.SAT R16, R15, R18, 0.5 ;  /* 0x3f0000000f107423 */ /* 0x000fe20000002012 */
[----:B------:R-:W-:Y:S01]  /*2ee0*/  FFMA.RM R10, R10, R20, 12582913 ;  /* 0x4b4000010a0a7423 */ /* 0x000fe20000004014 */
[----:B------:R-:W-:-:S02]  /*2ef0*/  IMAD.SHL.U32 R13, R13, 0x800000, RZ ;  /* 0x008000000d0d7824 */ /* 0x000fc400078e00ff */
[----:B------:R-:W-:Y:S01]  /*2f00*/  FFMA R14, R11, 1.4426950216293334961, -R14 ;  /* 0x3fb8aa3b0b0e7823 */ /* 0x000fe2000000080e */
[----:B------:R-:W-:Y:S01]  /*2f10*/  FFMA.RM R16, R16, R20, 12582913 ;  /* 0x4b40000110107423 */ /* 0x000fe20000004014 */
[----:B------:R-:W-:Y:S01]  /*2f20*/  FADD R20, R19, -12583039 ;  /* 0xcb40007f13147421 */ /* 0x000fe20000000000 */
[----:B------:R-:W-:Y:S01]  /*2f30*/  FADD R12, R10, -12583039 ;  /* 0xcb40007f0a0c7421 */ /* 0x000fe20000000000 */
[----:B------:R-:W-:Y:S01]  /*2f40*/  FFMA R14, R11, 1.925963033500011079e-08, R14 ;  /* 0x32a570600b0e7823 */ /* 0x000fe2000000000e */
[----:B------:R-:W-:Y:S01]  /*2f50*/  FADD R18, R16, -12583039 ;  /* 0xcb40007f10127421 */ /* 0x000fe20000000000 */
[----:B------:R-:W-:Y:S01]  /*2f60*/  FFMA R20, R17, 1.4426950216293334961, -R20 ;  /* 0x3fb8aa3b11147823 */ /* 0x000fe20000000814 */
[----:B------:R-:W-:Y:S01]  /*2f70*/  FFMA R12, R7, 1.4426950216293334961, -R12 ;  /* 0x3fb8aa3b070c7823 */ /* 0x000fe2000000080c */
[----:B------:R-:W-:Y:S01]  /*2f80*/  SHF.L.U32 R10, R10, 0x17, RZ ;  /* 0x000000170a0a7819 */ /* 0x000fe200000006ff */
[----:B------:R-:W-:Y:S01]  /*2f90*/  FFMA R18, R15, 1.4426950216293334961, -R18 ;  /* 0x3fb8aa3b0f127823 */ /* 0x000fe20000000812 */
[----:B------:R-:W-:Y:S01]  /*2fa0*/  FFMA R20, R17, 1.925963033500011079e-08, R20 ;  /* 0x32a5706011147823 */ /* 0x000fe20000000014 */
[----:B------:R-:W-:Y:S01]  /*2fb0*/  FFMA R12, R7, 1.925963033500011079e-08, R12 ;  /* 0x32a57060070c7823 */ /* 0x000fe2000000000c */
[----:B------:R-:W0:Y:S01]  /*2fc0*/  MUFU.EX2 R14, R14 ;  /* 0x0000000e000e7308 */ /* 0x000e220000000800 */
[----:B------:R-:W-:Y:S01]  /*2fd0*/  FFMA R18, R15, 1.925963033500011079e-08, R18 ;  /* 0x32a570600f127823 */ /* 0x000fe20000000012 */
[----:B------:R-:W-:Y:S01]  /*2fe0*/  SHF.L.U32 R19, R19, 0x17, RZ ;  /* 0x0000001713137819 */ /* 0x000fe200000006ff */
[----:B------:R-:W-:-:S05]  /*2ff0*/  IMAD.SHL.U32 R16, R16, 0x800000, RZ ;  /* 0x0080000010107824 */ /* 0x000fca00078e00ff */
[----:B------:R-:W1:Y:S08]  /*3000*/  MUFU.EX2 R7, R12 ;  /* 0x0000000c00077308 */ /* 0x000e700000000800 */
[----:B------:R-:W2:Y:S01]  /*3010*/  MUFU.EX2 R11, R18 ;  /* 0x00000012000b7308 */ /* 0x000ea20000000800 */
[----:B0-----:R-:W-:-:S05]  /*3020*/  FMUL R14, R13, R14 ;  /* 0x0000000e0d0e7220 */ /* 0x001fca0000400000 */
[----:B------:R3:W-:Y:S02]  /*3030*/  STS [R21+0x200], R14 ;  /* 0x0002000e15007388 */ /* 0x0007e40000000800 */
[----:B------:R-:W0:Y:S01]  /*3040*/  MUFU.EX2 R20, R20 ;  /* 0x0000001400147308 */ /* 0x000e220000000800 */
[----:B-1----:R-:W-:-:S04]  /*3050*/  FMUL R10, R10, R7 ;  /* 0x000000070a0a7220 */ /* 0x002fc80000400000 */
[----:B------:R-:W-:Y:S01]  /*3060*/  FADD R9, R10, R9 ;  /* 0x000000090a097221 */ /* 0x000fe20000000000 */
[----:B------:R3:W-:Y:S01]  /*3070*/  STS [R21], R10 ;  /* 0x0000000a15007388 */ /* 0x0007e20000000800 */
[----:B--2---:R-:W-:Y:S02]  /*3080*/  FMUL R16, R16, R11 ;  /* 0x0000000b10107220 */ /* 0x004fe40000400000 */
[----:B------:R-:W-:-:S03]  /*3090*/  FADD R9, R9, R14 ;  /* 0x0000000e09097221 */ /* 0x000fc60000000000 */
[----:B------:R3:W-:Y:S01]  /*30a0*/  STS [R21+0x400], R16 ;  /* 0x0004001015007388 */ /* 0x0007e20000000800 */
[----:B------:R-:W-:Y:S01]  /*30b0*/  FADD R9, R9, R16 ;  /* 0x0000001009097221 */ /* 0x000fe20000000000 */
[----:B0-----:R-:W-:-:S04]  /*30c0*/  FMUL R12, R19, R20 ;  /* 0x00000014130c7220 */ /* 0x001fc80000400000 */
[----:B------:R-:W-:Y:S01]  /*30d0*/  FADD R9, R9, R12 ;  /* 0x0000000c09097221 */ /* 0x000fe20000000000 */
[----:B------:R3:W-:Y:S01]  /*30e0*/  STS [R21+0x600], R12 ;  /* 0x0006000c15007388 */ /* 0x0007e20000000800 */
[----:B------:R-:W-:Y:S05]  /*30f0*/  @!P1 BRA `(.L_x_173) ;  /* 0xfffffffc00289947 */ /* 0x000fea000383ffff */
.L_x_169:
[----:B------:R-:W-:Y:S05]  /*3100*/  BSYNC.RECONVERGENT B0 ;  /* 0x0000000000007941 */ /* 0x000fea0003800200 */
.L_x_168:
[----:B0-----:R-:W0:Y:S01]  /*3110*/  SHFL.BFLY PT, R8, R9, 0x10, 0x1f ;  /* 0x0e001f0009087f89 */ /* 0x001e2200000e0000 */
[----:B------:R-:W-:Y:S01]  /*3120*/  ISETP.NE.AND P1, PT, R4, RZ, PT ;  /* 0x000000ff0400720c */ /* 0x000fe20003f25270 */
[----:B------:R-:W-:Y:S02]  /*3130*/  IMAD.MOV.U32 R4, RZ, RZ, RZ ;  /* 0x000000ffff047224 */ /* 0x000fe400078e00ff */
[----:B0-----:R-:W-:-:S05]  /*3140*/  FADD R8, R8, R9 ;  /* 0x0000000908087221 */ /* 0x001fca0000000000 */
[----:B------:R-:W0:Y:S02]  /*3150*/  SHFL.BFLY PT, R7, R8, 0x8, 0x1f ;  /* 0x0d001f0008077f89 */ /* 0x000e2400000e0000 */
[----:B0-----:R-:W-:-:S05]  /*3160*/  FADD R7, R8, R7 ;  /* 0x0000000708077221 */ /* 0x001fca0000000000 */
[----:B---3--:R-:W0:Y:S02]  /*3170*/  SHFL.BFLY PT, R10, R7, 0x4, 0x1f ;  /* 0x0c801f00070a7f89 */ /* 0x008e2400000e0000 */
[----:B0-----:R-:W-:-:S05]  /*3180*/  FADD R10, R7, R10 ;  /* 0x0000000a070a7221 */ /* 0x001fca0000000000 */
[----:B------:R-:W0:Y:S02]  /*3190*/  SHFL.BFLY PT, R11, R10, 0x2, 0x1f ;  /* 0x0c401f000a0b7f89 */ /* 0x000e2400000e0000 */
[----:B0-----:R-:W-:-:S05]  /*31a0*/  FADD R11, R10, R11 ;  /* 0x0000000b0a0b7221 */ /* 0x001fca0000000000 */
[----:B------:R-:W0:Y:S02]  /*31b0*/  SHFL.BFLY PT, R12, R11, 0x1, 0x1f ;  /* 0x0c201f000b0c7f89 */ /* 0x000e2400000e0000 */
[----:B0-----:R-:W-:-:S05]  /*31c0*/  FADD R12, R11, R12 ;  /* 0x0000000c0b0c7221 */ /* 0x001fca0000000000 */
[----:B------:R-:W-:Y:S01]  /*31d0*/  @!P1 STS [R5+UR5], R12 ;  /* 0x0000000c05009988 */ /* 0x000fe20008000805 */
[----:B------:R-:W-:Y:S06]  /*31e0*/  BAR.SYNC.DEFER_BLOCKING 0x0 ;  /* 0x0000000000007b1d */ /* 0x000fec0000010000 */
[----:B------:R-:W0:Y:S04]  /*31f0*/  @!P0 LDS R4, [R6] ;  /* 0x0000000006048984 */ /* 0x000e280000000800 */
[----:B0-----:R-:W0:Y:S02]  /*3200*/  SHFL.BFLY PT, R7, R4, 0x2, 0x1f ;  /* 0x0c401f0004077f89 */ /* 0x001e2400000e0000 */
[----:B0-----:R-:W-:-:S05]  /*3210*/  FADD R7, R7, R4 ;  /* 0x0000000407077221 */ /* 0x001fca0000000000 */
[----:B------:R-:W0:Y:S02]  /*3220*/  SHFL.BFLY PT, R8, R7, 0x1, 0x1f ;  /* 0x0c201f0007087f89 */ /* 0x000e2400000e0000 */
[----:B0-----:R-:W-:-:S06]  /*3230*/  FADD R8, R7, R8 ;  /* 0x0000000807087221 */ /* 0x001fcc0000000000 */
[----:B------:R-:W0:Y:S02]  /*3240*/  SHFL.IDX PT, R8, R8, RZ, 0x1f ;  /* 0x00001fff08087589 */ /* 0x000e2400000e0000 */
[----:B0-----:R-:W-:-:S05]  /*3250*/  FADD R11, R8, 9.9999999747524270788e-07 ;  /* 0x358637bd080b7421 */ /* 0x001fca0000000000 */
[----:B------:R-:W-:-:S04]  /*3260*/  IADD3 R9, PT, PT, R11, 0x1800000, RZ ;  /* 0x018000000b097810 */ /* 0x000fc80007ffe0ff */
[----:B------:R-:W-:-:S04]  /*3270*/  LOP3.LUT R9, R9, 0x7f800000, RZ, 0xc0, !PT ;  /* 0x7f80000009097812 */ /* 0x000fc800078ec0ff */
[----:B------:R-:W-:-:S13]  /*3280*/  ISETP.GT.U32.AND P0, PT, R9, 0x1ffffff, PT ;  /* 0x01ffffff0900780c */ /* 0x000fda0003f04070 */
[----:B------:R-:W-:Y:S05]  /*3290*/  @P0 BRA `(.L_x_174) ;  /* 0x0000000000100947 */ /* 0x000fea0003800000 */
[----:B------:R-:W-:-:S07]  /*32a0*/  MOV R10, 0x32c0 ;  /* 0x000032c0000a7802 */ /* 0x000fce0000000f00 */
[----:B-12---:R-:W-:Y:S05]  /*32b0*/  CALL.REL.NOINC `($__internal_1_$__cuda_sm20_rcp_rn_f32_slowpath) ;  /* 0x0000003c006c7944 */ /* 0x006fea0003c00000 */
[----:B------:R-:W-:Y:S01]  /*32c0*/  IMAD.MOV.U32 R4, RZ, RZ, R6 ;  /* 0x000000ffff047224 */ /* 0x000fe200078e0006 */
[----:B------:R-:W-:Y:S06]  /*32d0*/  BRA `(.L_x_175) ;  /* 0x0000000000107947 */ /* 0x000fec0003800000 */
.L_x_174:
[----:B------:R-:W0:Y:S02]  /*32e0*/  MUFU.RCP R4, R11 ;  /* 0x0000000b00047308 */ /* 0x000e240000001000 */
[----:B0-----:R-:W-:-:S04]  /*32f0*/  FFMA R5, R11, R4, -1 ;  /* 0xbf8000000b057423 */ /* 0x001fc80000000004 */
[----:B------:R-:W-:-:S04]  /*3300*/  FADD.FTZ R5, -R5, -RZ ;  /* 0x800000ff05057221 */ /* 0x000fc80000010100 */
[----:B------:R-:W-:-:S07]  /*3310*/  FFMA R4, R4, R5, R4 ;  /* 0x0000000504047223 */ /* 0x000fce0000000004 */
.L_x_175:
[----:B------:R-:W-:Y:S04]  /*3320*/  BSSY.RECONVERGENT B0, `(.L_x_176) ;  /* 0x0000028000007945 */ /* 0x000fe80003800200 */
[----:B------:R-:W-:Y:S05]  /*3330*/  @P3 BRA `(.L_x_177) ;  /* 0x0000000000983947 */ /* 0x000fea0003800000 */
[----:B------:R-:W-:Y:S01]  /*3340*/  LOP3.LUT R5, RZ, R0, RZ, 0x33, !PT ;  /* 0x00000000ff057212 */ /* 0x000fe200078e33ff */
[----:B------:R-:W-:Y:S04]  /*3350*/  BSSY.RECONVERGENT B1, `(.L_x_178) ;  /* 0x0000013000017945 */ /* 0x000fe80003800200 */
[----:B------:R-:W-:-:S05]  /*3360*/  VIADD R6, R5, UR9 ;  /* 0x0000000905067c36 */ /* 0x000fca0008000000 */
[C---:B------:R-:W-:Y:S02]  /*3370*/  LOP3.LUT R5, R6.reuse, 0x180, RZ, 0xc0, !PT ;  /* 0x0000018006057812 */ /* 0x040fe400078ec0ff */
[----:B------:R-:W-:Y:S02]  /*3380*/  ISETP.GE.U32.AND P1, PT, R6, 0x180, PT ;  /* 0x000001800600780c */ /* 0x000fe40003f26070 */
[----:B------:R-:W-:Y:S02]  /*3390*/  ISETP.NE.AND P0, PT, R5, 0x180, PT ;  /* 0x000001800500780c */ /* 0x000fe40003f05270 */
[----:B------:R-:W-:-:S11]  /*33a0*/  MOV R5, R0 ;  /* 0x0000000000057202 */ /* 0x000fd60000000f00 */
[----:B------:R-:W-:Y:S05]  /*33b0*/  @!P0 BRA `(.L_x_179) ;  /* 0x0000000000308947 */ /* 0x000fea0003800000 */
[----:B------:R-:W-:Y:S01]  /*33c0*/  LEA.HI R7, R6, 0x1, RZ, 0x19 ;  /* 0x0000000106077811 */ /* 0x000fe200078fc8ff */
[----:B------:R-:W-:Y:S02]  /*33d0*/  IMAD.MOV.U32 R6, RZ, RZ, RZ ;  /* 0x000000ffff067224 */ /* 0x000fe400078e00ff */
[----:B------:R-:W-:Y:S01]  /*33e0*/  IMAD.MOV.U32 R5, RZ, RZ, R0 ;  /* 0x000000ffff057224 */ /* 0x000fe200078e0000 */
[----:B------:R-:W-:-:S07]  /*33f0*/  LOP3.LUT R11, R7, 0x3, RZ, 0xc0, !PT ;  /* 0x00000003070b7812 */ /* 0x000fce00078ec0ff */
.L_x_180:
[C---:B0-----:R-:W-:Y:S01]  /*3400*/  LEA R7, R5.reuse, UR6, 0x2 ;  /* 0x0000000605077c11 */ /* 0x041fe2000f8e10ff */
[----:B------:R-:W-:Y:S01]  /*3410*/  VIADD R5, R5, 0x80 ;  /* 0x0000008005057836 */ /* 0x000fe20000000000 */
[----:B------:R-:W-:-:S03]  /*3420*/  IADD3 R6, PT, PT, R6, 0x1, RZ ;  /* 0x0000000106067810 */ /* 0x000fc60007ffe0ff */
[----:B------:R-:W0:Y:S01]  /*3430*/  LDS R9, [R7] ;  /* 0x0000000007097984 */ /* 0x000e220000000800 */
[----:B------:R-:W-:Y:S01]  /*3440*/  ISETP.NE.AND P0, PT, R6, R11, PT ;  /* 0x0000000b0600720c */ /* 0x000fe20003f05270 */
[----:B0-----:R-:W-:-:S05]  /*3450*/  FMUL R8, R9, R4 ;  /* 0x0000000409087220 */ /* 0x001fca0000400000 */
[----:B------:R0:W-:Y:S07]  /*3460*/  STS [R7], R8 ;  /* 0x0000000807007388 */ /* 0x0001ee0000000800 */
[----:B------:R-:W-:Y:S05]  /*3470*/  @P0 BRA `(.L_x_180) ;  /* 0xfffffffc00e00947 */ /* 0x000fea000383ffff */
.L_x_179:
[----:B------:R-:W-:Y:S05]  /*3480*/  BSYNC.RECONVERGENT B1 ;  /* 0x0000000000017941 */ /* 0x000fea0003800200 */
.L_x_178:
[----:B------:R-:W-:Y:S05]  /*3490*/  @!P1 BRA `(.L_x_177) ;  /* 0x0000000000409947 */ /* 0x000fea0003800000 */
.L_x_181:
[C---:B---3--:R-:W-:Y:S01]  /*34a0*/  LEA R6, R5.reuse, UR6, 0x2 ;  /* 0x0000000605067c11 */ /* 0x048fe2000f8e10ff */
[----:B------:R-:W-:-:S04]  /*34b0*/  VIADD R5, R5, 0x200 ;  /* 0x0000020005057836 */ /* 0x000fc80000000000 */
[----:B0-----:R-:W0:Y:S01]  /*34c0*/  LDS R7, [R6] ;  /* 0x0000000006077984 */ /* 0x001e220000000800 */
[----:B------:R-:W-:-:S03]  /*34d0*/  ISETP.GE.AND P0, PT, R5, UR9, PT ;  /* 0x0000000905007c0c */ /* 0x000fc6000bf06270 */
        /* <DEDUP_REMOVED lines=12> */
.L_x_177:
[----:B------:R-:W-:Y:S05]  /*35a0*/  BSYNC.RECONVERGENT B0 ;  /* 0x0000000000007941 */ /* 0x000fea0003800200 */
.L_x_176:
[----:B------:R-:W4:Y:S01]  /*35b0*/  LDCU UR4, c[0x0][0x3c4] ;  /* 0x00007880ff0477ac */ /* 0x000f220008000800 */
[----:B------:R-:W-:Y:S02]  /*35c0*/  CS2R R4, SRZ ;  /* 0x0000000000047805 */ /* 0x000fe4000001ff00 */
[----:B0--3--:R-:W-:Y:S02]  /*35d0*/  CS2R R6, SRZ ;  /* 0x0000000000067805 */ /* 0x009fe4000001ff00 */
[----:B------:R-:W-:Y:S02]  /*35e0*/  CS2R R8, SRZ ;  /* 0x0000000000087805 */ /* 0x000fe4000001ff00 */
[----:B------:R-:W-:Y:S02]  /*35f0*/  CS2R R10, SRZ ;  /* 0x00000000000a7805 */ /* 0x000fe4000001ff00 */
[----:B------:R-:W-:Y:S02]  /*3600*/  CS2R R12, SRZ ;  /* 0x00000000000c7805 */ /* 0x000fe4000001ff00 */
[----:B-1----:R-:W-:-:S02]  /*3610*/  CS2R R14, SRZ ;  /* 0x00000000000e7805 */ /* 0x002fc4000001ff00 */
[----:B------:R-:W-:Y:S02]  /*3620*/  CS2R R16, SRZ ;  /* 0x0000000000107805 */ /* 0x000fe4000001ff00 */
[----:B------:R-:W-:Y:S02]  /*3630*/  CS2R R18, SRZ ;  /* 0x0000000000127805 */ /* 0x000fe4000001ff00 */
[----:B------:R-:W-:Y:S02]  /*3640*/  CS2R R20, SRZ ;  /* 0x0000000000147805 */ /* 0x000fe4000001ff00 */
[----:B--2---:R-:W-:Y:S02]  /*3650*/  CS2R R22, SRZ ;  /* 0x0000000000167805 */ /* 0x004fe4000001ff00 */
[----:B------:R-:W-:Y:S02]  /*3660*/  CS2R R24, SRZ ;  /* 0x0000000000187805 */ /* 0x000fe4000001ff00 */
[----:B------:R-:W-:-:S02]  /*3670*/  CS2R R26, SRZ ;  /* 0x00000000001a7805 */ /* 0x000fc4000001ff00 */
[----:B------:R-:W-:Y:S02]  /*3680*/  CS2R R28, SRZ ;  /* 0x00000000001c7805 */ /* 0x000fe4000001ff00 */
[----:B------:R-:W-:Y:S02]  /*3690*/  CS2R R30, SRZ ;  /* 0x00000000001e7805 */ /* 0x000fe4000001ff00 */
[----:B------:R-:W-:Y:S02]  /*36a0*/  CS2R R32, SRZ ;  /* 0x0000000000207805 */ /* 0x000fe4000001ff00 */
[----:B------:R-:W-:Y:S02]  /*36b0*/  CS2R R34, SRZ ;  /* 0x0000000000227805 */ /* 0x000fe4000001ff00 */
[----:B------:R-:W-:Y:S01]  /*36c0*/  CS2R R36, SRZ ;  /* 0x0000000000247805 */ /* 0x000fe2000001ff00 */
[----:B----4-:R-:W-:Y:S01]  /*36d0*/  UISETP.GE.AND UP0, UPT, UR4, 0x1, UPT ;  /* 0x000000010400788c */ /* 0x010fe2000bf06270 */
[----:B------:R-:W-:-:S02]  /*36e0*/  CS2R R42, SRZ ;  /* 0x00000000002a7805 */ /* 0x000fc4000001ff00 */
[----:B------:R-:W-:Y:S02]  /*36f0*/  CS2R R44, SRZ ;  /* 0x00000000002c7805 */ /* 0x000fe4000001ff00 */
[----:B------:R-:W-:Y:S01]  /*3700*/  CS2R R46, SRZ ;  /* 0x00000000002e7805 */ /* 0x000fe2000001ff00 */
[----:B------:R-:W-:Y:S01]  /*3710*/  UISETP.LT.OR UP0, UPT, UR8, 0x1, !UP0 ;  /* 0x000000010800788c */ /* 0x000fe2000c701670 */
        /* <DEDUP_REMOVED lines=11> */
[----:B------:R-:W-:Y:S01]  /*37d0*/  CS2R R70, SRZ ;  /* 0x0000000000467805 */ /* 0x000fe2000001ff00 */
[----:B------:R-:W-:Y:S06]  /*37e0*/  BAR.SYNC.DEFER_BLOCKING 0x0 ;  /* 0x0000000000007b1d */ /* 0x000fec0000010000 */
[----:B------:R-:W-:Y:S05]  /*37f0*/  BRA.U UP0, `(.L_x_182) ;  /* 0x0000002100187547 */ /* 0x000fea000b800000 */
        /* <DEDUP_REMOVED lines=32> */
[----:B------:R-:W-:-:S06]  /*3a00*/  UMOV UR4, URZ ;  /* 0x000000ff00047c82 */ /* 0x000fcc0008000000 */
.L_x_218:
[----:B------:R-:W0:Y:S01]  /*3a10*/  LDC R40, c[0x0][0x3b8] ;  /* 0x0000ee00ff287b82 */ /* 0x000e220000000800 */
[----:B------:R-:W1:Y:S01]  /*3a20*/  LDCU UR7, c[0x0][0x3c4] ;  /* 0x00007880ff0777ac */ /* 0x000e620008000800 */
[----:B------:R-:W2:Y:S06]  /*3a30*/  LDCU UR15, c[0x0][0x3c0] ;  /* 0x00007800ff0f77ac */ /* 0x000eac0008000800 */
[----:B------:R-:W3:Y:S01]  /*3a40*/  LDC.64 R38, c[0x0][0x3a8] ;  /* 0x0000ea00ff267b82 */ /* 0x000ee20000000a00 */
[----:B------:R-:W4:Y:S01]  /*3a50*/  LDCU UR16, c[0x0][0x3bc] ;  /* 0x00007780ff1077ac */ /* 0x000f220008000800 */
[----:B0-----:R-:W-:-:S04]  /*3a60*/  IMAD R41, R3, R40, UR4 ;  /* 0x0000000403297e24 */ /* 0x001fc8000f8e0228 */
[----:B---3--:R-:W-:-:S05]  /*3a70*/  IMAD.WIDE R38, R41, 0x4, R38 ;  /* 0x0000000429267825 */ /* 0x008fca00078e0226 */
[----:B-----5:R0:W5:Y:S01]  /*3a80*/  LDG.E.CONSTANT R72, desc[UR12][R38.64] ;  /* 0x0000000c26487981 */ /* 0x020162000c1e9900 */
[----:B-1----:R-:W-:Y:S02]  /*3a90*/  UIMAD UR10, UR4, UR7, URZ ;  /* 0x00000007040a72a4 */ /* 0x002fe4000f8e02ff */
[----:B------:R-:W-:Y:S02]  /*3aa0*/  UIADD3 UR4, UPT, UPT, UR4, 0x1, URZ ;  /* 0x0000000104047890 */ /* 0x000fe4000fffe0ff */
[----:B------:R-:W-:Y:S02]  /*3ab0*/  UIADD3 UR7, UPT, UPT, -UR7, URZ, URZ ;  /* 0x000000ff07077290 */ /* 0x000fe4000fffe1ff */
[----:B------:R-:W-:Y:S02]  /*3ac0*/  ULEA UR11, UR10, UR6, 0x2 ;  /* 0x000000060a0b7291 */ /* 0x000fe4000f8e10ff */
[----:B------:R-:W-:Y:S01]  /*3ad0*/  UISETP.NE.AND UP1, UPT, UR4, UR8, UPT ;  /* 0x000000080400728c */ /* 0x000fe2000bf25270 */
[----:B0-2-4-:R-:W-:-:S10]  /*3ae0*/  UMOV UR5, URZ ;  /* 0x000000ff00057c82 */ /* 0x015fd40008000000 */
.L_x_217:
[----:B------:R-:W-:Y:S02]  /*3af0*/  UISETP.GE.AND UP0, UPT, UR10, UR9, UPT ;  /* 0x000000090a00728c */ /* 0x000fe4000bf06270 */
[----:B------:R-:W-:-:S04]  /*3b00*/  UIADD3 UR7, UPT, UPT, UR7, 0x1, URZ ;  /* 0x0000000107077890 */ /* 0x000fc8000fffe0ff */
[----:B------:R-:W-:-:S03]  /*3b10*/  UISETP.NE.AND UP2, UPT, UR7, URZ, UPT ;  /* 0x000000ff0700728c */ /* 0x000fc6000bf45270 */
[----:B------:R-:W-:Y:S08]  /*3b20*/  BRA.U UP0, `(.L_x_183) ;  /* 0x0000001d00387547 */ /* 0x000ff0000b800000 */
[----:B------:R-:W-:Y:S01]  /*3b30*/  IMAD R38, R2, UR15, RZ ;  /* 0x0000000f02267c24 */ /* 0x000fe2000f8e02ff */
[----:B------:R-:W0:Y:S01]  /*3b40*/  LDS R73, [UR11] ;  /* 0x0000000bff497984 */ /* 0x000e220008000800 */
[----:B------:R-:W-:Y:S03]  /*3b50*/  BSSY.RECONVERGENT B0, `(.L_x_183) ;  /* 0x00001cb000007945 */ /* 0x000fe60003800200 */
[----:B------:R-:W-:-:S03]  /*3b60*/  SHF.R.S32.HI R39, RZ, 0x1f, R38 ;  /* 0x0000001fff277819 */ /* 0x000fc60000011426 */
[----:B-----5:R-:W-:-:S03]  /*3b70*/  IMAD.WIDE R38, R72, UR16, R38 ;  /* 0x0000001048267c25 */ /* 0x020fc6000f8e0226 */
[----:B------:R-:W-:-:S04]  /*3b80*/  IADD3 R40, P0, PT, R38, UR5, RZ ;  /* 0x0000000526287c10 */ /* 0x000fc8000ff1e0ff */
[----:B------:R-:W-:Y:S02]  /*3b90*/  IADD3.X R41, PT, PT, RZ, R39, RZ, P0, !PT ;  /* 0x00000027ff297210 */ /* 0x000fe400007fe4ff */
[----:B------:R-:W1:Y:S01]  /*3ba0*/  LDC.64 R38, c[0x0][0x398] ;  /* 0x0000e600ff267b82 */ /* 0x000e620000000a00 */
[----:B0-----:R-:W-:Y:S02]  /*3bb0*/  R2UR UR14, R73 ;  /* 0x00000000490e72ca */ /* 0x001fe400000e0000 */
[----:B-1----:R-:W-:-:S04]  /*3bc0*/  LEA R38, P0, R40, R38, 0x2 ;  /* 0x0000002628267211 */ /* 0x002fc800078010ff */
[----:B------:R-:W-:Y:S02]  /*3bd0*/  LEA.HI.X R39, R40, R39, R41, 0x2, P0 ;  /* 0x0000002728277211 */ /* 0x000fe400000f1429 */
        /* <DEDUP_REMOVED lines=14> */
.L_x_718:
[----:B------:R-:W-:Y:S05]  /*3cc0*/  BRX R40 -0x3cd0                                                                                     (*"BRANCH_TARGETS .L_x_719,.L_x_720,.L_x_189"*) ;  /* 0xffffffc028cc7949 */ /* 0x000fea000383ffff */
.L_x_720:
[----:B------:R-:W2:Y:S02]  /*3cd0*/  LDG.E.CONSTANT R39, desc[UR12][R38.64+0x4] ;  /* 0x0000040c26277981 */ /* 0x000ea4000c1e9900 */
[----:B--2---:R-:W-:Y:S01]  /*3ce0*/  FFMA R70, R39, UR14, R70 ;  /* 0x0000000e27467c23 */ /* 0x004fe20008000046 */
[----:B------:R-:W-:Y:S06]  /*3cf0*/  BRA `(.L_x_189) ;  /* 0x0000001800c07947 */ /* 0x000fec0003800000 */
.L_x_719:
[----:B------:R-:W2:Y:S02]  /*3d00*/  LDG.E.CONSTANT R38, desc[UR12][R38.64] ;  /* 0x0000000c26267981 */ /* 0x000ea4000c1e9900 */
[----:B--2---:R-:W-:Y:S01]  /*3d10*/  FFMA R71, R38, UR14, R71 ;  /* 0x0000000e26477c23 */ /* 0x004fe20008000047 */
[----:B------:R-:W-:Y:S06]  /*3d20*/  BRA `(.L_x_189) ;  /* 0x0000001800b47947 */ /* 0x000fec0003800000 */
.L_x_188:
[----:B------:R-:W-:-:S05]  /*3d30*/  IMAD.MOV.U32 R41, RZ, RZ, -0x2 ;  /* 0xfffffffeff297424 */ /* 0x000fca00078e00ff */
[----:B------:R-:W-:-:S04]  /*3d40*/  VIADDMNMX.U32 R40, R0, R41, 0x2, PT ;  /* 0x0000000200287446 */ /* 0x000fc80003800029 */
[----:B------:R-:W-:-:S04]  /*3d50*/  SHF.L.U32 R73, R40, 0x2, RZ ;  /* 0x0000000228497819 */ /* 0x000fc800000006ff */
[----:B------:R-:W0:Y:S02]  /*3d60*/  LDC R40, c[0x2][R73+0xc] ;  /* 0x0080030049287b82 */ /* 0x000e240000000800 */
[----:B0-----:R-:W-:-:S04]  /*3d70*/  SHF.R.S32.HI R41, RZ, 0x1f, R40 ;  /* 0x0000001fff297819 */ /* 0x001fc80000011428 */
.L_x_722:
[----:B------:R-:W-:Y:S05]  /*3d80*/  BRX R40 -0x3d90                                                                                     (*"BRANCH_TARGETS .L_x_723,.L_x_724,.L_x_189"*) ;  /* 0xffffffc0289c7949 */ /* 0x000fea000383ffff */
.L_x_724:
[----:B------:R-:W2:Y:S02]  /*3d90*/  LDG.E.CONSTANT R39, desc[UR12][R38.64+0xc] ;  /* 0x00000c0c26277981 */ /* 0x000ea4000c1e9900 */
[----:B--2---:R-:W-:Y:S01]  /*3da0*/  FFMA R68, R39, UR14, R68 ;  /* 0x0000000e27447c23 */ /* 0x004fe20008000044 */
[----:B------:R-:W-:Y:S06]  /*3db0*/  BRA `(.L_x_189) ;  /* 0x0000001800907947 */ /* 0x000fec0003800000 */
.L_x_723:
[----:B------:R-:W2:Y:S02]  /*3dc0*/  LDG.E.CONSTANT R38, desc[UR12][R38.64+0x8] ;  /* 0x0000080c26267981 */ /* 0x000ea4000c1e9900 */
[----:B--2---:R-:W-:Y:S01]  /*3dd0*/  FFMA R69, R38, UR14, R69 ;  /* 0x0000000e26457c23 */ /* 0x004fe20008000045 */
[----:B------:R-:W-:Y:S06]  /*3de0*/  BRA `(.L_x_189) ;  /* 0x0000001800847947 */ /* 0x000fec0003800000 */
.L_x_187:
[----:B------:R-:W-:-:S13]  /*3df0*/  ISETP.GT.AND P0, PT, R0, 0x5, PT ;  /* 0x000000050000780c */ /* 0x000fda0003f04270 */
[----:B------:R-:W-:Y:S05]  /*3e00*/  @P0 BRA `(.L_x_190) ;  /* 0x0000000000300947 */ /* 0x000fea0003800000 */
[----:B------:R-:W-:-:S05]  /*3e10*/  IMAD.MOV.U32 R41, RZ, RZ, -0x4 ;  /* 0xfffffffcff297424 */ /* 0x000fca00078e00ff */
[----:B------:R-:W-:-:S05]  /*3e20*/  VIADDMNMX.U32 R40, R0, R41, 0x2, PT ;  /* 0x0000000200287446 */ /* 0x000fca0003800029 */
[----:B------:R-:W-:-:S04]  /*3e30*/  IMAD.SHL.U32 R73, R40, 0x4, RZ ;  /* 0x0000000428497824 */ /* 0x000fc800078e00ff */
[----:B------:R-:W0:Y:S02]  /*3e40*/  LDC R40, c[0x2][R73+0x18] ;  /* 0x0080060049287b82 */ /* 0x000e240000000800 */
[----:B0-----:R-:W-:-:S04]  /*3e50*/  SHF.R.S32.HI R41, RZ, 0x1f, R40 ;  /* 0x0000001fff297819 */ /* 0x001fc80000011428 */
.L_x_726:
[----:B------:R-:W-:Y:S05]  /*3e60*/  BRX R40 -0x3e70                                                                                     (*"BRANCH_TARGETS .L_x_727,.L_x_728,.L_x_189"*) ;  /* 0xffffffc028647949 */ /* 0x000fea000383ffff */
.L_x_728:
[----:B------:R-:W2:Y:S02]  /*3e70*/  LDG.E.CONSTANT R39, desc[UR12][R38.64+0x14] ;  /* 0x0000140c26277981 */ /* 0x000ea4000c1e9900 */
[----:B--2---:R-:W-:Y:S01]  /*3e80*/  FFMA R66, R39, UR14, R66 ;  /* 0x0000000e27427c23 */ /* 0x004fe20008000042 */
[----:B------:R-:W-:Y:S06]  /*3e90*/  BRA `(.L_x_189) ;  /* 0x0000001800587947 */ /* 0x000fec0003800000 */
.L_x_727:
[----:B------:R-:W2:Y:S02]  /*3ea0*/  LDG.E.CONSTANT R38, desc[UR12][R38.64+0x10] ;  /* 0x0000100c26267981 */ /* 0x000ea4000c1e9900 */
[----:B--2---:R-:W-:Y:S01]  /*3eb0*/  FFMA R67, R38, UR14, R67 ;  /* 0x0000000e26437c23 */ /* 0x004fe20008000043 */
[----:B------:R-:W-:Y:S06]  /*3ec0*/  BRA `(.L_x_189) ;  /* 0x00000018004c7947 */ /* 0x000fec0003800000 */
.L_x_190:
[----:B------:R-:W-:-:S04]  /*3ed0*/  MOV R41, 0xfffffffa ;  /* 0xfffffffa00297802 */ /* 0x000fc80000000f00 */
[----:B------:R-:W-:-:S05]  /*3ee0*/  VIADDMNMX.U32 R40, R0, R41, 0x2, PT ;  /* 0x0000000200287446 */ /* 0x000fca0003800029 */
[----:B------:R-:W-:-:S04]  /*3ef0*/  IMAD.SHL.U32 R73, R40, 0x4, RZ ;  /* 0x0000000428497824 */ /* 0x000fc800078e00ff */
[----:B------:R-:W0:Y:S02]  /*3f00*/  LDC R40, c[0x2][R73+0x24] ;  /* 0x0080090049287b82 */ /* 0x000e240000000800 */
[----:B0-----:R-:W-:-:S04]  /*3f10*/  SHF.R.S32.HI R41, RZ, 0x1f, R40 ;  /* 0x0000001fff297819 */ /* 0x001fc80000011428 */
.L_x_730:
[----:B------:R-:W-:Y:S05]  /*3f20*/  BRX R40 -0x3f30                                                                                     (*"BRANCH_TARGETS .L_x_731,.L_x_732,.L_x_189"*) ;  /* 0xffffffc028347949 */ /* 0x000fea000383ffff */
.L_x_732:
[----:B------:R-:W2:Y:S02]  /*3f30*/  LDG.E.CONSTANT R39, desc[UR12][R38.64+0x1c] ;  /* 0x00001c0c26277981 */ /* 0x000ea4000c1e9900 */
[----:B--2---:R-:W-:Y:S01]  /*3f40*/  FFMA R64, R39, UR14, R64 ;  /* 0x0000000e27407c23 */ /* 0x004fe20008000040 */
[----:B------:R-:W-:Y:S06]  /*3f50*/  BRA `(.L_x_189) ;  /* 0x0000001800287947 */ /* 0x000fec0003800000 */
.L_x_731:
[----:B------:R-:W2:Y:S02]  /*3f60*/  LDG.E.CONSTANT R38, desc[UR12][R38.64+0x18] ;  /* 0x0000180c26267981 */ /* 0x000ea4000c1e9900 */
[----:B--2---:R-:W-:Y:S01]  /*3f70*/  FFMA R65, R38, UR14, R65 ;  /* 0x0000000e26417c23 */ /* 0x004fe20008000041 */
[----:B------:R-:W-:Y:S06]  /*3f80*/  BRA `(.L_x_189) ;  /* 0x00000018001c7947 */ /* 0x000fec0003800000 */
.L_x_186:
[----:B------:R-:W-:-:S13]  /*3f90*/  ISETP.GT.AND P0, PT, R0, 0xb, PT ;  /* 0x0000000b0000780c */ /* 0x000fda0003f04270 */
[----:B------:R-:W-:Y:S05]  /*3fa0*/  @P0 BRA `(.L_x_191) ;  /* 0x0000000000680947 */ /* 0x000fea0003800000 */
[----:B------:R-:W-:-:S13]  /*3fb0*/  ISETP.GT.AND P0, PT, R0, 0x9, PT ;  /* 0x000000090000780c */ /* 0x000fda0003f04270 */
[----:B------:R-:W-:Y:S05]  /*3fc0*/  @P0 BRA `(.L_x_192) ;  /* 0x0000000000300947 */ /* 0x000fea0003800000 */
[----:B------:R-:W-:-:S05]  /*3fd0*/  IMAD.MOV.U32 R41, RZ, RZ, -0x8 ;  /* 0xfffffff8ff297424 */ /* 0x000fca00078e00ff */
[----:B------:R-:W-:-:S04]  /*3fe0*/  VIADDMNMX.U32 R40, R0, R41, 0x2, PT ;  /* 0x0000000200287446 */ /* 0x000fc80003800029 */
[----:B------:R-:W-:-:S04]  /*3ff0*/  SHF.L.U32 R73, R40, 0x2, RZ ;  /* 0x0000000228497819 */ /* 0x000fc800000006ff */
[----:B------:R-:W0:Y:S02]  /*4000*/  LDC R40, c[0x2][R73+0x30] ;  /* 0x00800c0049287b82 */ /* 0x000e240000000800 */
[----:B0-----:R-:W-:-:S04]  /*4010*/  SHF.R.S32.HI R41, RZ, 0x1f, R40 ;  /* 0x0000001fff297819 */ /* 0x001fc80000011428 */
.L_x_734:
[----:B------:R-:W-:Y:S05]  /*4020*/  BRX R40 -0x4030                                                                                     (*"BRANCH_TARGETS .L_x_735,.L_x_736,.L_x_189"*) ;  /* 0xffffffbc28f47949 */ /* 0x000fea000383ffff */
.L_x_736:
[----:B------:R-:W2:Y:S02]  /*4030*/  LDG.E.CONSTANT R39, desc[UR12][R38.64+0x24] ;  /* 0x0000240c26277981 */ /* 0x000ea4000c1e9900 */
[----:B--2---:R-:W-:Y:S01]  /*4040*/  FFMA R62, R39, UR14, R62 ;  /* 0x0000000e273e7c23 */ /* 0x004fe2000800003e */
[----:B------:R-:W-:Y:S06]  /*4050*/  BRA `(.L_x_189) ;  /* 0x0000001400e87947 */ /* 0x000fec0003800000 */
.L_x_735:
[----:B------:R-:W2:Y:S02]  /*4060*/  LDG.E.CONSTANT R38, desc[UR12][R38.64+0x20] ;  /* 0x0000200c26267981 */ /* 0x000ea4000c1e9900 */
[----:B--2---:R-:W-:Y:S01]  /*4070*/  FFMA R63, R38, UR14, R63 ;  /* 0x0000000e263f7c23 */ /* 0x004fe2000800003f */
[----:B------:R-:W-:Y:S06]  /*4080*/  BRA `(.L_x_189) ;  /* 0x0000001400dc7947 */ /* 0x000fec0003800000 */
.L_x_192:
[----:B------:R-:W-:-:S05]  /*4090*/  IMAD.MOV.U32 R41, RZ, RZ, -0xa ;  /* 0xfffffff6ff297424 */ /* 0x000fca00078e00ff */
[----:B------:R-:W-:-:S05]  /*40a0*/  VIADDMNMX.U32 R40, R0, R41, 0x2, PT ;  /* 0x0000000200287446 */ /* 0x000fca0003800029 */
[----:B------:R-:W-:-:S04]  /*40b0*/  IMAD.SHL.U32 R73, R40, 0x4, RZ ;  /* 0x0000000428497824 */ /* 0x000fc800078e00ff */
[----:B------:R-:W0:Y:S02]  /*40c0*/  LDC R40, c[0x2][R73+0x3c] ;  /* 0x00800f0049287b82 */ /* 0x000e240000000800 */
[----:B0-----:R-:W-:-:S04]  /*40d0*/  SHF.R.S32.HI R41, RZ, 0x1f, R40 ;  /* 0x0000001fff297819 */ /* 0x001fc80000011428 */
.L_x_738:
[----:B------:R-:W-:Y:S05]  /*40e0*/  BRX R40 -0x40f0                                                                                     (*"BRANCH_TARGETS .L_x_739,.L_x_740,.L_x_189"*) ;  /* 0xffffffbc28c47949 */ /* 0x000fea000383ffff */
.L_x_740:
[----:B------:R-:W2:Y:S02]  /*40f0*/  LDG.E.CONSTANT R39, desc[UR12][R38.64+0x2c] ;  /* 0x00002c0c26277981 */ /* 0x000ea4000c1e9900 */
[----:B--2---:R-:W-:Y:S01]  /*4100*/  FFMA R60, R39, UR14, R60 ;  /* 0x0000000e273c7c23 */ /* 0x004fe2000800003c */
[----:B------:R-:W-:Y:S06]  /*4110*/  BRA `(.L_x_189) ;  /* 0x0000001400b87947 */ /* 0x000fec0003800000 */
.L_x_739:
[----:B------:R-:W2:Y:S02]  /*4120*/  LDG.E.CONSTANT R38, desc[UR12][R38.64+0x28] ;  /* 0x0000280c26267981 */ /* 0x000ea4000c1e9900 */
[----:B--2---:R-:W-:Y:S01]  /*4130*/  FFMA R61, R38, UR14, R61 ;  /* 0x0000000e263d7c23 */ /* 0x004fe2000800003d */
[----:B------:R-:W-:Y:S06]  /*4140*/  BRA `(.L_x_189) ;  /* 0x0000001400ac7947 */ /* 0x000fec0003800000 */
.L_x_191:
[----:B------:R-:W-:-:S13]  /*4150*/  ISETP.GT.AND P0, PT, R0, 0xd, PT ;  /* 0x0000000d0000780c */ /* 0x000fda0003f04270 */
[----:B------:R-:W-:Y:S05]  /*4160*/  @P0 BRA `(.L_x_193) ;  /* 0x0000000000300947 */ /* 0x000fea0003800000 */
[----:B------:R-:W-:-:S04]  /*4170*/  MOV R41, 0xfffffff4 ;  /* 0xfffffff400297802 */ /* 0x000fc80000000f00 */
[----:B------:R-:W-:-:S05]  /*4180*/  VIADDMNMX.U32 R40, R0, R41, 0x2, PT ;  /* 0x0000000200287446 */ /* 0x000fca0003800029 */
[----:B------:R-:W-:-:S04]  /*4190*/  IMAD.SHL.U32 R73, R40, 0x4, RZ ;  /* 0x0000000428497824 */ /* 0x000fc800078e00ff */
[----:B------:R-:W0:Y:S02]  /*41a0*/  LDC R40, c[0x2][R73+0x48] ;  /* 0x0080120049287b82 */ /* 0x000e240000000800 */
[----:B0-----:R-:W-:-:S04]  /*41b0*/  SHF.R.S32.HI R41, RZ, 0x1f, R40 ;  /* 0x0000001fff297819 */ /* 0x001fc80000011428 */
.L_x_742:
[----:B------:R-:W-:Y:S05]  /*41c0*/  BRX R40 -0x41d0                                                                                     (*"BRANCH_TARGETS .L_x_743,.L_x_744,.L_x_189"*) ;  /* 0xffffffbc288c7949 */ /* 0x000fea000383ffff */
.L_x_744:
[----:B------:R-:W2:Y:S02]  /*41d0*/  LDG.E.CONSTANT R39, desc[UR12][R38.64+0x34] ;  /* 0x0000340c26277981 */ /* 0x000ea4000c1e9900 */
[----:B--2---:R-:W-:Y:S01]  /*41e0*/  FFMA R58, R39, UR14, R58 ;  /* 0x0000000e273a7c23 */ /* 0x004fe2000800003a */
[----:B------:R-:W-:Y:S06]  /*41f0*/  BRA `(.L_x_189) ;  /* 0x0000001400807947 */ /* 0x000fec0003800000 */
.L_x_743:
[----:B------:R-:W2:Y:S02]  /*4200*/  LDG.E.CONSTANT R38, desc[UR12][R38.64+0x30] ;  /* 0x0000300c26267981 */ /* 0x000ea4000c1e9900 */
[----:B--2---:R-:W-:Y:S01]  /*4210*/  FFMA R59, R38, UR14, R59 ;  /* 0x0000000e263b7c23 */ /* 0x004fe2000800003b */
[----:B------:R-:W-:Y:S06]  /*4220*/  BRA `(.L_x_189) ;  /* 0x0000001400747947 */ /* 0x000fec0003800000 */
.L_x_193:
[----:B------:R-:W-:-:S05]  /*4230*/  IMAD.MOV.U32 R41, RZ, RZ, -0xe ;  /* 0xfffffff2ff297424 */ /* 0x000fca00078e00ff */
[----:B------:R-:W-:-:S04]  /*4240*/  VIADDMNMX.U32 R40, R0, R41, 0x2, PT ;  /* 0x0000000200287446 */ /* 0x000fc80003800029 */
[----:B------:R-:W-:-:S04]  /*4250*/  SHF.L.U32 R73, R40, 0x2, RZ ;  /* 0x0000000228497819 */ /* 0x000fc800000006ff */
[----:B------:R-:W0:Y:S02]  /*4260*/  LDC R40, c[0x2][R73+0x54] ;  /* 0x0080150049287b82 */ /* 0x000e240000000800 */
[----:B0-----:R-:W-:-:S04]  /*4270*/  SHF.R.S32.HI R41, RZ, 0x1f, R40 ;  /* 0x0000001fff297819 */ /* 0x001fc80000011428 */
.L_x_746:
[----:B------:R-:W-:Y:S05]  /*4280*/  BRX R40 -0x4290                                                                                     (*"BRANCH_TARGETS .L_x_747,.L_x_748,.L_x_189"*) ;  /* 0xffffffbc285c7949 */ /* 0x000fea000383ffff */
.L_x_748:
[----:B------:R-:W2:Y:S02]  /*4290*/  LDG.E.CONSTANT R39, desc[UR12][R38.64+0x3c] ;  /* 0x00003c0c26277981 */ /* 0x000ea4000c1e9900 */
[----:B--2---:R-:W-:Y:S01]  /*42a0*/  FFMA R56, R39, UR14, R56 ;  /* 0x0000000e27387c23 */ /* 0x004fe20008000038 */
[----:B------:R-:W-:Y:S06]  /*42b0*/  BRA `(.L_x_189) ;  /* 0x0000001400507947 */ /* 0x000fec0003800000 */
.L_x_747:
[----:B------:R-:W2:Y:S02]  /*42c0*/  LDG.E.CONSTANT R38, desc[UR12][R38.64+0x38] ;  /* 0x0000380c26267981 */ /* 0x000ea4000c1e9900 */
[----:B--2---:R-:W-:Y:S01]  /*42d0*/  FFMA R57, R38, UR14, R57 ;  /* 0x0000000e26397c23 */ /* 0x004fe20008000039 */
[----:B------:R-:W-:Y:S06]  /*42e0*/  BRA `(.L_x_189) ;  /* 0x0000001400447947 */ /* 0x000fec0003800000 */
.L_x_185:
        /* <DEDUP_REMOVED lines=11> */
.L_x_750:
[----:B------:R-:W-:Y:S05]  /*43a0*/  BRX R40 -0x43b0                                                                                     (*"BRANCH_TARGETS .L_x_751,.L_x_752,.L_x_189"*) ;  /* 0xffffffbc28147949 */ /* 0x000fea000383ffff */
.L_x_752:
[----:B------:R-:W2:Y:S02]  /*43b0*/  LDG.E.CONSTANT R39, desc[UR12][R38.64+0x44] ;  /* 0x0000440c26277981 */ /* 0x000ea4000c1e9900 */
[----:B--2---:R-:W-:Y:S01]  /*43c0*/  FFMA R54, R39, UR14, R54 ;  /* 0x0000000e27367c23 */ /* 0x004fe20008000036 */
[----:B------:R-:W-:Y:S06]  /*43d0*/  BRA `(.L_x_189) ;  /* 0x0000001400087947 */ /* 0x000fec0003800000 */
.L_x_751:
[----:B------:R-:W2:Y:S02]  /*43e0*/  LDG.E.CONSTANT R38, desc[UR12][R38.64+0x40] ;  /* 0x0000400c26267981 */ /* 0x000ea4000c1e9900 */
[----:B--2---:R-:W-:Y:S01]  /*43f0*/  FFMA R55, R38, UR14, R55 ;  /* 0x0000000e26377c23 */ /* 0x004fe20008000037 */
[----:B------:R-:W-:Y:S06]  /*4400*/  BRA `(.L_x_189) ;  /* 0x0000001000fc7947 */ /* 0x000fec0003800000 */
.L_x_196:
[----:B------:R-:W-:-:S04]  /*4410*/  MOV R41, 0xffffffee ;  /* 0xffffffee00297802 */ /* 0x000fc80000000f00 */
[----:B------:R-:W-:-:S05]  /*4420*/  VIADDMNMX.U32 R40, R0, R41, 0x2, PT ;  /* 0x0000000200287446 */ /* 0x000fca0003800029 */
[----:B------:R-:W-:-:S04]  /*4430*/  IMAD.SHL.U32 R73, R40, 0x4, RZ ;  /* 0x0000000428497824 */ /* 0x000fc800078e00ff */
[----:B------:R-:W0:Y:S02]  /*4440*/  LDC R40, c[0x2][R73+0x6c] ;  /* 0x00801b0049287b82 */ /* 0x000e240000000800 */
[----:B0-----:R-:W-:-:S04]  /*4450*/  SHF.R.S32.HI R41, RZ, 0x1f, R40 ;  /* 0x0000001fff297819 */ /* 0x001fc80000011428 */
.L_x_754:
[----:B------:R-:W-:Y:S05]  /*4460*/  BRX R40 -0x4470                                                                                     (*"BRANCH_TARGETS .L_x_755,.L_x_756,.L_x_189"*) ;  /* 0xffffffb828e47949 */ /* 0x000fea000383ffff */
.L_x_756:
[----:B------:R-:W2:Y:S02]  /*4470*/  LDG.E.CONSTANT R39, desc[UR12][R38.64+0x4c] ;  /* 0x00004c0c26277981 */ /* 0x000ea4000c1e9900 */
[----:B--2---:R-:W-:Y:S01]  /*4480*/  FFMA R52, R39, UR14, R52 ;  /* 0x0000000e27347c23 */ /* 0x004fe20008000034 */
[----:B------:R-:W-:Y:S06]  /*4490*/  BRA `(.L_x_189) ;  /* 0x0000001000d87947 */ /* 0x000fec0003800000 */
.L_x_755:
[----:B------:R-:W2:Y:S02]  /*44a0*/  LDG.E.CONSTANT R38, desc[UR12][R38.64+0x48] ;  /* 0x0000480c26267981 */ /* 0x000ea4000c1e9900 */
[----:B--2---:R-:W-:Y:S01]  /*44b0*/  FFMA R53, R38, UR14, R53 ;  /* 0x0000000e26357c23 */ /* 0x004fe20008000035 */
[----:B------:R-:W-:Y:S06]  /*44c0*/  BRA `(.L_x_189) ;  /* 0x0000001000cc7947 */ /* 0x000fec0003800000 */
.L_x_195:
[----:B------:R-:W-:-:S13]  /*44d0*/  ISETP.GT.AND P0, PT, R0, 0x15, PT ;  /* 0x000000150000780c */ /* 0x000fda0003f04270 */
[----:B------:R-:W-:Y:S05]  /*44e0*/  @P0 BRA `(.L_x_197) ;  /* 0x0000000000300947 */ /* 0x000fea0003800000 */
[----:B------:R-:W-:-:S05]  /*44f0*/  IMAD.MOV.U32 R41, RZ, RZ, -0x14 ;  /* 0xffffffecff297424 */ /* 0x000fca00078e00ff */
[----:B------:R-:W-:-:S04]  /*4500*/  VIADDMNMX.U32 R40, R0, R41, 0x2, PT ;  /* 0x0000000200287446 */ /* 0x000fc80003800029 */
[----:B------:R-:W-:-:S04]  /*4510*/  SHF.L.U32 R73, R40, 0x2, RZ ;  /* 0x0000000228497819 */ /* 0x000fc800000006ff */
[----:B------:R-:W0:Y:S02]  /*4520*/  LDC R40, c[0x2][R73+0x78] ;  /* 0x00801e0049287b82 */ /* 0x000e240000000800 */
[----:B0-----:R-:W-:-:S04]  /*4530*/  SHF.R.S32.HI R41, RZ, 0x1f, R40 ;  /* 0x0000001fff297819 */ /* 0x001fc80000011428 */
.L_x_758:
[----:B------:R-:W-:Y:S05]  /*4540*/  BRX R40 -0x4550                                                                                     (*"BRANCH_TARGETS .L_x_759,.L_x_760,.L_x_189"*) ;  /* 0xffffffb828ac7949 */ /* 0x000fea000383ffff */
.L_x_760:
[----:B------:R-:W2:Y:S02]  /*4550*/  LDG.E.CONSTANT R39, desc[UR12][R38.64+0x54] ;  /* 0x0000540c26277981 */ /* 0x000ea4000c1e9900 */
[----:B--2---:R-:W-:Y:S01]  /*4560*/  FFMA R50, R39, UR14, R50 ;  /* 0x0000000e27327c23 */ /* 0x004fe20008000032 */
[----:B------:R-:W-:Y:S06]  /*4570*/  BRA `(.L_x_189) ;  /* 0x0000001000a07947 */ /* 0x000fec0003800000 */
.L_x_759:
[----:B------:R-:W2:Y:S02]  /*4580*/  LDG.E.CONSTANT R38, desc[UR12][R38.64+0x50] ;  /* 0x0000500c26267981 */ /* 0x000ea4000c1e9900 */
[----:B--2---:R-:W-:Y:S01]  /*4590*/  FFMA R51, R38, UR14, R51 ;  /* 0x0000000e26337c23 */ /* 0x004fe20008000033 */
[----:B------:R-:W-:Y:S06]  /*45a0*/  BRA `(.L_x_189) ;  /* 0x0000001000947947 */ /* 0x000fec0003800000 */
.L_x_197:
[----:B------:R-:W-:-:S05]  /*45b0*/  IMAD.MOV.U32 R41, RZ, RZ, -0x16 ;  /* 0xffffffeaff297424 */ /* 0x000fca00078e00ff */
[----:B------:R-:W-:-:S05]  /*45c0*/  VIADDMNMX.U32 R40, R0, R41, 0x2, PT ;  /* 0x0000000200287446 */ /* 0x000fca0003800029 */
[----:B------:R-:W-:-:S04]  /*45d0*/  IMAD.SHL.U32 R73, R40, 0x4, RZ ;  /* 0x0000000428497824 */ /* 0x000fc800078e00ff */
[----:B------:R-:W0:Y:S02]  /*45e0*/  LDC R40, c[0x2][R73+0x84] ;  /* 0x0080210049287b82 */ /* 0x000e240000000800 */
[----:B0-----:R-:W-:-:S04]  /*45f0*/  SHF.R.S32.HI R41, RZ, 0x1f, R40 ;  /* 0x0000001fff297819 */ /* 0x001fc80000011428 */
.L_x_762:
[----:B------:R-:W-:Y:S05]  /*4600*/  BRX R40 -0x4610                                                                                     (*"BRANCH_TARGETS .L_x_763,.L_x_764,.L_x_189"*) ;  /* 0xffffffb8287c7949 */ /* 0x000fea000383ffff */
.L_x_764:
[----:B------:R-:W2:Y:S02]  /*4610*/  LDG.E.CONSTANT R39, desc[UR12][R38.64+0x5c] ;  /* 0x00005c0c26277981 */ /* 0x000ea4000c1e9900 */
[----:B--2---:R-:W-:Y:S01]  /*4620*/  FFMA R48, R39, UR14, R48 ;  /* 0x0000000e27307c23 */ /* 0x004fe20008000030 */
[----:B------:R-:W-:Y:S06]  /*4630*/  BRA `(.L_x_189) ;  /* 0x0000001000707947 */ /* 0x000fec0003800000 */
.L_x_763:
[----:B------:R-:W2:Y:S02]  /*4640*/  LDG.E.CONSTANT R38, desc[UR12][R38.64+0x58] ;  /* 0x0000580c26267981 */ /* 0x000ea4000c1e9900 */
[----:B--2---:R-:W-:Y:S01]  /*4650*/  FFMA R49, R38, UR14, R49 ;  /* 0x0000000e26317c23 */ /* 0x004fe20008000031 */
[----:B------:R-:W-:Y:S06]  /*4660*/  BRA `(.L_x_189) ;  /* 0x0000001000647947 */ /* 0x000fec0003800000 */
.L_x_194:
[----:B------:R-:W-:-:S13]  /*4670*/  ISETP.GT.AND P0, PT, R0, 0x1b, PT ;  /* 0x0000001b0000780c */ /* 0x000fda0003f04270 */
[----:B------:R-:W-:Y:S05]  /*4680*/  @P0 BRA `(.L_x_198) ;  /* 0x0000000000680947 */ /* 0x000fea0003800000 */
[----:B------:R-:W-:-:S13]  /*4690*/  ISETP.GT.AND P0, PT, R0, 0x19, PT ;  /* 0x000000190000780c */ /* 0x000fda0003f04270 */
[----:B------:R-:W-:Y:S05]  /*46a0*/  @P0 BRA `(.L_x_199) ;  /* 0x0000000000300947 */ /* 0x000fea0003800000 */
[----:B------:R-:W-:-:S04]  /*46b0*/  MOV R41, 0xffffffe8 ;  /* 0xffffffe800297802 */ /* 0x000fc80000000f00 */
[----:B------:R-:W-:-:S05]  /*46c0*/  VIADDMNMX.U32 R40, R0, R41, 0x2, PT ;  /* 0x0000000200287446 */ /* 0x000fca0003800029 */
[----:B------:R-:W-:-:S04]  /*46d0*/  IMAD.SHL.U32 R73, R40, 0x4, RZ ;  /* 0x0000000428497824 */ /* 0x000fc800078e00ff */
[----:B------:R-:W0:Y:S02]  /*46e0*/  LDC R40, c[0x2][R73+0x90] ;  /* 0x0080240049287b82 */ /* 0x000e240000000800 */
[----:B0-----:R-:W-:-:S04]  /*46f0*/  SHF.R.S32.HI R41, RZ, 0x1f, R40 ;  /* 0x0000001fff297819 */ /* 0x001fc80000011428 */
.L_x_766:
[----:B------:R-:W-:Y:S05]  /*4700*/  BRX R40 -0x4710                                                                                     (*"BRANCH_TARGETS .L_x_767,.L_x_768,.L_x_189"*) ;  /* 0xffffffb8283c7949 */ /* 0x000fea000383ffff */
.L_x_768:
[----:B------:R-:W2:Y:S02]  /*4710*/  LDG.E.CONSTANT R39, desc[UR12][R38.64+0x64] ;  /* 0x0000640c26277981 */ /* 0x000ea4000c1e9900 */
[----:B--2---:R-:W-:Y:S01]  /*4720*/  FFMA R46, R39, UR14, R46 ;  /* 0x0000000e272e7c23 */ /* 0x004fe2000800002e */
[----:B------:R-:W-:Y:S06]  /*4730*/  BRA `(.L_x_189) ;  /* 0x0000001000307947 */ /* 0x000fec0003800000 */
.L_x_767:
[----:B------:R-:W2:Y:S02]  /*4740*/  LDG.E.CONSTANT R38, desc[UR12][R38.64+0x60] ;  /* 0x0000600c26267981 */ /* 0x000ea4000c1e9900 */
[----:B--2---:R-:W-:Y:S01]  /*4750*/  FFMA R47, R38, UR14, R47 ;  /* 0x0000000e262f7c23 */ /* 0x004fe2000800002f */
[----:B------:R-:W-:Y:S06]  /*4760*/  BRA `(.L_x_189) ;  /* 0x0000001000247947 */ /* 0x000fec0003800000 */
.L_x_199:
[----:B------:R-:W-:-:S05]  /*4770*/  IMAD.MOV.U32 R41, RZ, RZ, -0x1a ;  /* 0xffffffe6ff297424 */ /* 0x000fca00078e00ff */
[----:B------:R-:W-:-:S04]  /*4780*/  VIADDMNMX.U32 R40, R0, R41, 0x2, PT ;  /* 0x0000000200287446 */ /* 0x000fc80003800029 */
[----:B------:R-:W-:-:S04]  /*4790*/  SHF.L.U32 R73, R40, 0x2, RZ ;  /* 0x0000000228497819 */ /* 0x000fc800000006ff */
[----:B------:R-:W0:Y:S02]  /*47a0*/  LDC R40, c[0x2][R73+0x9c] ;  /* 0x0080270049287b82 */ /* 0x000e240000000800 */
[----:B0-----:R-:W-:-:S04]  /*47b0*/  SHF.R.S32.HI R41, RZ, 0x1f, R40 ;  /* 0x0000001fff297819 */ /* 0x001fc80000011428 */
.L_x_770:
[----:B------:R-:W-:Y:S05]  /*47c0*/  BRX R40 -0x47d0                                                                                     (*"BRANCH_TARGETS .L_x_771,.L_x_772,.L_x_189"*) ;  /* 0xffffffb8280c7949 */ /* 0x000fea000383ffff */
.L_x_772:
[----:B------:R-:W2:Y:S02]  /*47d0*/  LDG.E.CONSTANT R39, desc[UR12][R38.64+0x6c] ;  /* 0x00006c0c26277981 */ /* 0x000ea4000c1e9900 */
[----:B--2---:R-:W-:Y:S01]  /*47e0*/  FFMA R44, R39, UR14, R44 ;  /* 0x0000000e272c7c23 */ /* 0x004fe2000800002c */
[----:B------:R-:W-:Y:S06]  /*47f0*/  BRA `(.L_x_189) ;  /* 0x0000001000007947 */ /* 0x000fec0003800000 */
.L_x_771:
[----:B------:R-:W2:Y:S02]  /*4800*/  LDG.E.CONSTANT R38, desc[UR12][R38.64+0x68] ;  /* 0x0000680c26267981 */ /* 0x000ea4000c1e9900 */
[----:B--2---:R-:W-:Y:S01]  /*4810*/  FFMA R45, R38, UR14, R45 ;  /* 0x0000000e262d7c23 */ /* 0x004fe2000800002d */
[----:B------:R-:W-:Y:S06]  /*4820*/  BRA `(.L_x_189) ;  /* 0x0000000c00f47947 */ /* 0x000fec0003800000 */
.L_x_198:
[----:B------:R-:W-:-:S13]  /*4830*/  ISETP.GT.AND P0, PT, R0, 0x1d, PT ;  /* 0x0000001d0000780c */ /* 0x000fda0003f04270 */
[----:B------:R-:W-:Y:S05]  /*4840*/  @P0 BRA `(.L_x_200) ;  /* 0x0000000000300947 */ /* 0x000fea0003800000 */
[----:B------:R-:W-:-:S05]  /*4850*/  IMAD.MOV.U32 R41, RZ, RZ, -0x1c ;  /* 0xffffffe4ff297424 */ /* 0x000fca00078e00ff */
[----:B------:R-:W-:-:S05]  /*4860*/  VIADDMNMX.U32 R40, R0, R41, 0x2, PT ;  /* 0x0000000200287446 */ /* 0x000fca0003800029 */
[----:B------:R-:W-:-:S04]  /*4870*/  IMAD.SHL.U32 R73, R40, 0x4, RZ ;  /* 0x0000000428497824 */ /* 0x000fc800078e00ff */
[----:B------:R-:W0:Y:S02]  /*4880*/  LDC R40, c[0x2][R73+0xa8] ;  /* 0x00802a0049287b82 */ /* 0x000e240000000800 */
[----:B0-----:R-:W-:-:S04]  /*4890*/  SHF.R.S32.HI R41, RZ, 0x1f, R40 ;  /* 0x0000001fff297819 */ /* 0x001fc80000011428 */
.L_x_774:
[----:B------:R-:W-:Y:S05]  /*48a0*/  BRX R40 -0x48b0                                                                                     (*"BRANCH_TARGETS .L_x_775,.L_x_776,.L_x_189"*) ;  /* 0xffffffb428d47949 */ /* 0x000fea000383ffff */
.L_x_776:
[----:B------:R-:W2:Y:S02]  /*48b0*/  LDG.E.CONSTANT R39, desc[UR12][R38.64+0x74] ;  /* 0x0000740c26277981 */ /* 0x000ea4000c1e9900 */
[----:B--2---:R-:W-:Y:S01]  /*48c0*/  FFMA R42, R39, UR14, R42 ;  /* 0x0000000e272a7c23 */ /* 0x004fe2000800002a */
[----:B------:R-:W-:Y:S06]  /*48d0*/  BRA `(.L_x_189) ;  /* 0x0000000c00c87947 */ /* 0x000fec0003800000 */
.L_x_775:
[----:B------:R-:W2:Y:S02]  /*48e0*/  LDG.E.CONSTANT R38, desc[UR12][R38.64+0x70] ;  /* 0x0000700c26267981 */ /* 0x000ea4000c1e9900 */
[----:B--2---:R-:W-:Y:S01]  /*48f0*/  FFMA R43, R38, UR14, R43 ;  /* 0x0000000e262b7c23 */ /* 0x004fe2000800002b */
[----:B------:R-:W-:Y:S06]  /*4900*/  BRA `(.L_x_189) ;  /* 0x0000000c00bc7947 */ /* 0x000fec0003800000 */
.L_x_200:
[----:B------:R-:W-:-:S04]  /*4910*/  MOV R41, 0xffffffe2 ;  /* 0xffffffe200297802 */ /* 0x000fc80000000f00 */
[----:B------:R-:W-:-:S05]  /*4920*/  VIADDMNMX.U32 R40, R0, R41, 0x2, PT ;  /* 0x0000000200287446 */ /* 0x000fca0003800029 */
[----:B------:R-:W-:-:S04]  /*4930*/  IMAD.SHL.U32 R73, R40, 0x4, RZ ;  /* 0x0000000428497824 */ /* 0x000fc800078e00ff */
[----:B------:R-:W0:Y:S02]  /*4940*/  LDC R40, c[0x2][R73+0xb4] ;  /* 0x00802d0049287b82 */ /* 0x000e240000000800 */
[----:B0-----:R-:W-:-:S04]  /*4950*/  SHF.R.S32.HI R41, RZ, 0x1f, R40 ;  /* 0x0000001fff297819 */ /* 0x001fc80000011428 */
.L_x_778:
[----:B------:R-:W-:Y:S05]  /*4960*/  BRX R40 -0x4970                                                                                     (*"BRANCH_TARGETS .L_x_779,.L_x_780,.L_x_189"*) ;  /* 0xffffffb428a47949 */ /* 0x000fea000383ffff */
.L_x_780:
[----:B------:R-:W2:Y:S02]  /*4970*/  LDG.E.CONSTANT R39, desc[UR12][R38.64+0x7c] ;  /* 0x00007c0c26277981 */ /* 0x000ea4000c1e9900 */
[----:B--2---:R-:W-:Y:S01]  /*4980*/  FFMA R36, R39, UR14, R36 ;  /* 0x0000000e27247c23 */ /* 0x004fe20008000024 */
[----:B------:R-:W-:Y:S06]  /*4990*/  BRA `(.L_x_189) ;  /* 0x0000000c00987947 */ /* 0x000fec0003800000 */
.L_x_779:
[----:B------:R-:W2:Y:S02]  /*49a0*/  LDG.E.CONSTANT R38, desc[UR12][R38.64+0x78] ;  /* 0x0000780c26267981 */ /* 0x000ea4000c1e9900 */
[----:B--2---:R-:W-:Y:S01]  /*49b0*/  FFMA R37, R38, UR14, R37 ;  /* 0x0000000e26257c23 */ /* 0x004fe20008000025 */
[----:B------:R-:W-:Y:S06]  /*49c0*/  BRA `(.L_x_189) ;  /* 0x0000000c008c7947 */ /* 0x000fec0003800000 */
.L_x_184:
        /* <DEDUP_REMOVED lines=13> */
.L_x_782:
[----:B------:R-:W-:Y:S05]  /*4aa0*/  BRX R40 -0x4ab0                                                                                     (*"BRANCH_TARGETS .L_x_783,.L_x_784,.L_x_189"*) ;  /* 0xffffffb428547949 */ /* 0x000fea000383ffff */
.L_x_784:
[----:B------:R-:W2:Y:S02]  /*4ab0*/  LDG.E.CONSTANT R39, desc[UR12][R38.64+0x84] ;  /* 0x0000840c26277981 */ /* 0x000ea4000c1e9900 */
[----:B--2---:R-:W-:Y:S01]  /*4ac0*/  FFMA R34, R39, UR14, R34 ;  /* 0x0000000e27227c23 */ /* 0x004fe20008000022 */
[----:B------:R-:W-:Y:S06]  /*4ad0*/  BRA `(.L_x_189) ;  /* 0x0000000c00487947 */ /* 0x000fec0003800000 */
.L_x_783:
[----:B------:R-:W2:Y:S02]  /*4ae0*/  LDG.E.CONSTANT R38, desc[UR12][R38.64+0x80] ;  /* 0x0000800c26267981 */ /* 0x000ea4000c1e9900 */
[----:B--2---:R-:W-:Y:S01]  /*4af0*/  FFMA R35, R38, UR14, R35 ;  /* 0x0000000e26237c23 */ /* 0x004fe20008000023 */
[----:B------:R-:W-:Y:S06]  /*4b00*/  BRA `(.L_x_189) ;  /* 0x0000000c003c7947 */ /* 0x000fec0003800000 */
.L_x_204:
[----:B------:R-:W-:-:S05]  /*4b10*/  IMAD.MOV.U32 R41, RZ, RZ, -0x22 ;  /* 0xffffffdeff297424 */ /* 0x000fca00078e00ff */
[----:B------:R-:W-:-:S05]  /*4b20*/  VIADDMNMX.U32 R40, R0, R41, 0x2, PT ;  /* 0x0000000200287446 */ /* 0x000fca0003800029 */
[----:B------:R-:W-:-:S04]  /*4b30*/  IMAD.SHL.U32 R73, R40, 0x4, RZ ;  /* 0x0000000428497824 */ /* 0x000fc800078e00ff */
[----:B------:R-:W0:Y:S02]  /*4b40*/  LDC R40, c[0x2][R73+0xcc] ;  /* 0x0080330049287b82 */ /* 0x000e240000000800 */
[----:B0-----:R-:W-:-:S04]  /*4b50*/  SHF.R.S32.HI R41, RZ, 0x1f, R40 ;  /* 0x0000001fff297819 */ /* 0x001fc80000011428 */
.L_x_786:
[----:B------:R-:W-:Y:S05]  /*4b60*/  BRX R40 -0x4b70                                                                                     (*"BRANCH_TARGETS .L_x_787,.L_x_788,.L_x_189"*) ;  /* 0xffffffb428247949 */ /* 0x000fea000383ffff */
.L_x_788:
[----:B------:R-:W2:Y:S02]  /*4b70*/  LDG.E.CONSTANT R39, desc[UR12][R38.64+0x8c] ;  /* 0x00008c0c26277981 */ /* 0x000ea4000c1e9900 */
[----:B--2---:R-:W-:Y:S01]  /*4b80*/  FFMA R32, R39, UR14, R32 ;  /* 0x0000000e27207c23 */ /* 0x004fe20008000020 */
[----:B------:R-:W-:Y:S06]  /*4b90*/  BRA `(.L_x_189) ;  /* 0x0000000c00187947 */ /* 0x000fec0003800000 */
.L_x_787:
[----:B------:R-:W2:Y:S02]  /*4ba0*/  LDG.E.CONSTANT R38, desc[UR12][R38.64+0x88] ;  /* 0x0000880c26267981 */ /* 0x000ea4000c1e9900 */
[----:B--2---:R-:W-:Y:S01]  /*4bb0*/  FFMA R33, R38, UR14, R33 ;  /* 0x0000000e26217c23 */ /* 0x004fe20008000021 */
[----:B------:R-:W-:Y:S06]  /*4bc0*/  BRA `(.L_x_189) ;  /* 0x0000000c000c7947 */ /* 0x000fec0003800000 */
.L_x_203:
[----:B------:R-:W-:-:S13]  /*4bd0*/  ISETP.GT.AND P0, PT, R0, 0x25, PT ;  /* 0x000000250000780c */ /* 0x000fda0003f04270 */
[----:B------:R-:W-:Y:S05]  /*4be0*/  @P0 BRA `(.L_x_205) ;  /* 0x0000000000300947 */ /* 0x000fea0003800000 */
[----:B------:R-:W-:-:S04]  /*4bf0*/  MOV R41, 0xffffffdc ;  /* 0xffffffdc00297802 */ /* 0x000fc80000000f00 */
[----:B------:R-:W-:-:S05]  /*4c00*/  VIADDMNMX.U32 R40, R0, R41, 0x2, PT ;  /* 0x0000000200287446 */ /* 0x000fca0003800029 */
[----:B------:R-:W-:-:S04]  /*4c10*/  IMAD.SHL.U32 R73, R40, 0x4, RZ ;  /* 0x0000000428497824 */ /* 0x000fc800078e00ff */
[----:B------:R-:W0:Y:S02]  /*4c20*/  LDC R40, c[0x2][R73+0xd8] ;  /* 0x0080360049287b82 */ /* 0x000e240000000800 */
[----:B0-----:R-:W-:-:S04]  /*4c30*/  SHF.R.S32.HI R41, RZ, 0x1f, R40 ;  /* 0x0000001fff297819 */ /* 0x001fc80000011428 */
.L_x_790:
[----:B------:R-:W-:Y:S05]  /*4c40*/  BRX R40 -0x4c50                                                                                     (*"BRANCH_TARGETS .L_x_791,.L_x_792,.L_x_189"*) ;  /* 0xffffffb028ec7949 */ /* 0x000fea000383ffff */
.L_x_792:
[----:B------:R-:W2:Y:S02]  /*4c50*/  LDG.E.CONSTANT R39, desc[UR12][R38.64+0x94] ;  /* 0x0000940c26277981 */ /* 0x000ea4000c1e9900 */
[----:B--2---:R-:W-:Y:S01]  /*4c60*/  FFMA R30, R39, UR14, R30 ;  /* 0x0000000e271e7c23 */ /* 0x004fe2000800001e */
[----:B------:R-:W-:Y:S06]  /*4c70*/  BRA `(.L_x_189) ;  /* 0x0000000800e07947 */ /* 0x000fec0003800000 */
.L_x_791:
[----:B------:R-:W2:Y:S02]  /*4c80*/  LDG.E.CONSTANT R38, desc[UR12][R38.64+0x90] ;  /* 0x0000900c26267981 */ /* 0x000ea4000c1e9900 */
[----:B--2---:R-:W-:Y:S01]  /*4c90*/  FFMA R31, R38, UR14, R31 ;  /* 0x0000000e261f7c23 */ /* 0x004fe2000800001f */
[----:B------:R-:W-:Y:S06]  /*4ca0*/  BRA `(.L_x_189) ;  /* 0x0000000800d47947 */ /* 0x000fec0003800000 */
.L_x_205:
[----:B------:R-:W-:-:S05]  /*4cb0*/  IMAD.MOV.U32 R41, RZ, RZ, -0x26 ;  /* 0xffffffdaff297424 */ /* 0x000fca00078e00ff */
[----:B------:R-:W-:-:S04]  /*4cc0*/  VIADDMNMX.U32 R40, R0, R41, 0x2, PT ;  /* 0x0000000200287446 */ /* 0x000fc80003800029 */
[----:B------:R-:W-:-:S04]  /*4cd0*/  SHF.L.U32 R73, R40, 0x2, RZ ;  /* 0x0000000228497819 */ /* 0x000fc800000006ff */
[----:B------:R-:W0:Y:S02]  /*4ce0*/  LDC R40, c[0x2][R73+0xe4] ;  /* 0x0080390049287b82 */ /* 0x000e240000000800 */
[----:B0-----:R-:W-:-:S04]  /*4cf0*/  SHF.R.S32.HI R41, RZ, 0x1f, R40 ;  /* 0x0000001fff297819 */ /* 0x001fc80000011428 */
.L_x_794:
[----:B------:R-:W-:Y:S05]  /*4d00*/  BRX R40 -0x4d10                                                                                     (*"BRANCH_TARGETS .L_x_795,.L_x_796,.L_x_189"*) ;  /* 0xffffffb028bc7949 */ /* 0x000fea000383ffff */
.L_x_796:
[----:B------:R-:W2:Y:S02]  /*4d10*/  LDG.E.CONSTANT R39, desc[UR12][R38.64+0x9c] ;  /* 0x00009c0c26277981 */ /* 0x000ea4000c1e9900 */
[----:B--2---:R-:W-:Y:S01]  /*4d20*/  FFMA R28, R39, UR14, R28 ;  /* 0x0000000e271c7c23 */ /* 0x004fe2000800001c */
[----:B------:R-:W-:Y:S06]  /*4d30*/  BRA `(.L_x_189) ;  /* 0x0000000800b07947 */ /* 0x000fec0003800000 */
.L_x_795:
[----:B------:R-:W2:Y:S02]  /*4d40*/  LDG.E.CONSTANT R38, desc[UR12][R38.64+0x98] ;  /* 0x0000980c26267981 */ /* 0x000ea4000c1e9900 */
[----:B--2---:R-:W-:Y:S01]  /*4d50*/  FFMA R29, R38, UR14, R29 ;  /* 0x0000000e261d7c23 */ /* 0x004fe2000800001d */
[----:B------:R-:W-:Y:S06]  /*4d60*/  BRA `(.L_x_189) ;  /* 0x0000000800a47947 */ /* 0x000fec0003800000 */
.L_x_202:
        /* <DEDUP_REMOVED lines=9> */
.L_x_798:
[----:B------:R-:W-:Y:S05]  /*4e00*/  BRX R40 -0x4e10                                                                                     (*"BRANCH_TARGETS .L_x_799,.L_x_800,.L_x_189"*) ;  /* 0xffffffb0287c7949 */ /* 0x000fea000383ffff */
.L_x_800:
[----:B------:R-:W2:Y:S02]  /*4e10*/  LDG.E.CONSTANT R39, desc[UR12][R38.64+0xa4] ;  /* 0x0000a40c26277981 */ /* 0x000ea4000c1e9900 */
[----:B--2---:R-:W-:Y:S01]  /*4e20*/  FFMA R26, R39, UR14, R26 ;  /* 0x0000000e271a7c23 */ /* 0x004fe2000800001a */
[----:B------:R-:W-:Y:S06]  /*4e30*/  BRA `(.L_x_189) ;  /* 0x0000000800707947 */ /* 0x000fec0003800000 */
.L_x_799:
[----:B------:R-:W2:Y:S02]  /*4e40*/  LDG.E.CONSTANT R38, desc[UR12][R38.64+0xa0] ;  /* 0x0000a00c26267981 */ /* 0x000ea4000c1e9900 */
[----:B--2---:R-:W-:Y:S01]  /*4e50*/  FFMA R27, R38, UR14, R27 ;  /* 0x0000000e261b7c23 */ /* 0x004fe2000800001b */
[----:B------:R-:W-:Y:S06]  /*4e60*/  BRA `(.L_x_189) ;  /* 0x0000000800647947 */ /* 0x000fec0003800000 */
.L_x_207:
[----:B------:R-:W-:-:S04]  /*4e70*/  MOV R41, 0xffffffd6 ;  /* 0xffffffd600297802 */ /* 0x000fc80000000f00 */
[----:B------:R-:W-:-:S05]  /*4e80*/  VIADDMNMX.U32 R40, R0, R41, 0x2, PT ;  /* 0x0000000200287446 */ /* 0x000fca0003800029 */
[----:B------:R-:W-:-:S04]  /*4e90*/  IMAD.SHL.U32 R73, R40, 0x4, RZ ;  /* 0x0000000428497824 */ /* 0x000fc800078e00ff */
[----:B------:R-:W0:Y:S02]  /*4ea0*/  LDC R40, c[0x2][R73+0xfc] ;  /* 0x00803f0049287b82 */ /* 0x000e240000000800 */
[----:B0-----:R-:W-:-:S04]  /*4eb0*/  SHF.R.S32.HI R41, RZ, 0x1f, R40 ;  /* 0x0000001fff297819 */ /* 0x001fc80000011428 */
.L_x_802:
[----:B------:R-:W-:Y:S05]  /*4ec0*/  BRX R40 -0x4ed0                                                                                     (*"BRANCH_TARGETS .L_x_803,.L_x_804,.L_x_189"*) ;  /* 0xffffffb0284c7949 */ /* 0x000fea000383ffff */
.L_x_804:
[----:B------:R-:W2:Y:S02]  /*4ed0*/  LDG.E.CONSTANT R39, desc[UR12][R38.64+0xac] ;  /* 0x0000ac0c26277981 */ /* 0x000ea4000c1e9900 */
[----:B--2---:R-:W-:Y:S01]  /*4ee0*/  FFMA R24, R39, UR14, R24 ;  /* 0x0000000e27187c23 */ /* 0x004fe20008000018 */
[----:B------:R-:W-:Y:S06]  /*4ef0*/  BRA `(.L_x_189) ;  /* 0x0000000800407947 */ /* 0x000fec0003800000 */
.L_x_803:
[----:B------:R-:W2:Y:S02]  /*4f00*/  LDG.E.CONSTANT R38, desc[UR12][R38.64+0xa8] ;  /* 0x0000a80c26267981 */ /* 0x000ea4000c1e9900 */
[----:B--2---:R-:W-:Y:S01]  /*4f10*/  FFMA R25, R38, UR14, R25 ;  /* 0x0000000e26197c23 */ /* 0x004fe20008000019 */
[----:B------:R-:W-:Y:S06]  /*4f20*/  BRA `(.L_x_189) ;  /* 0x0000000800347947 */ /* 0x000fec0003800000 */
.L_x_206:
[----:B------:R-:W-:-:S13]  /*4f30*/  ISETP.GT.AND P0, PT, R0, 0x2d, PT ;  /* 0x0000002d0000780c */ /* 0x000fda0003f04270 */
[----:B------:R-:W-:Y:S05]  /*4f40*/  @P0 BRA `(.L_x_208) ;  /* 0x0000000000300947 */ /* 0x000fea0003800000 */
[----:B------:R-:W-:-:S05]  /*4f50*/  IMAD.MOV.U32 R41, RZ, RZ, -0x2c ;  /* 0xffffffd4ff297424 */ /* 0x000fca00078e00ff */
[----:B------:R-:W-:-:S04]  /*4f60*/  VIADDMNMX.U32 R40, R0, R41, 0x2, PT ;  /* 0x0000000200287446 */ /* 0x000fc80003800029 */
[----:B------:R-:W-:-:S04]  /*4f70*/  SHF.L.U32 R73, R40, 0x2, RZ ;  /* 0x0000000228497819 */ /* 0x000fc800000006ff */
[----:B------:R-:W0:Y:S02]  /*4f80*/  LDC R40, c[0x2][R73+0x108] ;  /* 0x0080420049287b82 */ /* 0x000e240000000800 */
[----:B0-----:R-:W-:-:S04]  /*4f90*/  SHF.R.S32.HI R41, RZ, 0x1f, R40 ;  /* 0x0000001fff297819 */ /* 0x001fc80000011428 */
.L_x_806:
[----:B------:R-:W-:Y:S05]  /*4fa0*/  BRX R40 -0x4fb0                                                                                     (*"BRANCH_TARGETS .L_x_807,.L_x_808,.L_x_189"*) ;  /* 0xffffffb028147949 */ /* 0x000fea000383ffff */
.L_x_808:
[----:B------:R-:W2:Y:S02]  /*4fb0*/  LDG.E.CONSTANT R39, desc[UR12][R38.64+0xb4] ;  /* 0x0000b40c26277981 */ /* 0x000ea4000c1e9900 */
[----:B--2---:R-:W-:Y:S01]  /*4fc0*/  FFMA R22, R39, UR14, R22 ;  /* 0x0000000e27167c23 */ /* 0x004fe20008000016 */
[----:B------:R-:W-:Y:S06]  /*4fd0*/  BRA `(.L_x_189) ;  /* 0x0000000800087947 */ /* 0x000fec0003800000 */
.L_x_807:
[----:B------:R-:W2:Y:S02]  /*4fe0*/  LDG.E.CONSTANT R38, desc[UR12][R38.64+0xb0] ;  /* 0x0000b00c26267981 */ /* 0x000ea4000c1e9900 */
[----:B--2---:R-:W-:Y:S01]  /*4ff0*/  FFMA R23, R38, UR14, R23 ;  /* 0x0000000e26177c23 */ /* 0x004fe20008000017 */
[----:B------:R-:W-:Y:S06]  /*5000*/  BRA `(.L_x_189) ;  /* 0x0000000400fc7947 */ /* 0x000fec0003800000 */
.L_x_208:
[----:B------:R-:W-:-:S05]  /*5010*/  IMAD.MOV.U32 R41, RZ, RZ, -0x2e ;  /* 0xffffffd2ff297424 */ /* 0x000fca00078e00ff */
[----:B------:R-:W-:-:S05]  /*5020*/  VIADDMNMX.U32 R40, R0, R41, 0x2, PT ;  /* 0x0000000200287446 */ /* 0x000fca0003800029 */
[----:B------:R-:W-:-:S04]  /*5030*/  IMAD.SHL.U32 R73, R40, 0x4, RZ ;  /* 0x0000000428497824 */ /* 0x000fc800078e00ff */
[----:B------:R-:W0:Y:S02]  /*5040*/  LDC R40, c[0x2][R73+0x114] ;  /* 0x0080450049287b82 */ /* 0x000e240000000800 */
[----:B0-----:R-:W-:-:S04]  /*5050*/  SHF.R.S32.HI R41, RZ, 0x1f, R40 ;  /* 0x0000001fff297819 */ /* 0x001fc80000011428 */
.L_x_810:
[----:B------:R-:W-:Y:S05]  /*5060*/  BRX R40 -0x5070                                                                                     (*"BRANCH_TARGETS .L_x_811,.L_x_812,.L_x_189"*) ;  /* 0xffffffac28e47949 */ /* 0x000fea000383ffff */
.L_x_812:
[----:B------:R-:W2:Y:S02]  /*5070*/  LDG.E.CONSTANT R39, desc[UR12][R38.64+0xbc] ;  /* 0x0000bc0c26277981 */ /* 0x000ea4000c1e9900 */
[----:B--2---:R-:W-:Y:S01]  /*5080*/  FFMA R20, R39, UR14, R20 ;  /* 0x0000000e27147c23 */ /* 0x004fe20008000014 */
[----:B------:R-:W-:Y:S06]  /*5090*/  BRA `(.L_x_189) ;  /* 0x0000000400d87947 */ /* 0x000fec0003800000 */
.L_x_811:
[----:B------:R-:W2:Y:S02]  /*50a0*/  LDG.E.CONSTANT R38, desc[UR12][R38.64+0xb8] ;  /* 0x0000b80c26267981 */ /* 0x000ea4000c1e9900 */
[----:B--2---:R-:W-:Y:S01]  /*50b0*/  FFMA R21, R38, UR14, R21 ;  /* 0x0000000e26157c23 */ /* 0x004fe20008000015 */
[----:B------:R-:W-:Y:S06]  /*50c0*/  BRA `(.L_x_189) ;  /* 0x0000000400cc7947 */ /* 0x000fec0003800000 */
.L_x_201:
[----:B------:R-:W-:-:S13]  /*50d0*/  ISETP.GT.AND P0, PT, R0, 0x37, PT ;  /* 0x000000370000780c */ /* 0x000fda0003f04270 */
[----:B------:R-:W-:Y:S05]  /*50e0*/  @P0 BRA `(.L_x_209) ;  /* 0x0000000000d80947 */ /* 0x000fea0003800000 */
        /* <DEDUP_REMOVED lines=9> */
.L_x_814:
[----:B------:R-:W-:Y:S05]  /*5180*/  BRX R40 -0x5190                                                                                     (*"BRANCH_TARGETS .L_x_815,.L_x_816,.L_x_189"*) ;  /* 0xffffffac289c7949 */ /* 0x000fea000383ffff */
.L_x_816:
[----:B------:R-:W2:Y:S02]  /*5190*/  LDG.E.CONSTANT R39, desc[UR12][R38.64+0xc4] ;  /* 0x0000c40c26277981 */ /* 0x000ea4000c1e9900 */
[----:B--2---:R-:W-:Y:S01]  /*51a0*/  FFMA R18, R39, UR14, R18 ;  /* 0x0000000e27127c23 */ /* 0x004fe20008000012 */
[----:B------:R-:W-:Y:S06]  /*51b0*/  BRA `(.L_x_189) ;  /* 0x0000000400907947 */ /* 0x000fec0003800000 */
.L_x_815:
[----:B------:R-:W2:Y:S02]  /*51c0*/  LDG.E.CONSTANT R38, desc[UR12][R38.64+0xc0] ;  /* 0x0000c00c26267981 */ /* 0x000ea4000c1e9900 */
[----:B--2---:R-:W-:Y:S01]  /*51d0*/  FFMA R19, R38, UR14, R19 ;  /* 0x0000000e26137c23 */ /* 0x004fe20008000013 */
[----:B------:R-:W-:Y:S06]  /*51e0*/  BRA `(.L_x_189) ;  /* 0x0000000400847947 */ /* 0x000fec0003800000 */
.L_x_211:
[----:B------:R-:W-:-:S05]  /*51f0*/  IMAD.MOV.U32 R41, RZ, RZ, -0x32 ;  /* 0xffffffceff297424 */ /* 0x000fca00078e00ff */
[----:B------:R-:W-:-:S04]  /*5200*/  VIADDMNMX.U32 R40, R0, R41, 0x2, PT ;  /* 0x0000000200287446 */ /* 0x000fc80003800029 */
[----:B------:R-:W-:-:S04]  /*5210*/  SHF.L.U32 R73, R40, 0x2, RZ ;  /* 0x0000000228497819 */ /* 0x000fc800000006ff */
[----:B------:R-:W0:Y:S02]  /*5220*/  LDC R40, c[0x2][R73+0x12c] ;  /* 0x00804b0049287b82 */ /* 0x000e240000000800 */
[----:B0-----:R-:W-:-:S04]  /*5230*/  SHF.R.S32.HI R41, RZ, 0x1f, R40 ;  /* 0x0000001fff297819 */ /* 0x001fc80000011428 */
.L_x_818:
[----:B------:R-:W-:Y:S05]  /*5240*/  BRX R40 -0x5250                                                                                     (*"BRANCH_TARGETS .L_x_819,.L_x_820,.L_x_189"*) ;  /* 0xffffffac286c7949 */ /* 0x000fea000383ffff */
.L_x_820:
[----:B------:R-:W2:Y:S02]  /*5250*/  LDG.E.CONSTANT R39, desc[UR12][R38.64+0xcc] ;  /* 0x0000cc0c26277981 */ /* 0x000ea4000c1e9900 */
[----:B--2---:R-:W-:Y:S01]  /*5260*/  FFMA R16, R39, UR14, R16 ;  /* 0x0000000e27107c23 */ /* 0x004fe20008000010 */
[----:B------:R-:W-:Y:S06]  /*5270*/  BRA `(.L_x_189) ;  /* 0x0000000400607947 */ /* 0x000fec0003800000 */
.L_x_819:
[----:B------:R-:W2:Y:S02]  /*5280*/  LDG.E.CONSTANT R38, desc[UR12][R38.64+0xc8] ;  /* 0x0000c80c26267981 */ /* 0x000ea4000c1e9900 */
[----:B--2---:R-:W-:Y:S01]  /*5290*/  FFMA R17, R38, UR14, R17 ;  /* 0x0000000e26117c23 */ /* 0x004fe20008000011 */
[----:B------:R-:W-:Y:S06]  /*52a0*/  BRA `(.L_x_189) ;  /* 0x0000000400547947 */ /* 0x000fec0003800000 */
.L_x_210:
[----:B------:R-:W-:-:S13]  /*52b0*/  ISETP.GT.AND P0, PT, R0, 0x35, PT ;  /* 0x000000350000780c */ /* 0x000fda0003f04270 */
[----:B------:R-:W-:Y:S05]  /*52c0*/  @P0 BRA `(.L_x_212) ;  /* 0x0000000000300947 */ /* 0x000fea0003800000 */
[----:B------:R-:W-:-:S05]  /*52d0*/  IMAD.MOV.U32 R41, RZ, RZ, -0x34 ;  /* 0xffffffccff297424 */ /* 0x000fca00078e00ff */
[----:B------:R-:W-:-:S05]  /*52e0*/  VIADDMNMX.U32 R40, R0, R41, 0x2, PT ;  /* 0x0000000200287446 */ /* 0x000fca0003800029 */
[----:B------:R-:W-:-:S04]  /*52f0*/  IMAD.SHL.U32 R73, R40, 0x4, RZ ;  /* 0x0000000428497824 */ /* 0x000fc800078e00ff */
[----:B------:R-:W0:Y:S02]  /*5300*/  LDC R40, c[0x2][R73+0x138] ;  /* 0x00804e0049287b82 */ /* 0x000e240000000800 */
[----:B0-----:R-:W-:-:S04]  /*5310*/  SHF.R.S32.HI R41, RZ, 0x1f, R40 ;  /* 0x0000001fff297819 */ /* 0x001fc80000011428 */
.L_x_822:
[----:B------:R-:W-:Y:S05]  /*5320*/  BRX R40 -0x5330                                                                                     (*"BRANCH_TARGETS .L_x_823,.L_x_824,.L_x_189"*) ;  /* 0xffffffac28347949 */ /* 0x000fea000383ffff */
.L_x_824:
[----:B------:R-:W2:Y:S02]  /*5330*/  LDG.E.CONSTANT R39, desc[UR12][R38.64+0xd4] ;  /* 0x0000d40c26277981 */ /* 0x000ea4000c1e9900 */
[----:B--2---:R-:W-:Y:S01]  /*5340*/  FFMA R14, R39, UR14, R14 ;  /* 0x0000000e270e7c23 */ /* 0x004fe2000800000e */
[----:B------:R-:W-:Y:S06]  /*5350*/  BRA `(.L_x_189) ;  /* 0x0000000400287947 */ /* 0x000fec0003800000 */
.L_x_823:
[----:B------:R-:W2:Y:S02]  /*5360*/  LDG.E.CONSTANT R38, desc[UR12][R38.64+0xd0] ;  /* 0x0000d00c26267981 */ /* 0x000ea4000c1e9900 */
[----:B--2---:R-:W-:Y:S01]  /*5370*/  FFMA R15, R38, UR14, R15 ;  /* 0x0000000e260f7c23 */ /* 0x004fe2000800000f */
[----:B------:R-:W-:Y:S06]  /*5380*/  BRA `(.L_x_189) ;  /* 0x00000004001c7947 */ /* 0x000fec0003800000 */
.L_x_212:
[----:B------:R-:W-:-:S04]  /*5390*/  MOV R41, 0xffffffca ;  /* 0xffffffca00297802 */ /* 0x000fc80000000f00 */
[----:B------:R-:W-:-:S05]  /*53a0*/  VIADDMNMX.U32 R40, R0, R41, 0x2, PT ;  /* 0x0000000200287446 */ /* 0x000fca0003800029 */
[----:B------:R-:W-:-:S04]  /*53b0*/  IMAD.SHL.U32 R73, R40, 0x4, RZ ;  /* 0x0000000428497824 */ /* 0x000fc800078e00ff */
[----:B------:R-:W0:Y:S02]  /*53c0*/  LDC R40, c[0x2][R73+0x144] ;  /* 0x0080510049287b82 */ /* 0x000e240000000800 */
[----:B0-----:R-:W-:-:S04]  /*53d0*/  SHF.R.S32.HI R41, RZ, 0x1f, R40 ;  /* 0x0000001fff297819 */ /* 0x001fc80000011428 */
.L_x_826:
[----:B------:R-:W-:Y:S05]  /*53e0*/  BRX R40 -0x53f0                                                                                     (*"BRANCH_TARGETS .L_x_827,.L_x_828,.L_x_189"*) ;  /* 0xffffffac28047949 */ /* 0x000fea000383ffff */
.L_x_828:
[----:B------:R-:W2:Y:S02]  /*53f0*/  LDG.E.CONSTANT R39, desc[UR12][R38.64+0xdc] ;  /* 0x0000dc0c26277981 */ /* 0x000ea4000c1e9900 */
[----:B--2---:R-:W-:Y:S01]  /*5400*/  FFMA R12, R39, UR14, R12 ;  /* 0x0000000e270c7c23 */ /* 0x004fe2000800000c */
[----:B------:R-:W-:Y:S06]  /*5410*/  BRA `(.L_x_189) ;  /* 0x0000000000f87947 */ /* 0x000fec0003800000 */
.L_x_827:
[----:B------:R-:W2:Y:S02]  /*5420*/  LDG.E.CONSTANT R38, desc[UR12][R38.64+0xd8] ;  /* 0x0000d80c26267981 */ /* 0x000ea4000c1e9900 */
[----:B--2---:R-:W-:Y:S01]  /*5430*/  FFMA R13, R38, UR14, R13 ;  /* 0x0000000e260d7c23 */ /* 0x004fe2000800000d */
[----:B------:R-:W-:Y:S06]  /*5440*/  BRA `(.L_x_189) ;  /* 0x0000000000ec7947 */ /* 0x000fec0003800000 */
.L_x_209:
        /* <DEDUP_REMOVED lines=9> */
.L_x_830:
[----:B------:R-:W-:Y:S05]  /*54e0*/  BRX R40 -0x54f0                                                                                     (*"BRANCH_TARGETS .L_x_831,.L_x_832,.L_x_189"*) ;  /* 0xffffffa828c47949 */ /* 0x000fea000383ffff */
.L_x_832:
[----:B------:R-:W2:Y:S02]  /*54f0*/  LDG.E.CONSTANT R39, desc[UR12][R38.64+0xe4] ;  /* 0x0000e40c26277981 */ /* 0x000ea4000c1e9900 */
[----:B--2---:R-:W-:Y:S01]  /*5500*/  FFMA R10, R39, UR14, R10 ;  /* 0x0000000e270a7c23 */ /* 0x004fe2000800000a */
[----:B------:R-:W-:Y:S06]  /*5510*/  BRA `(.L_x_189) ;  /* 0x0000000000b87947 */ /* 0x000fec0003800000 */
.L_x_831:
[----:B------:R-:W2:Y:S02]  /*5520*/  LDG.E.CONSTANT R38, desc[UR12][R38.64+0xe0] ;  /* 0x0000e00c26267981 */ /* 0x000ea4000c1e9900 */
[----:B--2---:R-:W-:Y:S01]  /*5530*/  FFMA R11, R38, UR14, R11 ;  /* 0x0000000e260b7c23 */ /* 0x004fe2000800000b */
[----:B------:R-:W-:Y:S06]  /*5540*/  BRA `(.L_x_189) ;  /* 0x0000000000ac7947 */ /* 0x000fec0003800000 */
.L_x_214:
[----:B------:R-:W-:-:S05]  /*5550*/  IMAD.MOV.U32 R41, RZ, RZ, -0x3a ;  /* 0xffffffc6ff297424 */ /* 0x000fca00078e00ff */
[----:B------:R-:W-:-:S05]  /*5560*/  VIADDMNMX.U32 R40, R0, R41, 0x2, PT ;  /* 0x0000000200287446 */ /* 0x000fca0003800029 */
[----:B------:R-:W-:-:S04]  /*5570*/  IMAD.SHL.U32 R73, R40, 0x4, RZ ;  /* 0x0000000428497824 */ /* 0x000fc800078e00ff */
[----:B------:R-:W0:Y:S02]  /*5580*/  LDC R40, c[0x2][R73+0x15c] ;  /* 0x0080570049287b82 */ /* 0x000e240000000800 */
[----:B0-----:R-:W-:-:S04]  /*5590*/  SHF.R.S32.HI R41, RZ, 0x1f, R40 ;  /* 0x0000001fff297819 */ /* 0x001fc80000011428 */
.L_x_834:
[----:B------:R-:W-:Y:S05]  /*55a0*/  BRX R40 -0x55b0                                                                                     (*"BRANCH_TARGETS .L_x_835,.L_x_836,.L_x_189"*) ;  /* 0xffffffa828947949 */ /* 0x000fea000383ffff */
.L_x_836:
[----:B------:R-:W2:Y:S02]  /*55b0*/  LDG.E.CONSTANT R39, desc[UR12][R38.64+0xec] ;  /* 0x0000ec0c26277981 */ /* 0x000ea4000c1e9900 */
[----:B--2---:R-:W-:Y:S01]  /*55c0*/  FFMA R8, R39, UR14, R8 ;  /* 0x0000000e27087c23 */ /* 0x004fe20008000008 */
[----:B------:R-:W-:Y:S06]  /*55d0*/  BRA `(.L_x_189) ;  /* 0x0000000000887947 */ /* 0x000fec0003800000 */
.L_x_835:
[----:B------:R-:W2:Y:S02]  /*55e0*/  LDG.E.CONSTANT R38, desc[UR12][R38.64+0xe8] ;  /* 0x0000e80c26267981 */ /* 0x000ea4000c1e9900 */
[----:B--2---:R-:W-:Y:S01]  /*55f0*/  FFMA R9, R38, UR14, R9 ;  /* 0x0000000e26097c23 */ /* 0x004fe20008000009 */
[----:B------:R-:W-:Y:S06]  /*5600*/  BRA `(.L_x_189) ;  /* 0x00000000007c7947 */ /* 0x000fec0003800000 */
.L_x_213:
[----:B------:R-:W-:-:S13]  /*5610*/  ISETP.GT.AND P0, PT, R0, 0x3d, PT ;  /* 0x0000003d0000780c */ /* 0x000fda0003f04270 */
[----:B------:R-:W-:Y:S05]  /*5620*/  @P0 BRA `(.L_x_215) ;  /* 0x0000000000300947 */ /* 0x000fea0003800000 */
[----:B------:R-:W-:-:S04]  /*5630*/  MOV R41, 0xffffffc4 ;  /* 0xffffffc400297802 */ /* 0x000fc80000000f00 */
[----:B------:R-:W-:-:S05]  /*5640*/  VIADDMNMX.U32 R40, R0, R41, 0x2, PT ;  /* 0x0000000200287446 */ /* 0x000fca0003800029 */
[----:B------:R-:W-:-:S04]  /*5650*/  IMAD.SHL.U32 R73, R40, 0x4, RZ ;  /* 0x0000000428497824 */ /* 0x000fc800078e00ff */
[----:B------:R-:W0:Y:S02]  /*5660*/  LDC R40, c[0x2][R73+0x168] ;  /* 0x00805a0049287b82 */ /* 0x000e240000000800 */
[----:B0-----:R-:W-:-:S04]  /*5670*/  SHF.R.S32.HI R41, RZ, 0x1f, R40 ;  /* 0x0000001fff297819 */ /* 0x001fc80000011428 */
.L_x_838:
[----:B------:R-:W-:Y:S05]  /*5680*/  BRX R40 -0x5690                                                                                     (*"BRANCH_TARGETS .L_x_839,.L_x_840,.L_x_189"*) ;  /* 0xffffffa8285c7949 */ /* 0x000fea000383ffff */
.L_x_840:
[----:B------:R-:W2:Y:S02]  /*5690*/  LDG.E.CONSTANT R39, desc[UR12][R38.64+0xf4] ;  /* 0x0000f40c26277981 */ /* 0x000ea4000c1e9900 */
[----:B--2---:R-:W-:Y:S01]  /*56a0*/  FFMA R6, R39, UR14, R6 ;  /* 0x0000000e27067c23 */ /* 0x004fe20008000006 */
[----:B------:R-:W-:Y:S06]  /*56b0*/  BRA `(.L_x_189) ;  /* 0x0000000000507947 */ /* 0x000fec0003800000 */
.L_x_839:
[----:B------:R-:W2:Y:S02]  /*56c0*/  LDG.E.CONSTANT R38, desc[UR12][R38.64+0xf0] ;  /* 0x0000f00c26267981 */ /* 0x000ea4000c1e9900 */
[----:B--2---:R-:W-:Y:S01]  /*56d0*/  FFMA R7, R38, UR14, R7 ;  /* 0x0000000e26077c23 */ /* 0x004fe20008000007 */
[----:B------:R-:W-:Y:S06]  /*56e0*/  BRA `(.L_x_189) ;  /* 0x0000000000447947 */ /* 0x000fec0003800000 */
.L_x_215:
[----:B------:R-:W-:Y:S01]  /*56f0*/  IMAD.MOV.U32 R41, RZ, RZ, -0x3e ;  /* 0xffffffc2ff297424 */ /* 0x000fe200078e00ff */
[----:B------:R-:W-:Y:S04]  /*5700*/  BSSY.RELIABLE B1, `(.L_x_216) ;  /* 0x000000b000017945 */ /* 0x000fe80003800100 */
[----:B------:R-:W-:-:S04]  /*5710*/  VIADDMNMX.U32 R40, R0, R41, 0x2, PT ;  /* 0x0000000200287446 */ /* 0x000fc80003800029 */
[----:B------:R-:W-:-:S04]  /*5720*/  SHF.L.U32 R73, R40, 0x2, RZ ;  /* 0x0000000228497819 */ /* 0x000fc800000006ff */
[----:B------:R-:W0:Y:S02]  /*5730*/  LDC R40, c[0x2][R73+0x174] ;  /* 0x00805d0049287b82 */ /* 0x000e240000000800 */
[----:B0-----:R-:W-:-:S04]  /*5740*/  SHF.R.S32.HI R41, RZ, 0x1f, R40 ;  /* 0x0000001fff297819 */ /* 0x001fc80000011428 */
.L_x_842:
[----:B------:R-:W-:Y:S05]  /*5750*/  BRX R40 -0x5760                                                                                     (*"BRANCH_TARGETS .L_x_843,.L_x_844,.L_x_845"*) ;  /* 0xffffffa828287949 */ /* 0x000fea000383ffff */
.L_x_843:
[----:B------:R-:W2:Y:S01]  /*5760*/  LDG.E.CONSTANT R40, desc[UR12][R38.64+0xf8] ;  /* 0x0000f80c26287981 */ /* 0x000ea2000c1e9900 */
[----:B------:R-:W-:-:S13]  /*5770*/  ISETP.NE.AND P0, PT, R0, 0x3f, PT ;  /* 0x0000003f0000780c */ /* 0x000fda0003f05270 */
[----:B------:R-:W-:Y:S05]  /*5780*/  @P0 BREAK.RELIABLE B1 ;  /* 0x0000000000010942 */ /* 0x000fea0003800100 */
[----:B--2---:R-:W-:Y:S01]  /*5790*/  FFMA R5, R40, UR14, R5 ;  /* 0x0000000e28057c23 */ /* 0x004fe20008000005 */
[----:B------:R-:W-:Y:S06]  /*57a0*/  @P0 BRA `(.L_x_189) ;  /* 0x0000000000140947 */ /* 0x000fec0003800000 */
.L_x_844:
[----:B------:R-:W-:Y:S05]  /*57b0*/  BSYNC.RELIABLE B1 ;  /* 0x0000000000017941 */ /* 0x000fea0003800100 */
.L_x_216:
[----:B------:R-:W2:Y:S02]  /*57c0*/  LDG.E.CONSTANT R39, desc[UR12][R38.64+0xfc] ;  /* 0x0000fc0c26277981 */ /* 0x000ea4000c1e9900 */
[----:B--2---:R-:W-:Y:S01]  /*57d0*/  FFMA R4, R39, UR14, R4 ;  /* 0x0000000e27047c23 */ /* 0x004fe20008000004 */
[----:B------:R-:W-:Y:S06]  /*57e0*/  BRA `(.L_x_189) ;  /* 0x0000000000047947 */ /* 0x000fec0003800000 */
.L_x_845:
[----:B------:R-:W-:Y:S05]  /*57f0*/  BREAK.RELIABLE B1 ;  /* 0x0000000000017942 */ /* 0x000fea0003800100 */
.L_x_189:
[----:B------:R-:W-:Y:S05]  /*5800*/  BSYNC.RECONVERGENT B0 ;  /* 0x0000000000007941 */ /* 0x000fea0003800200 */
.L_x_183:
[----:B------:R-:W-:Y:S02]  /*5810*/  UIADD3 UR5, UPT, UPT, UR5, 0x40, URZ ;  /* 0x0000004005057890 */ /* 0x000fe4000fffe0ff */
[----:B------:R-:W-:Y:S02]  /*5820*/  UIADD3 UR11, UPT, UPT, UR11, 0x4, URZ ;  /* 0x000000040b0b7890 */ /* 0x000fe4000fffe0ff */
[----:B------:R-:W-:Y:S01]  /*5830*/  UIADD3 UR10, UPT, UPT, UR10, 0x1, URZ ;  /* 0x000000010a0a7890 */ /* 0x000fe2000fffe0ff */
[----:B------:R-:W-:Y:S11]  /*5840*/  BRA.U UP2, `(.L_x_217) ;  /* 0xffffffe102a87547 */ /* 0x000ff6000b83ffff */
[----:B------:R-:W-:Y:S05]  /*5850*/  BRA.U UP1, `(.L_x_218) ;  /* 0xffffffe1016c7547 */ /* 0x000fea000b83ffff */
.L_x_182:
[----:B------:R-:W0:Y:S01]  /*5860*/  S2R R39, SR_CTAID.Y ;  /* 0x0000000000277919 */ /* 0x000e220000002600 */
[----:B------:R-:W0:Y:S01]  /*5870*/  LDCU UR4, c[0x0][0x370] ;  /* 0x00006e00ff0477ac */ /* 0x000e220008000800 */
[----:B------:R-:W1:Y:S08]  /*5880*/  LDC.64 R2, c[0x0][0x380] ;  /* 0x0000e000ff027b82 */ /* 0x000e700000000a00 */
[----:B------:R-:W-:Y:S01]  /*5890*/  BAR.SYNC.DEFER_BLOCKING 0x0 ;  /* 0x0000000000007b1d */ /* 0x000fe20000010000 */
[----:B------:R-:W-:-:S05]  /*58a0*/  ISETP.GT.AND P0, PT, R0, 0xf, PT ;  /* 0x0000000f0000780c */ /* 0x000fca0003f04270 */
[----:B------:R-:W-:Y:S01]  /*58b0*/  BSSY.RECONVERGENT B0, `(.L_x_219) ;  /* 0x00000bb000007945 */ /* 0x000fe20003800200 */
[----:B------:R-:W0:Y:S02]  /*58c0*/  S2R R38, SR_CTAID.X ;  /* 0x0000000000267919 */ /* 0x000e240000002500 */
[----:B0-----:R-:W-:-:S04]  /*58d0*/  IMAD R39, R39, UR4, R38 ;  /* 0x0000000427277c24 */ /* 0x001fc8000f8e0226 */
[----:B------:R-:W-:-:S04]  /*58e0*/  IMAD.SHL.U32 R39, R39, 0x40, RZ ;  /* 0x0000004027277824 */ /* 0x000fc800078e00ff */
[----:B-1----:R-:W-:Y:S01]  /*58f0*/  IMAD.WIDE.U32 R2, R39, 0x4, R2 ;  /* 0x0000000427027825 */ /* 0x002fe200078e0002 */
[----:B------:R-:W-:Y:S06]  /*5900*/  @P0 BRA `(.L_x_220) ;  /* 0x0000000400740947 */ /* 0x000fec0003800000 */
        /* <DEDUP_REMOVED lines=10> */
.L_x_846:
[----:B------:R-:W-:Y:S05]  /*59b0*/  BRX R36 -0x59c0                                                                                     (*"BRANCH_TARGETS .L_x_847,.L_x_848,.L_x_849"*) ;  /* 0xffffffa424907949 */ /* 0x000fea000383ffff */
.L_x_848:
[----:B------:R-:W-:Y:S01]  /*59c0*/  STG.E desc[UR12][R2.64+0x4], R70 ;  /* 0x0000044602007986 */ /* 0x000fe2000c10190c */
[----:B------:R-:W-:Y:S05]  /*59d0*/  EXIT ;  /* 0x000000000000794d */ /* 0x000fea0003800000 */
.L_x_847:
[----:B------:R-:W-:Y:S01]  /*59e0*/  STG.E desc[UR12][R2.64], R71 ;  /* 0x0000004702007986 */ /* 0x000fe2000c10190c */
[----:B------:R-:W-:Y:S05]  /*59f0*/  EXIT ;  /* 0x000000000000794d */ /* 0x000fea0003800000 */
.L_x_223:
[----:B------:R-:W-:-:S04]  /*5a00*/  MOV R37, 0xfffffffe ;  /* 0xfffffffe00257802 */ /* 0x000fc80000000f00 */
[----:B------:R-:W-:-:S05]  /*5a10*/  VIADDMNMX.U32 R37, R0, R37, 0x2, PT ;  /* 0x0000000200257446 */ /* 0x000fca0003800025 */
[----:B------:R-:W-:-:S04]  /*5a20*/  IMAD.SHL.U32 R38, R37, 0x4, RZ ;  /* 0x0000000425267824 */ /* 0x000fc800078e00ff */
[----:B------:R-:W0:Y:S02]  /*5a30*/  LDC R36, c[0x2][R38+0x18c] ;  /* 0x0080630026247b82 */ /* 0x000e240000000800 */
[----:B0-----:R-:W-:-:S04]  /*5a40*/  SHF.R.S32.HI R37, RZ, 0x1f, R36 ;  /* 0x0000001fff257819 */ /* 0x001fc80000011424 */
.L_x_850:
[----:B------:R-:W-:Y:S05]  /*5a50*/  BRX R36 -0x5a60                                                                                     (*"BRANCH_TARGETS .L_x_851,.L_x_852,.L_x_849"*) ;  /* 0xffffffa424687949 */ /* 0x000fea000383ffff */
.L_x_852:
[----:B------:R-:W-:Y:S01]  /*5a60*/  STG.E desc[UR12][R2.64+0xc], R68 ;  /* 0x00000c4402007986 */ /* 0x000fe2000c10190c */
[----:B------:R-:W-:Y:S05]  /*5a70*/  EXIT ;  /* 0x000000000000794d */ /* 0x000fea0003800000 */
.L_x_851:
[----:B------:R-:W-:Y:S01]  /*5a80*/  STG.E desc[UR12][R2.64+0x8], R69 ;  /* 0x0000084502007986 */ /* 0x000fe2000c10190c */
[----:B------:R-:W-:Y:S05]  /*5a90*/  EXIT ;  /* 0x000000000000794d */ /* 0x000fea0003800000 */
.L_x_222:
[----:B------:R-:W-:-:S13]  /*5aa0*/  ISETP.GT.AND P0, PT, R0, 0x5, PT ;  /* 0x000000050000780c */ /* 0x000fda0003f04270 */
[----:B------:R-:W-:Y:S05]  /*5ab0*/  @P0 BRA `(.L_x_224) ;  /* 0x0000000000280947 */ /* 0x000fea0003800000 */
[----:B------:R-:W-:-:S05]  /*5ac0*/  IMAD.MOV.U32 R37, RZ, RZ, -0x4 ;  /* 0xfffffffcff257424 */ /* 0x000fca00078e00ff */
[----:B------:R-:W-:-:S04]  /*5ad0*/  VIADDMNMX.U32 R37, R0, R37, 0x2, PT ;  /* 0x0000000200257446 */ /* 0x000fc80003800025 */
[----:B------:R-:W-:-:S04]  /*5ae0*/  SHF.L.U32 R38, R37, 0x2, RZ ;  /* 0x0000000225267819 */ /* 0x000fc800000006ff */
[----:B------:R-:W0:Y:S02]  /*5af0*/  LDC R36, c[0x2][R38+0x198] ;  /* 0x0080660026247b82 */ /* 0x000e240000000800 */
[----:B0-----:R-:W-:-:S04]  /*5b00*/  SHF.R.S32.HI R37, RZ, 0x1f, R36 ;  /* 0x0000001fff257819 */ /* 0x001fc80000011424 */
.L_x_854:
[----:B------:R-:W-:Y:S05]  /*5b10*/  BRX R36 -0x5b20                                                                                     (*"BRANCH_TARGETS .L_x_855,.L_x_856,.L_x_849"*) ;  /* 0xffffffa424387949 */ /* 0x000fea000383ffff */
.L_x_856:
[----:B------:R-:W-:Y:S01]  /*5b20*/  STG.E desc[UR12][R2.64+0x14], R66 ;  /* 0x0000144202007986 */ /* 0x000fe2000c10190c */
[----:B------:R-:W-:Y:S05]  /*5b30*/  EXIT ;  /* 0x000000000000794d */ /* 0x000fea0003800000 */
.L_x_855:
[----:B------:R-:W-:Y:S01]  /*5b40*/  STG.E desc[UR12][R2.64+0x10], R67 ;  /* 0x0000104302007986 */ /* 0x000fe2000c10190c */
[----:B------:R-:W-:Y:S05]  /*5b50*/  EXIT ;  /* 0x000000000000794d */ /* 0x000fea0003800000 */
.L_x_224:
[----:B------:R-:W-:-:S05]  /*5b60*/  IMAD.MOV.U32 R37, RZ, RZ, -0x6 ;  /* 0xfffffffaff257424 */ /* 0x000fca00078e00ff */
[----:B------:R-:W-:-:S05]  /*5b70*/  VIADDMNMX.U32 R37, R0, R37, 0x2, PT ;  /* 0x0000000200257446 */ /* 0x000fca0003800025 */
[----:B------:R-:W-:-:S04]  /*5b80*/  IMAD.SHL.U32 R38, R37, 0x4, RZ ;  /* 0x0000000425267824 */ /* 0x000fc800078e00ff */
[----:B------:R-:W0:Y:S02]  /*5b90*/  LDC R36, c[0x2][R38+0x1a4] ;  /* 0x0080690026247b82 */ /* 0x000e240000000800 */
[----:B0-----:R-:W-:-:S04]  /*5ba0*/  SHF.R.S32.HI R37, RZ, 0x1f, R36 ;  /* 0x0000001fff257819 */ /* 0x001fc80000011424 */
.L_x_858:
[----:B------:R-:W-:Y:S05]  /*5bb0*/  BRX R36 -0x5bc0                                                                                     (*"BRANCH_TARGETS .L_x_859,.L_x_860,.L_x_849"*) ;  /* 0xffffffa424107949 */ /* 0x000fea000383ffff */
.L_x_860:
[----:B------:R-:W-:Y:S01]  /*5bc0*/  STG.E desc[UR12][R2.64+0x1c], R64 ;  /* 0x00001c4002007986 */ /* 0x000fe2000c10190c */
[----:B------:R-:W-:Y:S05]  /*5bd0*/  EXIT ;  /* 0x000000000000794d */ /* 0x000fea0003800000 */
.L_x_859:
[----:B------:R-:W-:Y:S01]  /*5be0*/  STG.E desc[UR12][R2.64+0x18], R65 ;  /* 0x0000184102007986 */ /* 0x000fe2000c10190c */
[----:B------:R-:W-:Y:S05]  /*5bf0*/  EXIT ;  /* 0x000000000000794d */ /* 0x000fea0003800000 */
.L_x_221:
        /* <DEDUP_REMOVED lines=9> */
.L_x_862:
[----:B------:R-:W-:Y:S05]  /*5c90*/  BRX R36 -0x5ca0                                                                                     (*"BRANCH_TARGETS .L_x_863,.L_x_864,.L_x_849"*) ;  /* 0xffffffa024d87949 */ /* 0x000fea000383ffff */
.L_x_864:
[----:B------:R-:W-:Y:S01]  /*5ca0*/  STG.E desc[UR12][R2.64+0x24], R62 ;  /* 0x0000243e02007986 */ /* 0x000fe2000c10190c */
[----:B------:R-:W-:Y:S05]  /*5cb0*/  EXIT ;  /* 0x000000000000794d */ /* 0x000fea0003800000 */
.L_x_863:
[----:B------:R-:W-:Y:S01]  /*5cc0*/  STG.E desc[UR12][R2.64+0x20], R63 ;  /* 0x0000203f02007986 */ /* 0x000fe2000c10190c */
[----:B------:R-:W-:Y:S05]  /*5cd0*/  EXIT ;  /* 0x000000000000794d */ /* 0x000fea0003800000 */
.L_x_226:
[----:B------:R-:W-:-:S05]  /*5ce0*/  IMAD.MOV.U32 R37, RZ, RZ, -0xa ;  /* 0xfffffff6ff257424 */ /* 0x000fca00078e00ff */
[----:B------:R-:W-:-:S04]  /*5cf0*/  VIADDMNMX.U32 R37, R0, R37, 0x2, PT ;  /* 0x0000000200257446 */ /* 0x000fc80003800025 */
[----:B------:R-:W-:-:S04]  /*5d00*/  SHF.L.U32 R38, R37, 0x2, RZ ;  /* 0x0000000225267819 */ /* 0x000fc800000006ff */
[----:B------:R-:W0:Y:S02]  /*5d10*/  LDC R36, c[0x2][R38+0x1bc] ;  /* 0x00806f0026247b82 */ /* 0x000e240000000800 */
[----:B0-----:R-:W-:-:S04]  /*5d20*/  SHF.R.S32.HI R37, RZ, 0x1f, R36 ;  /* 0x0000001fff257819 */ /* 0x001fc80000011424 */
.L_x_866:
[----:B------:R-:W-:Y:S05]  /*5d30*/  BRX R36 -0x5d40                                                                                     (*"BRANCH_TARGETS .L_x_867,.L_x_868,.L_x_849"*) ;  /* 0xffffffa024b07949 */ /* 0x000fea000383ffff */
.L_x_868:
[----:B------:R-:W-:Y:S01]  /*5d40*/  STG.E desc[UR12][R2.64+0x2c], R60 ;  /* 0x00002c3c02007986 */ /* 0x000fe2000c10190c */
[----:B------:R-:W-:Y:S05]  /*5d50*/  EXIT ;  /* 0x000000000000794d */ /* 0x000fea0003800000 */
.L_x_867:
[----:B------:R-:W-:Y:S01]  /*5d60*/  STG.E desc[UR12][R2.64+0x28], R61 ;  /* 0x0000283d02007986 */ /* 0x000fe2000c10190c */
[----:B------:R-:W-:Y:S05]  /*5d70*/  EXIT ;  /* 0x000000000000794d */ /* 0x000fea0003800000 */
.L_x_225:
[----:B------:R-:W-:-:S13]  /*5d80*/  ISETP.GT.AND P0, PT, R0, 0xd, PT ;  /* 0x0000000d0000780c */ /* 0x000fda0003f04270 */
[----:B------:R-:W-:Y:S05]  /*5d90*/  @P0 BRA `(.L_x_227) ;  /* 0x0000000000280947 */ /* 0x000fea0003800000 */
[----:B------:R-:W-:-:S05]  /*5da0*/  IMAD.MOV.U32 R37, RZ, RZ, -0xc ;  /* 0xfffffff4ff257424 */ /* 0x000fca00078e00ff */
[----:B------:R-:W-:-:S05]  /*5db0*/  VIADDMNMX.U32 R37, R0, R37, 0x2, PT ;  /* 0x0000000200257446 */ /* 0x000fca0003800025 */
[----:B------:R-:W-:-:S04]  /*5dc0*/  IMAD.SHL.U32 R38, R37, 0x4, RZ ;  /* 0x0000000425267824 */ /* 0x000fc800078e00ff */
[----:B------:R-:W0:Y:S02]  /*5dd0*/  LDC R36, c[0x2][R38+0x1c8] ;  /* 0x0080720026247b82 */ /* 0x000e240000000800 */
[----:B0-----:R-:W-:-:S04]  /*5de0*/  SHF.R.S32.HI R37, RZ, 0x1f, R36 ;  /* 0x0000001fff257819 */ /* 0x001fc80000011424 */
.L_x_870:
[----:B------:R-:W-:Y:S05]  /*5df0*/  BRX R36 -0x5e00                                                                                     (*"BRANCH_TARGETS .L_x_871,.L_x_872,.L_x_849"*) ;  /* 0xffffffa024807949 */ /* 0x000fea000383ffff */
.L_x_872:
[----:B------:R-:W-:Y:S01]  /*5e00*/  STG.E desc[UR12][R2.64+0x34], R58 ;  /* 0x0000343a02007986 */ /* 0x000fe2000c10190c */
[----:B------:R-:W-:Y:S05]  /*5e10*/  EXIT ;  /* 0x000000000000794d */ /* 0x000fea0003800000 */
.L_x_871:
[----:B------:R-:W-:Y:S01]  /*5e20*/  STG.E desc[UR12][R2.64+0x30], R59 ;  /* 0x0000303b02007986 */ /* 0x000fe2000c10190c */
[----:B------:R-:W-:Y:S05]  /*5e30*/  EXIT ;  /* 0x000000000000794d */ /* 0x000fea0003800000 */
.L_x_227:
[----:B------:R-:W-:-:S04]  /*5e40*/  MOV R37, 0xfffffff2 ;  /* 0xfffffff200257802 */ /* 0x000fc80000000f00 */
[----:B------:R-:W-:-:S05]  /*5e50*/  VIADDMNMX.U32 R37, R0, R37, 0x2, PT ;  /* 0x0000000200257446 */ /* 0x000fca0003800025 */
[----:B------:R-:W-:-:S04]  /*5e60*/  IMAD.SHL.U32 R38, R37, 0x4, RZ ;  /* 0x0000000425267824 */ /* 0x000fc800078e00ff */
[----:B------:R-:W0:Y:S02]  /*5e70*/  LDC R36, c[0x2][R38+0x1d4] ;  /* 0x0080750026247b82 */ /* 0x000e240000000800 */
[----:B0-----:R-:W-:-:S04]  /*5e80*/  SHF.R.S32.HI R37, RZ, 0x1f, R36 ;  /* 0x0000001fff257819 */ /* 0x001fc80000011424 */
.L_x_874:
[----:B------:R-:W-:Y:S05]  /*5e90*/  BRX R36 -0x5ea0                                                                                     (*"BRANCH_TARGETS .L_x_875,.L_x_876,.L_x_849"*) ;  /* 0xffffffa024587949 */ /* 0x000fea000383ffff */
.L_x_876:
[----:B------:R-:W-:Y:S01]  /*5ea0*/  STG.E desc[UR12][R2.64+0x3c], R56 ;  /* 0x00003c3802007986 */ /* 0x000fe2000c10190c */
[----:B------:R-:W-:Y:S05]  /*5eb0*/  EXIT ;  /* 0x000000000000794d */ /* 0x000fea0003800000 */
.L_x_875:
[----:B------:R-:W-:Y:S01]  /*5ec0*/  STG.E desc[UR12][R2.64+0x38], R57 ;  /* 0x0000383902007986 */ /* 0x000fe2000c10190c */
[----:B------:R-:W-:Y:S05]  /*5ed0*/  EXIT ;  /* 0x000000000000794d */ /* 0x000fea0003800000 */
.L_x_220:
        /* <DEDUP_REMOVED lines=11> */
.L_x_878:
[----:B------:R-:W-:Y:S05]  /*5f90*/  BRX R36 -0x5fa0                                                                                     (*"BRANCH_TARGETS .L_x_879,.L_x_880,.L_x_849"*) ;  /* 0xffffffa024187949 */ /* 0x000fea000383ffff */
.L_x_880:
[----:B------:R-:W-:Y:S01]  /*5fa0*/  STG.E desc[UR12][R2.64+0x44], R54 ;  /* 0x0000443602007986 */ /* 0x000fe2000c10190c */
[----:B------:R-:W-:Y:S05]  /*5fb0*/  EXIT ;  /* 0x000000000000794d */ /* 0x000fea0003800000 */
.L_x_879:
[----:B------:R-:W-:Y:S01]  /*5fc0*/  STG.E desc[UR12][R2.64+0x40], R55 ;  /* 0x0000403702007986 */ /* 0x000fe2000c10190c */
[----:B------:R-:W-:Y:S05]  /*5fd0*/  EXIT ;  /* 0x000000000000794d */ /* 0x000fea0003800000 */
.L_x_230:
[----:B------:R-:W-:-:S05]  /*5fe0*/  IMAD.MOV.U32 R37, RZ, RZ, -0x12 ;  /* 0xffffffeeff257424 */ /* 0x000fca00078e00ff */
[----:B------:R-:W-:-:S05]  /*5ff0*/  VIADDMNMX.U32 R37, R0, R37, 0x2, PT ;  /* 0x0000000200257446 */ /* 0x000fca0003800025 */
[----:B------:R-:W-:-:S04]  /*6000*/  IMAD.SHL.U32 R38, R37, 0x4, RZ ;  /* 0x0000000425267824 */ /* 0x000fc800078e00ff */
[----:B------:R-:W0:Y:S02]  /*6010*/  LDC R36, c[0x2][R38+0x1ec] ;  /* 0x00807b0026247b82 */ /* 0x000e240000000800 */
[----:B0-----:R-:W-:-:S04]  /*6020*/  SHF.R.S32.HI R37, RZ, 0x1f, R36 ;  /* 0x0000001fff257819 */ /* 0x001fc80000011424 */
.L_x_882:
[----:B------:R-:W-:Y:S05]  /*6030*/  BRX R36 -0x6040                                                                                     (*"BRANCH_TARGETS .L_x_883,.L_x_884,.L_x_849"*) ;  /* 0xffffff9c24f07949 */ /* 0x000fea000383ffff */
.L_x_884:
[----:B------:R-:W-:Y:S01]  /*6040*/  STG.E desc[UR12][R2.64+0x4c], R52 ;  /* 0x00004c3402007986 */ /* 0x000fe2000c10190c */
[----:B------:R-:W-:Y:S05]  /*6050*/  EXIT ;  /* 0x000000000000794d */ /* 0x000fea0003800000 */
.L_x_883:
[----:B------:R-:W-:Y:S01]  /*6060*/  STG.E desc[UR12][R2.64+0x48], R53 ;  /* 0x0000483502007986 */ /* 0x000fe2000c10190c */
[----:B------:R-:W-:Y:S05]  /*6070*/  EXIT ;  /* 0x000000000000794d */ /* 0x000fea0003800000 */
.L_x_229:
[----:B------:R-:W-:-:S13]  /*6080*/  ISETP.GT.AND P0, PT, R0, 0x15, PT ;  /* 0x000000150000780c */ /* 0x000fda0003f04270 */
[----:B------:R-:W-:Y:S05]  /*6090*/  @P0 BRA `(.L_x_231) ;  /* 0x0000000000280947 */ /* 0x000fea0003800000 */
[----:B------:R-:W-:-:S04]  /*60a0*/  MOV R37, 0xffffffec ;  /* 0xffffffec00257802 */ /* 0x000fc80000000f00 */
[----:B------:R-:W-:-:S05]  /*60b0*/  VIADDMNMX.U32 R37, R0, R37, 0x2, PT ;  /* 0x0000000200257446 */ /* 0x000fca0003800025 */
[----:B------:R-:W-:-:S04]  /*60c0*/  IMAD.SHL.U32 R38, R37, 0x4, RZ ;  /* 0x0000000425267824 */ /* 0x000fc800078e00ff */
[----:B------:R-:W0:Y:S02]  /*60d0*/  LDC R36, c[0x2][R38+0x1f8] ;  /* 0x00807e0026247b82 */ /* 0x000e240000000800 */
[----:B0-----:R-:W-:-:S04]  /*60e0*/  SHF.R.S32.HI R37, RZ, 0x1f, R36 ;  /* 0x0000001fff257819 */ /* 0x001fc80000011424 */
.L_x_886:
[----:B------:R-:W-:Y:S05]  /*60f0*/  BRX R36 -0x6100                                                                                     (*"BRANCH_TARGETS .L_x_887,.L_x_888,.L_x_849"*) ;  /* 0xffffff9c24c07949 */ /* 0x000fea000383ffff */
.L_x_888:
[----:B------:R-:W-:Y:S01]  /*6100*/  STG.E desc[UR12][R2.64+0x54], R50 ;  /* 0x0000543202007986 */ /* 0x000fe2000c10190c */
[----:B------:R-:W-:Y:S05]  /*6110*/  EXIT ;  /* 0x000000000000794d */ /* 0x000fea0003800000 */
.L_x_887:
[----:B------:R-:W-:Y:S01]  /*6120*/  STG.E desc[UR12][R2.64+0x50], R51 ;  /* 0x0000503302007986 */ /* 0x000fe2000c10190c */
[----:B------:R-:W-:Y:S05]  /*6130*/  EXIT ;  /* 0x000000000000794d */ /* 0x000fea0003800000 */
.L_x_231:
[----:B------:R-:W-:-:S05]  /*6140*/  IMAD.MOV.U32 R37, RZ, RZ, -0x16 ;  /* 0xffffffeaff257424 */ /* 0x000fca00078e00ff */
[----:B------:R-:W-:-:S04]  /*6150*/  VIADDMNMX.U32 R37, R0, R37, 0x2, PT ;  /* 0x0000000200257446 */ /* 0x000fc80003800025 */
[----:B------:R-:W-:-:S04]  /*6160*/  SHF.L.U32 R38, R37, 0x2, RZ ;  /* 0x0000000225267819 */ /* 0x000fc800000006ff */
[----:B------:R-:W0:Y:S02]  /*6170*/  LDC R36, c[0x2][R38+0x204] ;  /* 0x0080810026247b82 */ /* 0x000e240000000800 */
[----:B0-----:R-:W-:-:S04]  /*6180*/  SHF.R.S32.HI R37, RZ, 0x1f, R36 ;  /* 0x0000001fff257819 */ /* 0x001fc80000011424 */
.L_x_890:
[----:B------:R-:W-:Y:S05]  /*6190*/  BRX R36 -0x61a0                                                                                     (*"BRANCH_TARGETS .L_x_891,.L_x_892,.L_x_849"*) ;  /* 0xffffff9c24987949 */ /* 0x000fea000383ffff */
.L_x_892:
[----:B------:R-:W-:Y:S01]  /*61a0*/  STG.E desc[UR12][R2.64+0x5c], R48 ;  /* 0x00005c3002007986 */ /* 0x000fe2000c10190c */
[----:B------:R-:W-:Y:S05]  /*61b0*/  EXIT ;  /* 0x000000000000794d */ /* 0x000fea0003800000 */
.L_x_891:
[----:B------:R-:W-:Y:S01]  /*61c0*/  STG.E desc[UR12][R2.64+0x58], R49 ;  /* 0x0000583102007986 */ /* 0x000fe2000c10190c */
[----:B------:R-:W-:Y:S05]  /*61d0*/  EXIT ;  /* 0x000000000000794d */ /* 0x000fea0003800000 */
.L_x_228:
        /* <DEDUP_REMOVED lines=9> */
.L_x_894:
[----:B------:R-:W-:Y:S05]  /*6270*/  BRX R36 -0x6280                                                                                     (*"BRANCH_TARGETS .L_x_895,.L_x_896,.L_x_849"*) ;  /* 0xffffff9c24607949 */ /* 0x000fea000383ffff */
.L_x_896:
[----:B------:R-:W-:Y:S01]  /*6280*/  STG.E desc[UR12][R2.64+0x64], R46 ;  /* 0x0000642e02007986 */ /* 0x000fe2000c10190c */
[----:B------:R-:W-:Y:S05]  /*6290*/  EXIT ;  /* 0x000000000000794d */ /* 0x000fea0003800000 */
.L_x_895:
[----:B------:R-:W-:Y:S01]  /*62a0*/  STG.E desc[UR12][R2.64+0x60], R47 ;  /* 0x0000602f02007986 */ /* 0x000fe2000c10190c */
[----:B------:R-:W-:Y:S05]  /*62b0*/  EXIT ;  /* 0x000000000000794d */ /* 0x000fea0003800000 */
.L_x_233:
[----:B------:R-:W-:-:S04]  /*62c0*/  MOV R37, 0xffffffe6 ;  /* 0xffffffe600257802 */ /* 0x000fc80000000f00 */
[----:B------:R-:W-:-:S05]  /*62d0*/  VIADDMNMX.U32 R37, R0, R37, 0x2, PT ;  /* 0x0000000200257446 */ /* 0x000fca0003800025 */
[----:B------:R-:W-:-:S04]  /*62e0*/  IMAD.SHL.U32 R38, R37, 0x4, RZ ;  /* 0x0000000425267824 */ /* 0x000fc800078e00ff */
[----:B------:R-:W0:Y:S02]  /*62f0*/  LDC R36, c[0x2][R38+0x21c] ;  /* 0x0080870026247b82 */ /* 0x000e240000000800 */
[----:B0-----:R-:W-:-:S04]  /*6300*/  SHF.R.S32.HI R37, RZ, 0x1f, R36 ;  /* 0x0000001fff257819 */ /* 0x001fc80000011424 */
.L_x_898:
[----:B------:R-:W-:Y:S05]  /*6310*/  BRX R36 -0x6320                                                                                     (*"BRANCH_TARGETS .L_x_899,.L_x_900,.L_x_849"*) ;  /* 0xffffff9c24387949 */ /* 0x000fea000383ffff */
.L_x_900:
[----:B------:R-:W-:Y:S01]  /*6320*/  STG.E desc[UR12][R2.64+0x6c], R44 ;  /* 0x00006c2c02007986 */ /* 0x000fe2000c10190c */
[----:B------:R-:W-:Y:S05]  /*6330*/  EXIT ;  /* 0x000000000000794d */ /* 0x000fea0003800000 */
.L_x_899:
[----:B------:R-:W-:Y:S01]  /*6340*/  STG.E desc[UR12][R2.64+0x68], R45 ;  /* 0x0000682d02007986 */ /* 0x000fe2000c10190c */
[----:B------:R-:W-:Y:S05]  /*6350*/  EXIT ;  /* 0x000000000000794d */ /* 0x000fea0003800000 */
.L_x_232:
[----:B------:R-:W-:-:S13]  /*6360*/  ISETP.GT.AND P0, PT, R0, 0x1d, PT ;  /* 0x0000001d0000780c */ /* 0x000fda0003f04270 */
[----:B------:R-:W-:Y:S05]  /*6370*/  @P0 BRA `(.L_x_234) ;  /* 0x0000000000280947 */ /* 0x000fea0003800000 */
[----:B------:R-:W-:-:S05]  /*6380*/  IMAD.MOV.U32 R37, RZ, RZ, -0x1c ;  /* 0xffffffe4ff257424 */ /* 0x000fca00078e00ff */
[----:B------:R-:W-:-:S04]  /*6390*/  VIADDMNMX.U32 R37, R0, R37, 0x2, PT ;  /* 0x0000000200257446 */ /* 0x000fc80003800025 */
[----:B------:R-:W-:-:S04]  /*63a0*/  SHF.L.U32 R38, R37, 0x2, RZ ;  /* 0x0000000225267819 */ /* 0x000fc800000006ff */
[----:B------:R-:W0:Y:S02]  /*63b0*/  LDC R36, c[0x2][R38+0x228] ;  /* 0x00808a0026247b82 */ /* 0x000e240000000800 */
[----:B0-----:R-:W-:-:S04]  /*63c0*/  SHF.R.S32.HI R37, RZ, 0x1f, R36 ;  /* 0x0000001fff257819 */ /* 0x001fc80000011424 */
.L_x_902:
[----:B------:R-:W-:Y:S05]  /*63d0*/  BRX R36 -0x63e0                                                                                     (*"BRANCH_TARGETS .L_x_903,.L_x_904,.L_x_849"*) ;  /* 0xffffff9c24087949 */ /* 0x000fea000383ffff */
.L_x_904:
[----:B------:R-:W-:Y:S01]  /*63e0*/  STG.E desc[UR12][R2.64+0x74], R42 ;  /* 0x0000742a02007986 */ /* 0x000fe2000c10190c */
[----:B------:R-:W-:Y:S05]  /*63f0*/  EXIT ;  /* 0x000000000000794d */ /* 0x000fea0003800000 */
.L_x_903:
[----:B------:R-:W-:Y:S01]  /*6400*/  STG.E desc[UR12][R2.64+0x70], R43 ;  /* 0x0000702b02007986 */ /* 0x000fe2000c10190c */
[----:B------:R-:W-:Y:S05]  /*6410*/  EXIT ;  /* 0x000000000000794d */ /* 0x000fea0003800000 */
.L_x_234:
[----:B------:R-:W-:-:S13]  /*6420*/  ISETP.NE.AND P0, PT, R0, 0x1e, PT ;  /* 0x0000001e0000780c */ /* 0x000fda0003f05270 */
[----:B------:R-:W-:Y:S05]  /*6430*/  @!P0 BRA `(.L_x_235) ;  /* 0x0000000c00048947 */ /* 0x000fea0003800000 */
[----:B------:R-:W-:-:S13]  /*6440*/  ISETP.NE.AND P0, PT, R0, 0x1f, PT ;  /* 0x0000001f0000780c */ /* 0x000fda0003f05270 */
[----:B------:R0:W-:Y:S02]  /*6450*/  @!P0 STG.E desc[UR12][R2.64+0x7c], R36 ;  /* 0x00007c2402008986 */ /* 0x0001e4000c10190c */
.L_x_849:
[----:B------:R-:W-:Y:S05]  /*6460*/  BSYNC.RECONVERGENT B0 ;  /* 0x0000000000007941 */ /* 0x000fea0003800200 */
.L_x_219:
        /* <DEDUP_REMOVED lines=12> */
[----:B------:R-:W-:Y:S05]  /*6530*/  @P0 EXIT ;  /* 0x000000000000094d */ /* 0x000fea0003800000 */
[----:B------:R-:W-:Y:S01]  /*6540*/  STG.E desc[UR12][R2.64+0x84], R34 ;  /* 0x0000842202007986 */ /* 0x000fe2000c10190c */
[----:B------:R-:W-:Y:S05]  /*6550*/  EXIT ;  /* 0x000000000000794d */ /* 0x000fea0003800000 */
.L_x_241:
[----:B------:R-:W-:Y:S01]  /*6560*/  STG.E desc[UR12][R2.64+0x80], R35 ;  /* 0x0000802302007986 */ /* 0x000fe2000c10190c */
[----:B------:R-:W-:Y:S05]  /*6570*/  EXIT ;  /* 0x000000000000794d */ /* 0x000fea0003800000 */
.L_x_240:
[----:B------:R-:W-:-:S05]  /*6580*/  IMAD.MOV.U32 R5, RZ, RZ, -0x22 ;  /* 0xffffffdeff057424 */ /* 0x000fca00078e00ff */
[----:B------:R-:W-:-:S05]  /*6590*/  VIADDMNMX.U32 R5, R0, R5, 0x2, PT ;  /* 0x0000000200057446 */ /* 0x000fca0003800005 */
[----:B------:R-:W-:-:S04]  /*65a0*/  IMAD.SHL.U32 R0, R5, 0x4, RZ ;  /* 0x0000000405007824 */ /* 0x000fc800078e00ff */
[----:B------:R-:W1:Y:S02]  /*65b0*/  LDC R4, c[0x2][R0+0x234] ;  /* 0x00808d0000047b82 */ /* 0x000e640000000800 */
[----:B-1----:R-:W-:-:S04]  /*65c0*/  SHF.R.S32.HI R5, RZ, 0x1f, R4 ;  /* 0x0000001fff057819 */ /* 0x002fc80000011404 */
.L_x_906:
[----:B------:R-:W-:Y:S05]  /*65d0*/  BRX R4 -0x65e0                                                                                      (*"BRANCH_TARGETS .L_x_907,.L_x_908,.L_x_909"*) ;  /* 0xffffff9804887949 */ /* 0x000fea000383ffff */
.L_x_908:
[----:B------:R-:W-:Y:S01]  /*65e0*/  STG.E desc[UR12][R2.64+0x8c], R32 ;  /* 0x00008c2002007986 */ /* 0x000fe2000c10190c */
[----:B------:R-:W-:Y:S05]  /*65f0*/  EXIT ;  /* 0x000000000000794d */ /* 0x000fea0003800000 */
.L_x_907:
[----:B------:R-:W-:Y:S01]  /*6600*/  STG.E desc[UR12][R2.64+0x88], R33 ;  /* 0x0000882102007986 */ /* 0x000fe2000c10190c */
[----:B------:R-:W-:Y:S05]  /*6610*/  EXIT ;  /* 0x000000000000794d */ /* 0x000fea0003800000 */
.L_x_239:
[----:B------:R-:W-:-:S13]  /*6620*/  ISETP.GT.AND P0, PT, R0, 0x25, PT ;  /* 0x000000250000780c */ /* 0x000fda0003f04270 */
[----:B------:R-:W-:Y:S05]  /*6630*/  @P0 BRA `(.L_x_242) ;  /* 0x0000000000280947 */ /* 0x000fea0003800000 */
[----:B------:R-:W-:-:S04]  /*6640*/  MOV R5, 0xffffffdc ;  /* 0xffffffdc00057802 */ /* 0x000fc80000000f00 */
[----:B------:R-:W-:-:S05]  /*6650*/  VIADDMNMX.U32 R5, R0, R5, 0x2, PT ;  /* 0x0000000200057446 */ /* 0x000fca0003800005 */
[----:B------:R-:W-:-:S04]  /*6660*/  IMAD.SHL.U32 R0, R5, 0x4, RZ ;  /* 0x0000000405007824 */ /* 0x000fc800078e00ff */
[----:B------:R-:W1:Y:S02]  /*6670*/  LDC R4, c[0x2][R0+0x240] ;  /* 0x0080900000047b82 */ /* 0x000e640000000800 */
[----:B-1----:R-:W-:-:S04]  /*6680*/  SHF.R.S32.HI R5, RZ, 0x1f, R4 ;  /* 0x0000001fff057819 */ /* 0x002fc80000011404 */
.L_x_910:
[----:B------:R-:W-:Y:S05]  /*6690*/  BRX R4 -0x66a0                                                                                      (*"BRANCH_TARGETS .L_x_911,.L_x_912,.L_x_909"*) ;  /* 0xffffff9804587949 */ /* 0x000fea000383ffff */
.L_x_912:
[----:B------:R-:W-:Y:S01]  /*66a0*/  STG.E desc[UR12][R2.64+0x94], R30 ;  /* 0x0000941e02007986 */ /* 0x000fe2000c10190c */
[----:B------:R-:W-:Y:S05]  /*66b0*/  EXIT ;  /* 0x000000000000794d */ /* 0x000fea0003800000 */
.L_x_911:
[----:B------:R-:W-:Y:S01]  /*66c0*/  STG.E desc[UR12][R2.64+0x90], R31 ;  /* 0x0000901f02007986 */ /* 0x000fe2000c10190c */
[----:B------:R-:W-:Y:S05]  /*66d0*/  EXIT ;  /* 0x000000000000794d */ /* 0x000fea0003800000 */
.L_x_242:
[----:B------:R-:W-:-:S05]  /*66e0*/  IMAD.MOV.U32 R5, RZ, RZ, -0x26 ;  /* 0xffffffdaff057424 */ /* 0x000fca00078e00ff */
[----:B------:R-:W-:-:S04]  /*66f0*/  VIADDMNMX.U32 R5, R0, R5, 0x2, PT ;  /* 0x0000000200057446 */ /* 0x000fc80003800005 */
[----:B------:R-:W-:-:S04]  /*6700*/  SHF.L.U32 R0, R5, 0x2, RZ ;  /* 0x0000000205007819 */ /* 0x000fc800000006ff */
[----:B------:R-:W1:Y:S02]  /*6710*/  LDC R4, c[0x2][R0+0x24c] ;  /* 0x0080930000047b82 */ /* 0x000e640000000800 */
[----:B-1----:R-:W-:-:S04]  /*6720*/  SHF.R.S32.HI R5, RZ, 0x1f, R4 ;  /* 0x0000001fff057819 */ /* 0x002fc80000011404 */
.L_x_914:
[----:B------:R-:W-:Y:S05]  /*6730*/  BRX R4 -0x6740                                                                                      (*"BRANCH_TARGETS .L_x_915,.L_x_916,.L_x_909"*) ;  /* 0xffffff9804307949 */ /* 0x000fea000383ffff */
.L_x_916:
[----:B------:R-:W-:Y:S01]  /*6740*/  STG.E desc[UR12][R2.64+0x9c], R28 ;  /* 0x00009c1c02007986 */ /* 0x000fe2000c10190c */
[----:B------:R-:W-:Y:S05]  /*6750*/  EXIT ;  /* 0x000000000000794d */ /* 0x000fea0003800000 */
.L_x_915:
[----:B------:R-:W-:Y:S01]  /*6760*/  STG.E desc[UR12][R2.64+0x98], R29 ;  /* 0x0000981d02007986 */ /* 0x000fe2000c10190c */
[----:B------:R-:W-:Y:S05]  /*6770*/  EXIT ;  /* 0x000000000000794d */ /* 0x000fea0003800000 */
.L_x_238:
        /* <DEDUP_REMOVED lines=9> */
.L_x_918:
[----:B------:R-:W-:Y:S05]  /*6810*/  BRX R4 -0x6820                                                                                      (*"BRANCH_TARGETS .L_x_919,.L_x_920,.L_x_909"*) ;  /* 0xffffff9404f87949 */ /* 0x000fea000383ffff */
.L_x_920:
[----:B------:R-:W-:Y:S01]  /*6820*/  STG.E desc[UR12][R2.64+0xa4], R26 ;  /* 0x0000a41a02007986 */ /* 0x000fe2000c10190c */
[----:B------:R-:W-:Y:S05]  /*6830*/  EXIT ;  /* 0x000000000000794d */ /* 0x000fea0003800000 */
.L_x_919:
[----:B------:R-:W-:Y:S01]  /*6840*/  STG.E desc[UR12][R2.64+0xa0], R27 ;  /* 0x0000a01b02007986 */ /* 0x000fe2000c10190c */
[----:B------:R-:W-:Y:S05]  /*6850*/  EXIT ;  /* 0x000000000000794d */ /* 0x000fea0003800000 */
.L_x_244:
[----:B------:R-:W-:-:S04]  /*6860*/  MOV R5, 0xffffffd6 ;  /* 0xffffffd600057802 */ /* 0x000fc80000000f00 */
[----:B------:R-:W-:-:S05]  /*6870*/  VIADDMNMX.U32 R5, R0, R5, 0x2, PT ;  /* 0x0000000200057446 */ /* 0x000fca0003800005 */
[----:B------:R-:W-:-:S04]  /*6880*/  IMAD.SHL.U32 R0, R5, 0x4, RZ ;  /* 0x0000000405007824 */ /* 0x000fc800078e00ff */
[----:B------:R-:W1:Y:S02]  /*6890*/  LDC R4, c[0x2][R0+0x264] ;  /* 0x0080990000047b82 */ /* 0x000e640000000800 */
[----:B-1----:R-:W-:-:S04]  /*68a0*/  SHF.R.S32.HI R5, RZ, 0x1f, R4 ;  /* 0x0000001fff057819 */ /* 0x002fc80000011404 */
.L_x_922:
[----:B------:R-:W-:Y:S05]  /*68b0*/  BRX R4 -0x68c0                                                                                      (*"BRANCH_TARGETS .L_x_923,.L_x_924,.L_x_909"*) ;  /* 0xffffff9404d07949 */ /* 0x000fea000383ffff */
.L_x_924:
[----:B------:R-:W-:Y:S01]  /*68c0*/  STG.E desc[UR12][R2.64+0xac], R24 ;  /* 0x0000ac1802007986 */ /* 0x000fe2000c10190c */
[----:B------:R-:W-:Y:S05]  /*68d0*/  EXIT ;  /* 0x000000000000794d */ /* 0x000fea0003800000 */
.L_x_923:
[----:B------:R-:W-:Y:S01]  /*68e0*/  STG.E desc[UR12][R2.64+0xa8], R25 ;  /* 0x0000a81902007986 */ /* 0x000fe2000c10190c */
[----:B------:R-:W-:Y:S05]  /*68f0*/  EXIT ;  /* 0x000000000000794d */ /* 0x000fea0003800000 */
.L_x_243:
[----:B------:R-:W-:-:S13]  /*6900*/  ISETP.GT.AND P0, PT, R0, 0x2d, PT ;  /* 0x0000002d0000780c */ /* 0x000fda0003f04270 */
[----:B------:R-:W-:Y:S05]  /*6910*/  @P0 BRA `(.L_x_245) ;  /* 0x0000000000280947 */ /* 0x000fea0003800000 */
[----:B------:R-:W-:-:S05]  /*6920*/  IMAD.MOV.U32 R5, RZ, RZ, -0x2c ;  /* 0xffffffd4ff057424 */ /* 0x000fca00078e00ff */
[----:B------:R-:W-:-:S04]  /*6930*/  VIADDMNMX.U32 R5, R0, R5, 0x2, PT ;  /* 0x0000000200057446 */ /* 0x000fc80003800005 */
[----:B------:R-:W-:-:S04]  /*6940*/  SHF.L.U32 R0, R5, 0x2, RZ ;  /* 0x0000000205007819 */ /* 0x000fc800000006ff */
[----:B------:R-:W1:Y:S02]  /*6950*/  LDC R4, c[0x2][R0+0x270] ;  /* 0x00809c0000047b82 */ /* 0x000e640000000800 */
[----:B-1----:R-:W-:-:S04]  /*6960*/  SHF.R.S32.HI R5, RZ, 0x1f, R4 ;  /* 0x0000001fff057819 */ /* 0x002fc80000011404 */
.L_x_926:
[----:B------:R-:W-:Y:S05]  /*6970*/  BRX R4 -0x6980                                                                                      (*"BRANCH_TARGETS .L_x_927,.L_x_928,.L_x_909"*) ;  /* 0xffffff9404a07949 */ /* 0x000fea000383ffff */
.L_x_928:
[----:B------:R-:W-:Y:S01]  /*6980*/  STG.E desc[UR12][R2.64+0xb4], R22 ;  /* 0x0000b41602007986 */ /* 0x000fe2000c10190c */
[----:B------:R-:W-:Y:S05]  /*6990*/  EXIT ;  /* 0x000000000000794d */ /* 0x000fea0003800000 */
.L_x_927:
[----:B------:R-:W-:Y:S01]  /*69a0*/  STG.E desc[UR12][R2.64+0xb0], R23 ;  /* 0x0000b01702007986 */ /* 0x000fe2000c10190c */
[----:B------:R-:W-:Y:S05]  /*69b0*/  EXIT ;  /* 0x000000000000794d */ /* 0x000fea0003800000 */
.L_x_245:
[----:B------:R-:W-:-:S05]  /*69c0*/  IMAD.MOV.U32 R5, RZ, RZ, -0x2e ;  /* 0xffffffd2ff057424 */ /* 0x000fca00078e00ff */
[----:B------:R-:W-:-:S05]  /*69d0*/  VIADDMNMX.U32 R5, R0, R5, 0x2, PT ;  /* 0x0000000200057446 */ /* 0x000fca0003800005 */
[----:B------:R-:W-:-:S04]  /*69e0*/  IMAD.SHL.U32 R0, R5, 0x4, RZ ;  /* 0x0000000405007824 */ /* 0x000fc800078e00ff */
[----:B------:R-:W1:Y:S02]  /*69f0*/  LDC R4, c[0x2][R0+0x27c] ;  /* 0x00809f0000047b82 */ /* 0x000e640000000800 */
[----:B-1----:R-:W-:-:S04]  /*6a00*/  SHF.R.S32.HI R5, RZ, 0x1f, R4 ;  /* 0x0000001fff057819 */ /* 0x002fc80000011404 */
.L_x_930:
[----:B------:R-:W-:Y:S05]  /*6a10*/  BRX R4 -0x6a20                                                                                      (*"BRANCH_TARGETS .L_x_931,.L_x_932,.L_x_909"*) ;  /* 0xffffff9404787949 */ /* 0x000fea000383ffff */
.L_x_932:
[----:B------:R-:W-:Y:S01]  /*6a20*/  STG.E desc[UR12][R2.64+0xbc], R20 ;  /* 0x0000bc1402007986 */ /* 0x000fe2000c10190c */
[----:B------:R-:W-:Y:S05]  /*6a30*/  EXIT ;  /* 0x000000000000794d */ /* 0x000fea0003800000 */
.L_x_931:
[----:B------:R-:W-:Y:S01]  /*6a40*/  STG.E desc[UR12][R2.64+0xb8], R21 ;  /* 0x0000b81502007986 */ /* 0x000fe2000c10190c */
[----:B------:R-:W-:Y:S05]  /*6a50*/  EXIT ;  /* 0x000000000000794d */ /* 0x000fea0003800000 */
.L_x_237:
        /* <DEDUP_REMOVED lines=9> */
[----:B------:R-:W1:Y:S02]  /*6af0*/  LDC R4, c[0x2][R0+0x288] ;  /* 0x0080a20000047b82 */ /* 0x000e640000000800 */
[----:B-1----:R-:W-:-:S04]  /*6b00*/  SHF.R.S32.HI R5, RZ, 0x1f, R4 ;  /* 0x0000001fff057819 */ /* 0x002fc80000011404 */
.L_x_934:
[----:B------:R-:W-:Y:S05]  /*6b10*/  BRX R4 -0x6b20                                                                                      (*"BRANCH_TARGETS .L_x_935,.L_x_936,.L_x_909"*) ;  /* 0xffffff9404387949 */ /* 0x000fea000383ffff */
.L_x_936:
[----:B------:R-:W-:Y:S01]  /*6b20*/  STG.E desc[UR12][R2.64+0xc4], R18 ;  /* 0x0000c41202007986 */ /* 0x000fe2000c10190c */
[----:B------:R-:W-:Y:S05]  /*6b30*/  EXIT ;  /* 0x000000000000794d */ /* 0x000fea0003800000 */
.L_x_935:
[----:B------:R-:W-:Y:S01]  /*6b40*/  STG.E desc[UR12][R2.64+0xc0], R19 ;  /* 0x0000c01302007986 */ /* 0x000fe2000c10190c */
[----:B------:R-:W-:Y:S05]  /*6b50*/  EXIT ;  /* 0x000000000000794d */ /* 0x000fea0003800000 */
.L_x_248:
[----:B------:R-:W-:-:S05]  /*6b60*/  IMAD.MOV.U32 R5, RZ, RZ, -0x32 ;  /* 0xffffffceff057424 */ /* 0x000fca00078e00ff */
[----:B------:R-:W-:-:S04]  /*6b70*/  VIADDMNMX.U32 R5, R0, R5, 0x2, PT ;  /* 0x0000000200057446 */ /* 0x000fc80003800005 */
[----:B------:R-:W-:-:S04]  /*6b80*/  SHF.L.U32 R0, R5, 0x2, RZ ;  /* 0x0000000205007819 */ /* 0x000fc800000006ff */
[----:B------:R-:W1:Y:S02]  /*6b90*/  LDC R4, c[0x2][R0+0x294] ;  /* 0x0080a50000047b82 */ /* 0x000e640000000800 */
[----:B-1----:R-:W-:-:S04]  /*6ba0*/  SHF.R.S32.HI R5, RZ, 0x1f, R4 ;  /* 0x0000001fff057819 */ /* 0x002fc80000011404 */
.L_x_938:
[----:B------:R-:W-:Y:S05]  /*6bb0*/  BRX R4 -0x6bc0                                                                                      (*"BRANCH_TARGETS .L_x_939,.L_x_940,.L_x_909"*) ;  /* 0xffffff9404107949 */ /* 0x000fea000383ffff */
.L_x_940:
[----:B------:R-:W-:Y:S01]  /*6bc0*/  STG.E desc[UR12][R2.64+0xcc], R16 ;  /* 0x0000cc1002007986 */ /* 0x000fe2000c10190c */
[----:B------:R-:W-:Y:S05]  /*6bd0*/  EXIT ;  /* 0x000000000000794d */ /* 0x000fea0003800000 */
.L_x_939:
[----:B------:R-:W-:Y:S01]  /*6be0*/  STG.E desc[UR12][R2.64+0xc8], R17 ;  /* 0x0000c81102007986 */ /* 0x000fe2000c10190c */
[----:B------:R-:W-:Y:S05]  /*6bf0*/  EXIT ;  /* 0x000000000000794d */ /* 0x000fea0003800000 */
.L_x_247:
[----:B------:R-:W-:-:S13]  /*6c00*/  ISETP.GT.AND P0, PT, R0, 0x35, PT ;  /* 0x000000350000780c */ /* 0x000fda0003f04270 */
[----:B------:R-:W-:Y:S05]  /*6c10*/  @P0 BRA `(.L_x_249) ;  /* 0x0000000000280947 */ /* 0x000fea0003800000 */
[----:B------:R-:W-:-:S05]  /*6c20*/  IMAD.MOV.U32 R5, RZ, RZ, -0x34 ;  /* 0xffffffccff057424 */ /* 0x000fca00078e00ff */
[----:B------:R-:W-:-:S05]  /*6c30*/  VIADDMNMX.U32 R5, R0, R5, 0x2, PT ;  /* 0x0000000200057446 */ /* 0x000fca0003800005 */
[----:B------:R-:W-:-:S04]  /*6c40*/  IMAD.SHL.U32 R0, R5, 0x4, RZ ;  /* 0x0000000405007824 */ /* 0x000fc800078e00ff */
[----:B------:R-:W1:Y:S02]  /*6c50*/  LDC R4, c[0x2][R0+0x2a0] ;  /* 0x0080a80000047b82 */ /* 0x000e640000000800 */
[----:B-1----:R-:W-:-:S04]  /*6c60*/  SHF.R.S32.HI R5, RZ, 0x1f, R4 ;  /* 0x0000001fff057819 */ /* 0x002fc80000011404 */
.L_x_942:
[----:B------:R-:W-:Y:S05]  /*6c70*/  BRX R4 -0x6c80                                                                                      (*"BRANCH_TARGETS .L_x_943,.L_x_944,.L_x_909"*) ;  /* 0xffffff9004e07949 */ /* 0x000fea000383ffff */
.L_x_944:
[----:B------:R-:W-:Y:S01]  /*6c80*/  STG.E desc[UR12][R2.64+0xd4], R14 ;  /* 0x0000d40e02007986 */ /* 0x000fe2000c10190c */
[----:B------:R-:W-:Y:S05]  /*6c90*/  EXIT ;  /* 0x000000000000794d */ /* 0x000fea0003800000 */
.L_x_943:
[----:B------:R-:W-:Y:S01]  /*6ca0*/  STG.E desc[UR12][R2.64+0xd0], R15 ;  /* 0x0000d00f02007986 */ /* 0x000fe2000c10190c */
[----:B------:R-:W-:Y:S05]  /*6cb0*/  EXIT ;  /* 0x000000000000794d */ /* 0x000fea0003800000 */
.L_x_249:
[----:B------:R-:W-:-:S04]  /*6cc0*/  MOV R5, 0xffffffca ;  /* 0xffffffca00057802 */ /* 0x000fc80000000f00 */
[----:B------:R-:W-:-:S05]  /*6cd0*/  VIADDMNMX.U32 R5, R0, R5, 0x2, PT ;  /* 0x0000000200057446 */ /* 0x000fca0003800005 */
[----:B------:R-:W-:-:S04]  /*6ce0*/  IMAD.SHL.U32 R0, R5, 0x4, RZ ;  /* 0x0000000405007824 */ /* 0x000fc800078e00ff */
[----:B------:R-:W1:Y:S02]  /*6cf0*/  LDC R4, c[0x2][R0+0x2ac] ;  /* 0x0080ab0000047b82 */ /* 0x000e640000000800 */
[----:B-1----:R-:W-:-:S04]  /*6d00*/  SHF.R.S32.HI R5, RZ, 0x1f, R4 ;  /* 0x0000001fff057819 */ /* 0x002fc80000011404 */
.L_x_946:
[----:B------:R-:W-:Y:S05]  /*6d10*/  BRX R4 -0x6d20                                                                                      (*"BRANCH_TARGETS .L_x_947,.L_x_948,.L_x_909"*) ;  /* 0xffffff9004b87949 */ /* 0x000fea000383ffff */
.L_x_948:
[----:B------:R-:W-:Y:S01]  /*6d20*/  STG.E desc[UR12][R2.64+0xdc], R12 ;  /* 0x0000dc0c02007986 */ /* 0x000fe2000c10190c */
[----:B------:R-:W-:Y:S05]  /*6d30*/  EXIT ;  /* 0x000000000000794d */ /* 0x000fea0003800000 */
.L_x_947:
[----:B------:R-:W-:Y:S01]  /*6d40*/  STG.E desc[UR12][R2.64+0xd8], R13 ;  /* 0x0000d80d02007986 */ /* 0x000fe2000c10190c */
[----:B------:R-:W-:Y:S05]  /*6d50*/  EXIT ;  /* 0x000000000000794d */ /* 0x000fea0003800000 */
.L_x_246:
[----:B------:R-:W-:-:S13]  /*6d60*/  ISETP.GT.AND P0, PT, R0, 0x3b, PT ;  /* 0x0000003b0000780c */ /* 0x000fda0003f04270 */
[----:B------:R-:W-:Y:S05]  /*6d70*/  @P0 BRA `(.L_x_250) ;  /* 0x0000000000580947 */ /* 0x000fea0003800000 */
[----:B------:R-:W-:-:S13]  /*6d80*/  ISETP.GT.AND P0, PT, R0, 0x39, PT ;  /* 0x000000390000780c */ /* 0x000fda0003f04270 */
[----:B------:R-:W-:Y:S05]  /*6d90*/  @P0 BRA `(.L_x_251) ;  /* 0x0000000000280947 */ /* 0x000fea0003800000 */
[----:B------:R-:W-:-:S05]  /*6da0*/  IMAD.MOV.U32 R5, RZ, RZ, -0x38 ;  /* 0xffffffc8ff057424 */ /* 0x000fca00078e00ff */
[----:B------:R-:W-:-:S04]  /*6db0*/  VIADDMNMX.U32 R5, R0, R5, 0x2, PT ;  /* 0x0000000200057446 */ /* 0x000fc80003800005 */
[----:B------:R-:W-:-:S04]  /*6dc0*/  SHF.L.U32 R0, R5, 0x2, RZ ;  /* 0x0000000205007819 */ /* 0x000fc800000006ff */
[----:B------:R-:W1:Y:S02]  /*6dd0*/  LDC R4, c[0x2][R0+0x2b8] ;  /* 0x0080ae0000047b82 */ /* 0x000e640000000800 */
[----:B-1----:R-:W-:-:S04]  /*6de0*/  SHF.R.S32.HI R5, RZ, 0x1f, R4 ;  /* 0x0000001fff057819 */ /* 0x002fc80000011404 */
.L_x_950:
[----:B------:R-:W-:Y:S05]  /*6df0*/  BRX R4 -0x6e00                                                                                      (*"BRANCH_TARGETS .L_x_951,.L_x_952,.L_x_909"*) ;  /* 0xffffff9004807949 */ /* 0x000fea000383ffff */
.L_x_952:
[----:B------:R-:W-:Y:S01]  /*6e00*/  STG.E desc[UR12][R2.64+0xe4], R10 ;  /* 0x0000e40a02007986 */ /* 0x000fe2000c10190c */
[----:B------:R-:W-:Y:S05]  /*6e10*/  EXIT ;  /* 0x000000000000794d */ /* 0x000fea0003800000 */
.L_x_951:
[----:B------:R-:W-:Y:S01]  /*6e20*/  STG.E desc[UR12][R2.64+0xe0], R11 ;  /* 0x0000e00b02007986 */ /* 0x000fe2000c10190c */
[----:B------:R-:W-:Y:S05]  /*6e30*/  EXIT ;  /* 0x000000000000794d */ /* 0x000fea0003800000 */
.L_x_251:
[----:B------:R-:W-:-:S05]  /*6e40*/  IMAD.MOV.U32 R5, RZ, RZ, -0x3a ;  /* 0xffffffc6ff057424 */ /* 0x000fca00078e00ff */
[----:B------:R-:W-:-:S05]  /*6e50*/  VIADDMNMX.U32 R5, R0, R5, 0x2, PT ;  /* 0x0000000200057446 */ /* 0x000fca0003800005 */
[----:B------:R-:W-:-:S04]  /*6e60*/  IMAD.SHL.U32 R0, R5, 0x4, RZ ;  /* 0x0000000405007824 */ /* 0x000fc800078e00ff */
[----:B------:R-:W1:Y:S02]  /*6e70*/  LDC R4, c[0x2][R0+0x2c4] ;  /* 0x0080b10000047b82 */ /* 0x000e640000000800 */
[----:B-1----:R-:W-:-:S04]  /*6e80*/  SHF.R.S32.HI R5, RZ, 0x1f, R4 ;  /* 0x0000001fff057819 */ /* 0x002fc80000011404 */
.L_x_954:
[----:B------:R-:W-:Y:S05]  /*6e90*/  BRX R4 -0x6ea0                                                                                      (*"BRANCH_TARGETS .L_x_955,.L_x_956,.L_x_909"*) ;  /* 0xffffff9004587949 */ /* 0x000fea000383ffff */
.L_x_956:
[----:B------:R-:W-:Y:S01]  /*6ea0*/  STG.E desc[UR12][R2.64+0xec], R8 ;  /* 0x0000ec0802007986 */ /* 0x000fe2000c10190c */
[----:B------:R-:W-:Y:S05]  /*6eb0*/  EXIT ;  /* 0x000000000000794d */ /* 0x000fea0003800000 */
.L_x_955:
[----:B------:R-:W-:Y:S01]  /*6ec0*/  STG.E desc[UR12][R2.64+0xe8], R9 ;  /* 0x0000e80902007986 */ /* 0x000fe2000c10190c */
[----:B------:R-:W-:Y:S05]  /*6ed0*/  EXIT ;  /* 0x000000000000794d */ /* 0x000fea0003800000 */
.L_x_250:
[----:B------:R-:W-:-:S13]  /*6ee0*/  ISETP.GT.AND P0, PT, R0, 0x3d, PT ;  /* 0x0000003d0000780c */ /* 0x000fda0003f04270 */
[----:B------:R-:W-:Y:S05]  /*6ef0*/  @P0 BRA `(.L_x_252) ;  /* 0x0000000000280947 */ /* 0x000fea0003800000 */
[----:B------:R-:W-:-:S04]  /*6f00*/  MOV R5, 0xffffffc4 ;  /* 0xffffffc400057802 */ /* 0x000fc80000000f00 */
[----:B------:R-:W-:-:S05]  /*6f10*/  VIADDMNMX.U32 R5, R0, R5, 0x2, PT ;  /* 0x0000000200057446 */ /* 0x000fca0003800005 */
[----:B------:R-:W-:-:S04]  /*6f20*/  IMAD.SHL.U32 R0, R5, 0x4, RZ ;  /* 0x0000000405007824 */ /* 0x000fc800078e00ff */
[----:B------:R-:W1:Y:S02]  /*6f30*/  LDC R4, c[0x2][R0+0x2d0] ;  /* 0x0080b40000047b82 */ /* 0x000e640000000800 */
[----:B-1----:R-:W-:-:S04]  /*6f40*/  SHF.R.S32.HI R5, RZ, 0x1f, R4 ;  /* 0x0000001fff057819 */ /* 0x002fc80000011404 */
.L_x_958:
[----:B------:R-:W-:Y:S05]  /*6f50*/  BRX R4 -0x6f60                                                                                      (*"BRANCH_TARGETS .L_x_959,.L_x_960,.L_x_909"*) ;  /* 0xffffff9004287949 */ /* 0x000fea000383ffff */
.L_x_960:
[----:B------:R-:W-:Y:S01]  /*6f60*/  STG.E desc[UR12][R2.64+0xf4], R6 ;  /* 0x0000f40602007986 */ /* 0x000fe2000c10190c */
[----:B------:R-:W-:Y:S05]  /*6f70*/  EXIT ;  /* 0x000000000000794d */ /* 0x000fea0003800000 */
.L_x_959:
[----:B------:R-:W-:Y:S01]  /*6f80*/  STG.E desc[UR12][R2.64+0xf0], R7 ;  /* 0x0000f00702007986 */ /* 0x000fe2000c10190c */
[----:B------:R-:W-:Y:S05]  /*6f90*/  EXIT ;  /* 0x000000000000794d */ /* 0x000fea0003800000 */
.L_x_252:
[----:B------:R-:W-:-:S05]  /*6fa0*/  IMAD.MOV.U32 R7, RZ, RZ, -0x3e ;  /* 0xffffffc2ff077424 */ /* 0x000fca00078e00ff */
[----:B------:R-:W-:-:S04]  /*6fb0*/  VIADDMNMX.U32 R7, R0, R7, 0x2, PT ;  /* 0x0000000200077446 */ /* 0x000fc80003800007 */
[----:B------:R-:W-:-:S04]  /*6fc0*/  SHF.L.U32 R0, R7, 0x2, RZ ;  /* 0x0000000207007819 */ /* 0x000fc800000006ff */
[----:B------:R-:W1:Y:S02]  /*6fd0*/  LDC R6, c[0x2][R0+0x2dc] ;  /* 0x0080b70000067b82 */ /* 0x000e640000000800 */
[----:B-1----:R-:W-:-:S04]  /*6fe0*/  SHF.R.S32.HI R7, RZ, 0x1f, R6 ;  /* 0x0000001fff077819 */ /* 0x002fc80000011406 */
.L_x_962:
[----:B------:R-:W-:Y:S05]  /*6ff0*/  BRX R6 -0x7000                                                                                      (*"BRANCH_TARGETS .L_x_963,.L_x_964,.L_x_909"*) ;  /* 0xffffff9006007949 */ /* 0x000fea000383ffff */
.L_x_964:
[----:B------:R-:W-:Y:S01]  /*7000*/  STG.E desc[UR12][R2.64+0xfc], R4 ;  /* 0x0000fc0402007986 */ /* 0x000fe2000c10190c */
[----:B------:R-:W-:Y:S05]  /*7010*/  EXIT ;  /* 0x000000000000794d */ /* 0x000fea0003800000 */
.L_x_963:
[----:B------:R1:W-:Y:S02]  /*7020*/  STG.E desc[UR12][R2.64+0xf8], R5 ;  /* 0x0000f80502007986 */ /* 0x0003e4000c10190c */
.L_x_909:
[----:B------:R-:W-:Y:S05]  /*7030*/  BSYNC.RECONVERGENT B0 ;  /* 0x0000000000007941 */ /* 0x000fea0003800200 */
.L_x_236:
[----:B------:R-:W-:Y:S05]  /*7040*/  EXIT ;  /* 0x000000000000794d */ /* 0x000fea0003800000 */
.L_x_235:
[----:B------:R-:W-:Y:S01]  /*7050*/  STG.E desc[UR12][R2.64+0x78], R37 ;  /* 0x0000782502007986 */ /* 0x000fe2000c10190c */
[----:B------:R-:W-:Y:S05]  /*7060*/  EXIT ;  /* 0x000000000000794d */ /* 0x000fea0003800000 */
        .weak           $__internal_1_$__cuda_sm20_rcp_rn_f32_slowpath
        .type           $__internal_1_$__cuda_sm20_rcp_rn_f32_slowpath,@function
        .size           $__internal_1_$__cuda_sm20_rcp_rn_f32_slowpath,(.L_x_967 - $__internal_1_$__cuda_sm20_rcp_rn_f32_slowpath)
$__internal_1_$__cuda_sm20_rcp_rn_f32_slowpath:
[----:B------:R-:W-:-:S05]  /*7070*/  IMAD.SHL.U32 R4, R11, 0x2, RZ ;  /* 0x000000020b047824 */ /* 0x000fca00078e00ff */
[----:B------:R-:W-:Y:S01]  /*7080*/  SHF.R.U32.HI R12, RZ, 0x18, R4 ;  /* 0x00000018ff0c7819 */ /* 0x000fe20000011604 */
[----:B------:R-:W-:-:S03]  /*7090*/  IMAD.MOV.U32 R4, RZ, RZ, R11 ;  /* 0x000000ffff047224 */ /* 0x000fc600078e000b */
[----:B------:R-:W-:-:S13]  /*70a0*/  ISETP.NE.U32.AND P0, PT, R12, RZ, PT ;  /* 0x000000ff0c00720c */ /* 0x000fda0003f05070 */
[----:B------:R-:W-:Y:S05]  /*70b0*/  @P0 BRA `(.L_x_253) ;  /* 0x00000000002c0947 */ /* 0x000fea0003800000 */
[----:B------:R-:W-:-:S04]  /*70c0*/  SHF.L.U32 R5, R4, 0x1, RZ ;  /* 0x0000000104057819 */ /* 0x000fc800000006ff */
[----:B------:R-:W-:-:S13]  /*70d0*/  ISETP.NE.AND P0, PT, R5, RZ, PT ;  /* 0x000000ff0500720c */ /* 0x000fda0003f05270 */
[----:B------:R2:W3:Y:S01]  /*70e0*/  @!P0 MUFU.RCP R5, R4 ;  /* 0x0000000400058308 */ /* 0x0004e20000001000 */
[----:B------:R-:W-:Y:S05]  /*70f0*/  @!P0 BRA `(.L_x_254) ;  /* 0x0000000000a48947 */ /* 0x000fea0003800000 */
[----:B------:R-:W-:-:S04]  /*7100*/  FFMA R6, R4, 1.84467440737095516160e+19, RZ ;  /* 0x5f80000004067823 */ /* 0x000fc800000000ff */
[----:B---3--:R-:W2:Y:S02]  /*7110*/  MUFU.RCP R5, R6 ;  /* 0x0000000600057308 */ /* 0x008ea40000001000 */
[----:B--2---:R-:W-:-:S04]  /*7120*/  FFMA R4, R6, R5, -1 ;  /* 0xbf80000006047423 */ /* 0x004fc80000000005 */
[----:B------:R-:W-:-:S04]  /*7130*/  FADD.FTZ R4, -R4, -RZ ;  /* 0x800000ff04047221 */ /* 0x000fc80000010100 */
[----:B------:R-:W-:-:S04]  /*7140*/  FFMA R4, R5, R4, R5 ;  /* 0x0000000405047223 */ /* 0x000fc80000000005 */
[----:B------:R-:W-:Y:S01]  /*7150*/  FFMA R5, R4, 1.84467440737095516160e+19, RZ ;  /* 0x5f80000004057823 */ /* 0x000fe200000000ff */
[----:B------:R-:W-:Y:S06]  /*7160*/  BRA `(.L_x_254) ;  /* 0x0000000000887947 */ /* 0x000fec0003800000 */
.L_x_253:
        /* <DEDUP_REMOVED lines=16> */
[----:B------:R-:W-:Y:S02]  /*7270*/  LOP3.LUT R9, R9, R6, RZ, 0xc0, !PT ;  /* 0x0000000609097212 */ /* 0x000fe400078ec0ff */
[----:B------:R-:W-:-:S02]  /*7280*/  IADD3 R7, PT, PT, -R7, RZ, RZ ;  /* 0x000000ff07077210 */ /* 0x000fc40007ffe1ff */
[-C--:B------:R-:W-:Y:S02]  /*7290*/  SHF.R.U32.HI R9, RZ, R14.reuse, R9 ;  /* 0x0000000eff097219 */ /* 0x080fe40000011609 */
        /* <DEDUP_REMOVED lines=10> */
[----:B------:R-:W-:-:S05]  /*7340*/  @!P0 IADD3 R5, PT, PT, R5, 0x1, RZ ;  /* 0x0000000105058810 */ /* 0x000fca0007ffe0ff */
[----:B------:R-:W-:-:S05]  /*7350*/  @!P1 IMAD.SHL.U32 R5, R5, 0x2, RZ ;  /* 0x0000000205059824 */ /* 0x000fca00078e00ff */
[----:B------:R-:W-:Y:S01]  /*7360*/  LOP3.LUT R5, R5, 0x80000000, R4, 0xf8, !PT ;  /* 0x8000000005057812 */ /* 0x000fe200078ef804 */
[----:B------:R-:W-:Y:S06]  /*7370*/  BRA `(.L_x_254) ;  /* 0x0000000000047947 */ /* 0x000fec0003800000 */
.L_x_255:
[----:B------:R0:W1:Y:S02]  /*7380*/  MUFU.RCP R5, R4 ;  /* 0x0000000400057308 */ /* 0x0000640000001000 */
.L_x_254:
[----:B-1-3--:R-:W-:Y:S01]  /*7390*/  IMAD.MOV.U32 R6, RZ, RZ, R5 ;  /* 0x000000ffff067224 */ /* 0x00afe200078e0005 */
[----:B0-2---:R-:W-:Y:S01]  /*73a0*/  MOV R4, R10 ;  /* 0x0000000a00047202 */ /* 0x005fe20000000f00 */
[----:B------:R-:W-:-:S04]  /*73b0*/  IMAD.MOV.U32 R5, RZ, RZ, 0x0 ;  /* 0x00000000ff057424 */ /* 0x000fc800078e00ff */
[----:B------:R-:W-:Y:S05]  /*73c0*/  RET.REL.NODEC R4 `(_Z36paged_attention_v1_kernel_standaloneILi128ELi64EEvPfPKfS2_S2_ifPKiS4_iiii) ;  /* 0xffffff8c040c7950 */ /* 0x000fea0003c3ffff */
.L_x_256:
        /* <DEDUP_REMOVED lines=11> */
.L_x_967:


//--------------------- .nv.shared._Z36paged_attention_v1_kernel_standaloneILi128ELi128EEvPfPKfS2_S2_ifPKiS4_iiii --------------------------
	.section	.nv.shared._Z36paged_attention_v1_kernel_standaloneILi128ELi128EEvPfPKfS2_S2_ifPKiS4_iiii,"aw",@nobits
	.sectionflags	@""
	.align	16
	.zero		1024


//--------------------- .nv.shared.reserved.0     --------------------------
	.section	.nv.shared.reserved.0,"aw",@nobits
	.weak		__nv_reservedSMEM_offset_0_alias
	.size		__nv_reservedSMEM_offset_0_alias, 0, 64
	.other		__nv_reservedSMEM_offset_0_alias,@"STO_CUDA_RESERVED_SHARED STV_DEFAULT"
__nv_reservedSMEM_offset_0_alias:
	.zero		0
	.zero		64


//--------------------- .nv.shared._Z36paged_attention_v1_kernel_standaloneILi128ELi64EEvPfPKfS2_S2_ifPKiS4_iiii --------------------------
	.section	.nv.shared._Z36paged_attention_v1_kernel_standaloneILi128ELi64EEvPfPKfS2_S2_ifPKiS4_iiii,"aw",@nobits
	.sectionflags	@""
	.align	16
	.zero		1024


//--------------------- .nv.constant0._Z36paged_attention_v1_kernel_standaloneILi128ELi128EEvPfPKfS2_S2_ifPKiS4_iiii --------------------------
	.section	.nv.constant0._Z36paged_attention_v1_kernel_standaloneILi128ELi128EEvPfPKfS2_S2_ifPKiS4_iiii,"a",@progbits
	.sectionflags	@""
	.align	4
.nv.constant0._Z36paged_attention_v1_kernel_standaloneILi128ELi128EEvPfPKfS2_S2_ifPKiS4_iiii:
	.zero		968


//--------------------- .nv.constant0._Z36paged_attention_v1_kernel_standaloneILi128ELi64EEvPfPKfS2_S2_ifPKiS4_iiii --------------------------
	.section	.nv.constant0._Z36paged_attention_v1_kernel_standaloneILi128ELi64EEvPfPKfS2_S2_ifPKiS4_iiii,"a",@progbits
	.sectionflags	@""
	.align	4
.nv.constant0._Z36paged_attention_v1_kernel_standaloneILi128ELi64EEvPfPKfS2_S2_ifPKiS4_iiii:
	.zero		968


//--------------------- SYMBOLS --------------------------

	.type		.nv.reservedSmem.offset0,@object
	.size		.nv.reservedSmem.offset0,0x4
	.type		.nv.reservedSmem.cap,@object
	.size		.nv.reservedSmem.cap,0x4
